def matmul_kernel(
    a_ptr,
    b_ptr,
    c_ptr,
    M,
    N,
    K,
    stride_am,
    stride_ak,
    stride_bk,
    stride_bn,
    stride_cm,
    stride_cn,
    BLOCK_M: tl.constexpr,
    BLOCK_N: tl.constexpr,
    BLOCK_K: tl.constexpr,
    GROUP_M: tl.constexpr,
):
    pid = tl.program_id(axis=0)
    num_pid_m = tl.cdiv(M, BLOCK_M)
    num_pid_n = tl.cdiv(N, BLOCK_N)
    num_pid_in_group = GROUP_M * num_pid_n
    group_id = pid // num_pid_in_group
    first_pid_m = group_id * GROUP_M
    group_size_m = min(num_pid_m - first_pid_m, GROUP_M)
    pid_m = first_pid_m + ((pid % num_pid_in_group) % group_size_m)
    pid_n = (pid % num_pid_in_group) // group_size_m

    offs_am = (pid_m * BLOCK_M + tl.arange(0, BLOCK_M)) % M
    offs_bn = (pid_n * BLOCK_N + tl.arange(0, BLOCK_N)) % N
    offs_k = tl.arange(0, BLOCK_K)
    a_ptrs = a_ptr + offs_am[:, None] * stride_am + offs_k[None, :] * stride_ak
    b_ptrs = b_ptr + offs_k[:, None] * stride_bk + offs_bn[None, :] * stride_bn

    acc = tl.zeros((BLOCK_M, BLOCK_N), dtype=tl.float32)
    for kk in range(0, tl.cdiv(K, BLOCK_K)):
        a = tl.load(a_ptrs, mask=offs_k[None, :] < K - kk * BLOCK_K, other=0.0)
        b = tl.load(b_ptrs, mask=offs_k[:, None] < K - kk * BLOCK_K, other=0.0)
        acc = tl.dot(a, b, acc)
        a_ptrs += BLOCK_K * stride_ak
        b_ptrs += BLOCK_K * stride_bk

    c = acc.to(c_ptr.dtype.element_ty)
    offs_cm = pid_m * BLOCK_M + tl.arange(0, BLOCK_M)
    offs_cn = pid_n * BLOCK_N + tl.arange(0, BLOCK_N)
    c_ptrs = c_ptr + offs_cm[:, None] * stride_cm + offs_cn[None, :] * stride_cn
    mask = (offs_cm[:, None] < M) & (offs_cn[None, :] < N)
    tl.store(c_ptrs, c, mask=mask)

# config = {"BLOCK_K": 256, "BLOCK_M": 64, "BLOCK_N": 64, "GROUP_M": 8, "arch": "sm_100", "dtype": "fp16", "num_ctas": 1, "num_stages": 3, "num_warps": 4}
# arch = sm_100


// ===== COMPILED SASS (sm_100a) =====

	.target	sm_100a

	.elftype	@"ET_EXEC"


//--------------------- .note.nv.tkinfo           --------------------------
	.section	.note.nv.tkinfo,"",@"SHT_NOTE"
	.sectionflags	@"SHF_NOTE_NV_TKINFO"
	.tkinfo
        /*0018*/ 	.word	0x00000081
        /*0030*/ 	.string	""
        /*0030*/ 	.string	"ptxas-blackwell"
        /*0030*/ 	.string	"Cuda compilation tools, release 12.9, V12.9.86"
        /*0030*/ 	.string	"Build cuda_12.9.r12.9/compiler.36037853_0"
        /*0030*/ 	.string	"-v  -suppress-debug-info  -lineinfo  -arch sm_100a "



//--------------------- .note.nv.cuver            --------------------------
	.section	.note.nv.cuver,"",@"SHT_NOTE"
	.sectionflags	@"SHF_NOTE_NV_CUVER"
        /*0018*/ 	.short	0x0001
        /*001a*/ 	.short	0x0064
        /*001c*/ 	.short	0x0001
        /*001e*/ 	.short	0x0000
        /*0020*/ 	.short	0x0001
        /*0022*/ 	.short	0x0000


//--------------------- .nv.info                  --------------------------
	.section	.nv.info,"",@"SHT_CUDA_INFO"
	.align	4


	//----- nvinfo : EIATTR_REGCOUNT
	.align		4
        /*0000*/ 	.byte	0x04, 0x2f
        /*0002*/ 	.short	(.L_4 - .L_3)
	.align		4
.L_3:
        /*0004*/ 	.word	index@(matmul_kernel)
        /*0008*/ 	.word	0x00000038


	//----- nvinfo : EIATTR_FRAME_SIZE
	.align		4
.L_4:
        /*000c*/ 	.byte	0x04, 0x11
        /*000e*/ 	.short	(.L_6 - .L_5)
	.align		4
.L_5:
        /*0010*/ 	.word	index@($__internal_2_$__cuda_sm10x_tcgen05_guardrail_trap_unallocated_columns_being_dealloced)
        /*0014*/ 	.word	0x00001568


	//----- nvinfo : EIATTR_FRAME_SIZE
	.align		4
.L_6:
        /*0018*/ 	.byte	0x04, 0x11
        /*001a*/ 	.short	(.L_8 - .L_7)
	.align		4
.L_7:
        /*001c*/ 	.word	index@($__internal_1_$__cuda_sm10x_tcgen05_guardrail_trap_phase_invalid_during_alloc)
        /*0020*/ 	.word	0x00001568


	//----- nvinfo : EIATTR_FRAME_SIZE
	.align		4
.L_8:
        /*0024*/ 	.byte	0x04, 0x11
        /*0026*/ 	.short	(.L_10 - .L_9)
	.align		4
.L_9:
        /*0028*/ 	.word	index@($__internal_0_$__cuda_sm10x_tcgen05_guardrail_trap_col_being_dealloced_not_returned_by_alloc)
        /*002c*/ 	.word	0x00001568


	//----- nvinfo : EIATTR_FRAME_SIZE
	.align		4
.L_10:
        /*0030*/ 	.byte	0x04, 0x11
        /*0032*/ 	.short	(.L_12 - .L_11)
	.align		4
.L_11:
        /*0034*/ 	.word	index@(matmul_kernel)
        /*0038*/ 	.word	0x00001568


	//----- nvinfo : EIATTR_MIN_STACK_SIZE
	.align		4
.L_12:
        /*003c*/ 	.byte	0x04, 0x12
        /*003e*/ 	.short	(.L_14 - .L_13)
	.align		4
.L_13:
        /*0040*/ 	.word	index@(matmul_kernel)
        /*0044*/ 	.word	0x00001568
.L_14:


//--------------------- .nv.info.matmul_kernel    --------------------------
	.section	.nv.info.matmul_kernel,"",@"SHT_CUDA_INFO"
	.sectionflags	@""
	.align	4


	//----- nvinfo : EIATTR_CUDA_API_VERSION
	.align		4
        /*0000*/ 	.byte	0x04, 0x37
        /*0002*/ 	.short	(.L_16 - .L_15)
.L_15:
        /*0004*/ 	.word	0x00000081


	//----- nvinfo : EIATTR_KPARAM_INFO
	.align		4
.L_16:
        /*0008*/ 	.byte	0x04, 0x17
        /*000a*/ 	.short	(.L_18 - .L_17)
.L_17:
        /*000c*/ 	.word	0x00000000
        /*0010*/ 	.short	0x000d
        /*0012*/ 	.short	0x0048
        /*0014*/ 	.byte	0x00, 0xf4, 0x21, 0x00


	//----- nvinfo : EIATTR_KPARAM_INFO
	.align		4
.L_18:
        /*0018*/ 	.byte	0x04, 0x17
        /*001a*/ 	.short	(.L_20 - .L_19)
.L_19:
        /*001c*/ 	.word	0x00000000
        /*0020*/ 	.short	0x000c
        /*0022*/ 	.short	0x0040
        /*0024*/ 	.byte	0x00, 0xf4, 0x21, 0x00


	//----- nvinfo : EIATTR_KPARAM_INFO
	.align		4
.L_20:
        /*0028*/ 	.byte	0x04, 0x17
        /*002a*/ 	.short	(.L_22 - .L_21)
.L_21:
        /*002c*/ 	.word	0x00000000
        /*0030*/ 	.short	0x000b
        /*0032*/ 	.short	0x0038
        /*0034*/ 	.byte	0x00, 0xf0, 0x11, 0x00


	//----- nvinfo : EIATTR_KPARAM_INFO
	.align		4
.L_22:
        /*0038*/ 	.byte	0x04, 0x17
        /*003a*/ 	.short	(.L_24 - .L_23)
.L_23:
        /*003c*/ 	.word	0x00000000
        /*0040*/ 	.short	0x000a
        /*0042*/ 	.short	0x0034
        /*0044*/ 	.byte	0x00, 0xf0, 0x11, 0x00


	//----- nvinfo : EIATTR_KPARAM_INFO
	.align		4
.L_24:
        /*0048*/ 	.byte	0x04, 0x17
        /*004a*/ 	.short	(.L_26 - .L_25)
.L_25:
        /*004c*/ 	.word	0x00000000
        /*0050*/ 	.short	0x0009
        /*0052*/ 	.short	0x0030
        /*0054*/ 	.byte	0x00, 0xf0, 0x11, 0x00


	//----- nvinfo : EIATTR_KPARAM_INFO
	.align		4
.L_26:
        /*0058*/ 	.byte	0x04, 0x17
        /*005a*/ 	.short	(.L_28 - .L_27)
.L_27:
        /*005c*/ 	.word	0x00000000
        /*0060*/ 	.short	0x0008
        /*0062*/ 	.short	0x002c
        /*0064*/ 	.byte	0x00, 0xf0, 0x11, 0x00


	//----- nvinfo : EIATTR_KPARAM_INFO
	.align		4
.L_28:
        /*0068*/ 	.byte	0x04, 0x17
        /*006a*/ 	.short	(.L_30 - .L_29)
.L_29:
        /*006c*/ 	.word	0x00000000
        /*0070*/ 	.short	0x0007
        /*0072*/ 	.short	0x0028
        /*0074*/ 	.byte	0x00, 0xf0, 0x11, 0x00


	//----- nvinfo : EIATTR_KPARAM_INFO
	.align		4
.L_30:
        /*0078*/ 	.byte	0x04, 0x17
        /*007a*/ 	.short	(.L_32 - .L_31)
.L_31:
        /*007c*/ 	.word	0x00000000
        /*0080*/ 	.short	0x0006
        /*0082*/ 	.short	0x0024
        /*0084*/ 	.byte	0x00, 0xf0, 0x11, 0x00


	//----- nvinfo : EIATTR_KPARAM_INFO
	.align		4
.L_32:
        /*0088*/ 	.byte	0x04, 0x17
        /*008a*/ 	.short	(.L_34 - .L_33)
.L_33:
        /*008c*/ 	.word	0x00000000
        /*0090*/ 	.short	0x0005
        /*0092*/ 	.short	0x0020
        /*0094*/ 	.byte	0x00, 0xf0, 0x11, 0x00


	//----- nvinfo : EIATTR_KPARAM_INFO
	.align		4
.L_34:
        /*0098*/ 	.byte	0x04, 0x17
        /*009a*/ 	.short	(.L_36 - .L_35)
.L_35:
        /*009c*/ 	.word	0x00000000
        /*00a0*/ 	.short	0x0004
        /*00a2*/ 	.short	0x001c
        /*00a4*/ 	.byte	0x00, 0xf0, 0x11, 0x00


	//----- nvinfo : EIATTR_KPARAM_INFO
	.align		4
.L_36:
        /*00a8*/ 	.byte	0x04, 0x17
        /*00aa*/ 	.short	(.L_38 - .L_37)
.L_37:
        /*00ac*/ 	.word	0x00000000
        /*00b0*/ 	.short	0x0003
        /*00b2*/ 	.short	0x0018
        /*00b4*/ 	.byte	0x00, 0xf0, 0x11, 0x00


	//----- nvinfo : EIATTR_KPARAM_INFO
	.align		4
.L_38:
        /*00b8*/ 	.byte	0x04, 0x17
        /*00ba*/ 	.short	(.L_40 - .L_39)
.L_39:
        /*00bc*/ 	.word	0x00000000
        /*00c0*/ 	.short	0x0002
        /*00c2*/ 	.short	0x0010
        /*00c4*/ 	.byte	0x00, 0xf4, 0x21, 0x00


	//----- nvinfo : EIATTR_KPARAM_INFO
	.align		4
.L_40:
        /*00c8*/ 	.byte	0x04, 0x17
        /*00ca*/ 	.short	(.L_42 - .L_41)
.L_41:
        /*00cc*/ 	.word	0x00000000
        /*00d0*/ 	.short	0x0001
        /*00d2*/ 	.short	0x0008
        /*00d4*/ 	.byte	0x00, 0xf4, 0x21, 0x00


	//----- nvinfo : EIATTR_KPARAM_INFO
	.align		4
.L_42:
        /*00d8*/ 	.byte	0x04, 0x17
        /*00da*/ 	.short	(.L_44 - .L_43)
.L_43:
        /*00dc*/ 	.word	0x00000000
        /*00e0*/ 	.short	0x0000
        /*00e2*/ 	.short	0x0000
        /*00e4*/ 	.byte	0x00, 0xf4, 0x21, 0x00


	//----- nvinfo : EIATTR_AT_ENTRY_FRAGMENTS
	.align		4
.L_44:
        /*00e8*/ 	.byte	0x04, 0x4f
        /*00ea*/ 	.short	(.L_46 - .L_45)


	//   ....[0]....
.L_45:
        /*00ec*/ 	.word	0x00000004


	//----- nvinfo : EIATTR_RESERVED_SMEM_USED
	.align		4
.L_46:
        /*00f0*/ 	.byte	0x01, 0x41
	.zero		2


	//----- nvinfo : EIATTR_SPARSE_MMA_MASK
	.align		4
        /*00f4*/ 	.byte	0x03, 0x50
        /*00f6*/ 	.short	0x0000


	//----- nvinfo : EIATTR_TCGEN05_1CTA_USED
	.align		4
        /*00f8*/ 	.byte	0x01, 0x51
	.zero		2


	//----- nvinfo : EIATTR_MAXREG_COUNT
	.align		4
        /*00fc*/ 	.byte	0x03, 0x1b
        /*00fe*/ 	.short	0x00ff


	//----- nvinfo : EIATTR_NUM_BARRIERS
	.align		4
        /*0100*/ 	.byte	0x02, 0x4c
        /*0102*/ 	.byte	0x01
	.zero		1


	//----- nvinfo : EIATTR_ANNOTATIONS
	.align		4
        /*0104*/ 	.byte	0x04, 0x55
        /*0106*/ 	.short	(.L_48 - .L_47)


	//   ....[0]....
.L_47:
        /*0108*/ 	.word	0x00000001
        /*010c*/ 	.byte	0xd0, 0x09, 0x00, 0x00, 0x01, 0x00, 0x00, 0x00, 0xf0, 0x0a, 0x00, 0x00, 0x01, 0x00, 0x00, 0x00
        /* <DEDUP_REMOVED lines=2076> */
        /*82dc*/ 	.byte	0x30, 0x66, 0x02, 0x00, 0x01, 0x00, 0x00, 0x00, 0x70, 0x79, 0x02, 0x00


	//----- nvinfo : EIATTR_INT_WARP_WIDE_INSTR_OFFSETS
	.align		4
.L_48:
        /*82e8*/ 	.byte	0x04, 0x31
        /*82ea*/ 	.short	(.L_50 - .L_49)


	//   ....[0]....
.L_49:
        /*82ec*/ 	.word	0x000049b0


	//   ....[1]....
        /*82f0*/ 	.word	0x000049c0


	//   ....[2]....
        /*82f4*/ 	.word	0x0000bbe0


	//   ....[3]....
        /*82f8*/ 	.word	0x00027850


	//   ....[4]....
        /*82fc*/ 	.word	0x000278a0


	//----- nvinfo : EIATTR_COOP_GROUP_MASK_REGIDS
	.align		4
.L_50:
        /*8300*/ 	.byte	0x04, 0x29
        /*8302*/ 	.short	(.L_52 - .L_51)


	//   ....[0]....
.L_51:
        /*8304*/ 	.word	0xffffffff


	//   ....[1]....
        /*8308*/ 	.word	0xffffffff


	//   ....[2]....
        /*830c*/ 	.word	0xffffffff


	//   ....[3]....
        /*8310*/ 	.word	0xffffffff


	//----- nvinfo : EIATTR_COOP_GROUP_INSTR_OFFSETS
	.align		4
.L_52:
        /*8314*/ 	.byte	0x04, 0x28
        /*8316*/ 	.short	(.L_54 - .L_53)


	//   ....[0]....
.L_53:
        /*8318*/ 	.word	0x00000070


	//   ....[1]....
        /*831c*/ 	.word	0x00000330


	//   ....[2]....
        /*8320*/ 	.word	0x000276e0


	//   ....[3]....
        /*8324*/ 	.word	0x00027950


	//----- nvinfo : EIATTR_VRC_CTA_INIT_COUNT
	.align		4
.L_54:
        /*8328*/ 	.byte	0x02, 0x4a
        /*832a*/ 	.byte	0x80
	.zero		1


	//----- nvinfo : EIATTR_MBARRIER_INSTR_OFFSETS
	.align		4
        /*832c*/ 	.byte	0x04, 0x39
        /*832e*/ 	.short	(.L_56 - .L_55)


	//   ....[0]....
.L_55:
        /*8330*/ 	.word	0x00004be0
        /*8334*/ 	.word	0x000000ff
        /*8338*/ 	.word	0x00000000
        /*833c*/ 	.short	0x0100
        /*833e*/ 	.byte	0x04
	.zero		1


	//   ....[1]....
        /*8340*/ 	.word	0x0000bbf0
        /*8344*/ 	.word	0x000000ff
        /*8348*/ 	.word	0x00020008
        /*834c*/ 	.short	0x0100
        /*834e*/ 	.byte	0x09
	.zero		1


	//   ....[2]....
        /*8350*/ 	.word	0x000157f0
        /*8354*/ 	.word	0x000000ff
        /*8358*/ 	.word	0x00000000
        /*835c*/ 	.short	0x010a
        /*835e*/ 	.byte	0x04
	.zero		1


	//   ....[3]....
        /*8360*/ 	.word	0x000265f0
        /*8364*/ 	.word	0x000000ff
        /*8368*/ 	.word	0x00000000
        /*836c*/ 	.short	0x010a
        /*836e*/ 	.byte	0x04
	.zero		1


	//   ....[4]....
        /*8370*/ 	.word	0x00026680
        /*8374*/ 	.word	0x000000ff
        /*8378*/ 	.word	0x00020000
        /*837c*/ 	.short	0x0108
        /*837e*/ 	.byte	0x09
	.zero		1


	//   ....[5]....
        /*8380*/ 	.word	0x000266f0
        /*8384*/ 	.word	0x000000ff
        /*8388*/ 	.word	0x00020008
        /*838c*/ 	.short	0x0108
        /*838e*/ 	.byte	0x09
	.zero		1


	//   ....[6]....
        /*8390*/ 	.word	0x00027980
        /*8394*/ 	.word	0x000000ff
        /*8398*/ 	.word	0x00000000
        /*839c*/ 	.short	0x010a
        /*839e*/ 	.byte	0x04
	.zero		1


	//   ....[7]....
        /*83a0*/ 	.word	0x000279e0
        /*83a4*/ 	.word	0x000000ff
        /*83a8*/ 	.word	0x00000000
        /*83ac*/ 	.short	0x010a
        /*83ae*/ 	.byte	0x04
	.zero		1


	//----- nvinfo : EIATTR_NUM_MBARRIERS
	.align		4
.L_56:
        /*83b0*/ 	.byte	0x03, 0x38
        /*83b2*/ 	.short	0x0002


	//----- nvinfo : EIATTR_EXIT_INSTR_OFFSETS
	.align		4
        /*83b4*/ 	.byte	0x04, 0x1c
        /*83b6*/ 	.short	(.L_58 - .L_57)


	//   ....[0]....
.L_57:
        /*83b8*/ 	.word	0x00027960


	//----- nvinfo : EIATTR_REQNTID
	.align		4
.L_58:
        /*83bc*/ 	.byte	0x04, 0x10
        /*83be*/ 	.short	(.L_60 - .L_59)
.L_59:
        /*83c0*/ 	.word	0x00000080
        /*83c4*/ 	.word	0x00000001
        /*83c8*/ 	.word	0x00000001


	//----- nvinfo : EIATTR_CRS_STACK_SIZE
	.align		4
.L_60:
        /*83cc*/ 	.byte	0x04, 0x1e
        /*83ce*/ 	.short	(.L_62 - .L_61)
.L_61:
        /*83d0*/ 	.word	0x00000000


	//----- nvinfo : EIATTR_CBANK_PARAM_SIZE
	.align		4
.L_62:
        /*83d4*/ 	.byte	0x03, 0x19
        /*83d6*/ 	.short	0x0050


	//----- nvinfo : EIATTR_PARAM_CBANK
	.align		4
        /*83d8*/ 	.byte	0x04, 0x0a
        /*83da*/ 	.short	(.L_64 - .L_63)
	.align		4
.L_63:
        /*83dc*/ 	.word	index@(.nv.constant0.matmul_kernel)
        /*83e0*/ 	.short	0x0380
        /*83e2*/ 	.short	0x0050


	//----- nvinfo : EIATTR_SW_WAR
	.align		4
.L_64:
        /*83e4*/ 	.byte	0x04, 0x36
        /*83e6*/ 	.short	(.L_66 - .L_65)
.L_65:
        /*83e8*/ 	.word	0x00000008
.L_66:


//--------------------- .nv.compat                --------------------------
	.section	.nv.compat,"",@"SHT_CUDA_COMPAT_INFO"
	.align	4
        /*0000*/ 	.byte	0x02, 0x02, 0x02, 0x00, 0x02, 0x05, 0x05, 0x00, 0x02, 0x03, 0x00, 0x00, 0x02, 0x06, 0x01, 0x00


//--------------------- .nv.callgraph             --------------------------
	.section	.nv.callgraph,"",@"SHT_CUDA_CALLGRAPH"
	.align	4
	.sectionentsize	8
	.align		4
        /*0000*/ 	.word	0x00000000
	.align		4
        /*0004*/ 	.word	0xffffffff
	.align		4
        /*0008*/ 	.word	0x00000000
	.align		4
        /*000c*/ 	.word	0xfffffffe
	.align		4
        /*0010*/ 	.word	0x00000000
	.align		4
        /*0014*/ 	.word	0xfffffffd
	.align		4
        /*0018*/ 	.word	0x00000000
	.align		4
        /*001c*/ 	.word	0xfffffffc


//--------------------- .text.matmul_kernel       --------------------------
	.section	.text.matmul_kernel,"ax",@progbits
	.align	128
        .global         matmul_kernel
        .type           matmul_kernel,@function
        .size           matmul_kernel,(.L_x_20 - matmul_kernel)
        .other          matmul_kernel,@"STO_CUDA_ENTRY STV_DEFAULT"
matmul_kernel:
.text.matmul_kernel:
[----:B------:R-:W0:Y:S01]  /*0000*/  LDC R1, c[0x0][0x37c] ;  /* 0x0000df00ff017b82 */ /* 0x000e220000000800 */
[----:B------:R-:W1:Y:S01]  /*0010*/  S2R R0, SR_TID.X ;  /* 0x0000000000007919 */ /* 0x000e620000002100 */
[----:B0-----:R-:W-:Y:S01]  /*0020*/  VIADD R1, R1, 0xffffea98 ;  /* 0xffffea9801017836 */ /* 0x001fe20000000000 */
[----:B-1----:R-:W-:-:S13]  /*0030*/  ISETP.GE.U32.AND P0, PT, R0, 0x20, PT ;  /* 0x000000200000780c */ /* 0x002fda0003f06070 */
[----:B------:R-:W-:Y:S02]  /*0040*/  VOTEU.ANY UP0, P0 ;  /* 0x0000000000ff7886 */ /* 0x000fe40000000100 */
[----:B------:R-:W-:Y:S05]  /*0050*/  BRA.U UP0, `(.L_x_0) ;  /* 0x0000000100b87547 */ /* 0x000fea000b800000 */
[----:B------:R-:W0:Y:S01]  /*0060*/  S2UR UR6, SR_CgaCtaId ;  /* 0x00000000000679c3 */ /* 0x000e220000008800 */
[----:B------:R-:W-:Y:S01]  /*0070*/  NOP ;  /* 0x0000000000007918 */ /* 0x000fe20000000000 */
[----:B------:R-:W-:Y:S02]  /*0080*/  UMOV UR4, 0x40 ;  /* 0x0000004000047882 */ /* 0x000fe40000000000 */
[----:B0-----:R-:W-:-:S09]  /*0090*/  ULEA UR4, UR6, UR4, 0x18 ;  /* 0x0000000406047291 */ /* 0x001fd2000f8ec0ff */
[----:B------:R-:W0:Y:S01]  /*00a0*/  LDS.U8 R0, [UR4] ;  /* 0x00000004ff007984 */ /* 0x000e220008000000 */
[----:B------:R-:W-:Y:S02]  /*00b0*/  UMOV UR4, 0x400 ;  /* 0x0000040000047882 */ /* 0x000fe40000000000 */
[----:B------:R-:W-:Y:S01]  /*00c0*/  ULEA UR4, UR6, UR4, 0x18 ;  /* 0x0000000406047291 */ /* 0x000fe2000f8ec0ff */
[----:B0-----:R-:W-:-:S13]  /*00d0*/  ISETP.NE.AND P0, PT, R0, RZ, PT ;  /* 0x000000ff0000720c */ /* 0x001fda0003f05270 */
[----:B------:R-:W-:Y:S05]  /*00e0*/  @P0 BRA `(.L_x_1) ;  /* 0x00000000007c0947 */ /* 0x000fea0003800000 */
[----:B------:R-:W-:-:S13]  /*00f0*/  ELECT P0, URZ, PT ;  /* 0x0000000000ff782f */ /* 0x000fda0003800000 */
[----:B------:R-:W-:Y:S05]  /*0100*/  @!P0 BRA `(.L_x_2) ;  /* 0x0000000000848947 */ /* 0x000fea0003800000 */
[----:B------:R-:W-:Y:S01]  /*0110*/  UMOV UR5, 0x2 ;  /* 0x0000000200057882 */ /* 0x000fe20000000000 */
[----:B------:R-:W-:Y:S02]  /*0120*/  IMAD.MOV.U32 R4, RZ, RZ, 0x1 ;  /* 0x00000001ff047424 */ /* 0x000fe400078e00ff */
[----:B------:R-:W-:Y:S02]  /*0130*/  IMAD.MOV.U32 R5, RZ, RZ, 0x3 ;  /* 0x00000003ff057424 */ /* 0x000fe400078e00ff */
[----:B------:R-:W-:Y:S04]  /*0140*/  DEPBAR.LE SB0, 0x36 ;  /* 0x00008d800000791a */ /* 0x000fe80000000000 */
[----:B------:R-:W0:Y:S02]  /*0150*/  UTCATOMSWS.FIND_AND_SET.ALIGN UP1, UR5, UR5 ;  /* 0x00000005000575e3 */ /* 0x000e240008020800 */
[----:B0-----:R-:W-:-:S04]  /*0160*/  PLOP3.LUT P0, PT, PT, PT, UP1, 0x80, 0x8 ;  /* 0x000000000008781c */ /* 0x001fc80003f0f018 */
[----:B------:R-:W-:-:S04]  /*0170*/  SEL R0, RZ, 0xffffffff, !P0 ;  /* 0xffffffffff007807 */ /* 0x000fc80004000000 */
[----:B------:R-:W-:Y:S01]  /*0180*/  ISETP.NE.AND P0, PT, R0, RZ, PT ;  /* 0x000000ff0000720c */ /* 0x000fe20003f05270 */
[----:B------:R-:W-:-:S12]  /*0190*/  IMAD.U32 R0, RZ, RZ, UR5 ;  /* 0x00000005ff007e24 */ /* 0x000fd8000f8e00ff */
[----:B------:R-:W-:Y:S05]  /*01a0*/  @P0 BRA `(.L_x_3) ;  /* 0x0000000000240947 */ /* 0x000fea0003800000 */
.L_x_4:
[----:B------:R-:W-:Y:S05]  /*01b0*/  NANOSLEEP 0x64 ;  /* 0x000000640000795d */ /* 0x000fea0003800000 */
[----:B------:R-:W-:-:S05]  /*01c0*/  UMOV UR5, 0x2 ;  /* 0x0000000200057882 */ /* 0x000fca0000000000 */
[----:B------:R-:W-:Y:S04]  /*01d0*/  DEPBAR.LE SB0, 0x36 ;  /* 0x00008d800000791a */ /* 0x000fe80000000000 */
[----:B------:R-:W0:Y:S02]  /*01e0*/  UTCATOMSWS.FIND_AND_SET.ALIGN UP1, UR5, UR5 ;  /* 0x00000005000575e3 */ /* 0x000e240008020800 */
[----:B0-----:R-:W-:-:S04]  /*01f0*/  PLOP3.LUT P0, PT, PT, PT, UP1, 0x80, 0x8 ;  /* 0x000000000008781c */ /* 0x001fc80003f0f018 */
[----:B------:R-:W-:-:S04]  /*0200*/  SEL R0, RZ, 0xffffffff, !P0 ;  /* 0xffffffffff007807 */ /* 0x000fc80004000000 */
[----:B------:R-:W-:Y:S01]  /*0210*/  ISETP.NE.AND P0, PT, R0, RZ, PT ;  /* 0x000000ff0000720c */ /* 0x000fe20003f05270 */
[----:B------:R-:W-:-:S12]  /*0220*/  IMAD.U32 R0, RZ, RZ, UR5 ;  /* 0x00000005ff007e24 */ /* 0x000fd8000f8e00ff */
[----:B------:R-:W-:Y:S05]  /*0230*/  @!P0 BRA `(.L_x_4) ;  /* 0xfffffffc00dc8947 */ /* 0x000fea000383ffff */
.L_x_3:
[C---:B------:R-:W-:Y:S01]  /*0240*/  VIADD R3, R0.reuse, 0x10 ;  /* 0x0000001000037836 */ /* 0x040fe20000000000 */
[----:B------:R-:W-:Y:S01]  /*0250*/  UMOV UR5, 0x50 ;  /* 0x0000005000057882 */ /* 0x000fe20000000000 */
[----:B------:R-:W-:Y:S01]  /*0260*/  SHF.L.U32 R2, R5, R0, RZ ;  /* 0x0000000005027219 */ /* 0x000fe200000006ff */
[----:B------:R-:W-:Y:S01]  /*0270*/  ULEA UR5, UR6, UR5, 0x18 ;  /* 0x0000000506057291 */ /* 0x000fe2000f8ec0ff */
[----:B------:R-:W-:Y:S01]  /*0280*/  IMAD.SHL.U32 R0, R0, 0x20, RZ ;  /* 0x0000002000007824 */ /* 0x000fe200078e00ff */
[----:B------:R-:W-:-:S04]  /*0290*/  SHF.L.U32 R3, R4, R3, RZ ;  /* 0x0000000304037219 */ /* 0x000fc800000006ff */
[----:B------:R-:W-:-:S05]  /*02a0*/  LOP3.LUT R2, R3, R2, RZ, 0xfc, !PT ;  /* 0x0000000203027212 */ /* 0x000fca00078efcff */
[----:B------:R0:W-:Y:S04]  /*02b0*/  ATOMS.OR RZ, [UR5], R2 ;  /* 0x00000002ffff798c */ /* 0x0001e8000b000005 */
[----:B------:R0:W-:Y:S01]  /*02c0*/  STS [UR4], R0 ;  /* 0x00000000ff007988 */ /* 0x0001e20008000804 */
[----:B------:R-:W-:Y:S05]  /*02d0*/  BRA `(.L_x_2) ;  /* 0x0000000000107947 */ /* 0x000fea0003800000 */
.L_x_1:
[----:B------:R-:W-:Y:S01]  /*02e0*/  IMAD.MOV.U32 R0, RZ, RZ, -0x1 ;  /* 0xffffffffff007424 */ /* 0x000fe200078e00ff */
[----:B------:R-:W-:-:S04]  /*02f0*/  MOV R2, 0x320 ;  /* 0x0000032000027802 */ /* 0x000fc80000000f00 */
[----:B------:R0:W-:Y:S03]  /*0300*/  STS [UR4], R0 ;  /* 0x00000000ff007988 */ /* 0x0001e60008000804 */
[----:B0-----:R-:W-:Y:S05]  /*0310*/  CALL.REL.NOINC `($__internal_1_$__cuda_sm10x_tcgen05_guardrail_trap_phase_invalid_during_alloc) ;  /* 0x0000027400c87944 */ /* 0x001fea0003c00000 */
.L_x_2:
[----:B------:R-:W-:Y:S05]  /*0320*/  WARPSYNC.ALL ;  /* 0x0000000000007948 */ /* 0x000fea0003800000 */
[----:B------:R-:W-:Y:S01]  /*0330*/  NOP ;  /* 0x0000000000007918 */ /* 0x000fe20000000000 */
.L_x_0:
[----:B------:R-:W1:Y:S01]  /*0340*/  LDC.64 R24, c[0x0][0x398] ;  /* 0x0000e600ff187b82 */ /* 0x000e620000000a00 */
[----:B------:R-:W2:Y:S01]  /*0350*/  S2R R5, SR_CTAID.X ;  /* 0x0000000000057919 */ /* 0x000ea20000002500 */
[----:B------:R-:W3:Y:S01]  /*0360*/  LDCU UR13, c[0x0][0x3a0] ;  /* 0x00007400ff0d77ac */ /* 0x000ee20008000800 */
[----:B------:R-:W4:Y:S01]  /*0370*/  S2R R12, SR_TID.X ;  /* 0x00000000000c7919 */ /* 0x000f220000002100 */
[----:B------:R-:W-:Y:S01]  /*0380*/  UMOV UR9, 0x400 ;  /* 0x0000040000097882 */ /* 0x000fe20000000000 */
[----:B------:R-:W5:Y:S03]  /*0390*/  LDCU.128 UR16, c[0x0][0x380] ;  /* 0x00007000ff1077ac */ /* 0x000f660008000c00 */
[----:B------:R-:W0:Y:S01]  /*03a0*/  S2UR UR6, SR_CgaCtaId ;  /* 0x00000000000679c3 */ /* 0x000e220000008800 */
[----:B---3--:R-:W-:Y:S01]  /*03b0*/  UIADD3 UR4, UPT, UPT, UR13, 0xff, URZ ;  /* 0x000000ff0d047890 */ /* 0x008fe2000fffe0ff */
[----:B01----:R-:W-:-:S03]  /*03c0*/  VIADD R0, R25, 0x3f ;  /* 0x0000003f19007836 */ /* 0x003fc60000000000 */
[----:B------:R-:W-:Y:S02]  /*03d0*/  UISETP.GT.AND UP1, UPT, UR4, 0xff, UPT ;  /* 0x000000ff0400788c */ /* 0x000fe4000bf24270 */
[----:B------:R-:W-:Y:S01]  /*03e0*/  SHF.R.S32.HI R3, RZ, 0x1f, R0 ;  /* 0x0000001fff037819 */ /* 0x000fe20000011400 */
[----:B------:R-:W-:-:S03]  /*03f0*/  ULEA UR9, UR6, UR9, 0x18 ;  /* 0x0000000906097291 */ /* 0x000fc6000f8ec0ff */
[----:B------:R-:W-:Y:S02]  /*0400*/  LEA.HI R3, R3, R0, RZ, 0x6 ;  /* 0x0000000003037211 */ /* 0x000fe400078f30ff */
[----:B--2---:R-:W-:Y:S02]  /*0410*/  IABS R8, R5 ;  /* 0x0000000500087213 */ /* 0x004fe40000000000 */
[----:B------:R-:W-:Y:S02]  /*0420*/  SHF.R.S32.HI R3, RZ, 0x6, R3 ;  /* 0x00000006ff037819 */ /* 0x000fe40000011403 */
[----:B----4-:R-:W-:-:S03]  /*0430*/  LOP3.LUT R13, R12, 0x3f, RZ, 0xc0, !PT ;  /* 0x0000003f0c0d7812 */ /* 0x010fc600078ec0ff */
[----:B------:R-:W-:-:S05]  /*0440*/  IMAD.SHL.U32 R4, R3, 0x8, RZ ;  /* 0x0000000803047824 */ /* 0x000fca00078e00ff */
[-C--:B------:R-:W-:Y:S02]  /*0450*/  IABS R7, R4.reuse ;  /* 0x0000000400077213 */ /* 0x080fe40000000000 */
[----:B------:R-:W-:Y:S02]  /*0460*/  IABS R10, R4 ;  /* 0x00000004000a7213 */ /* 0x000fe40000000000 */
[----:B------:R-:W0:Y:S08]  /*0470*/  I2F.RP R0, R7 ;  /* 0x0000000700007306 */ /* 0x000e300000209400 */
[----:B0-----:R-:W0:Y:S02]  /*0480*/  MUFU.RCP R0, R0 ;  /* 0x0000000000007308 */ /* 0x001e240000001000 */
[----:B0-----:R-:W-:-:S02]  /*0490*/  VIADD R2, R0, 0xffffffe ;  /* 0x0ffffffe00027836 */ /* 0x001fc40000000000 */
[----:B------:R-:W-:-:S04]  /*04a0*/  IMAD.MOV R0, RZ, RZ, -R10 ;  /* 0x000000ffff007224 */ /* 0x000fc800078e0a0a */
[----:B------:R0:W1:Y:S02]  /*04b0*/  F2I.FTZ.U32.TRUNC.NTZ R3, R2 ;  /* 0x0000000200037305 */ /* 0x000064000021f000 */
[----:B0-----:R-:W-:Y:S02]  /*04c0*/  IMAD.MOV.U32 R2, RZ, RZ, RZ ;  /* 0x000000ffff027224 */ /* 0x001fe400078e00ff */
[----:B-1----:R-:W-:-:S04]  /*04d0*/  IMAD.MOV R6, RZ, RZ, -R3 ;  /* 0x000000ffff067224 */ /* 0x002fc800078e0a03 */
[----:B------:R-:W-:Y:S02]  /*04e0*/  IMAD R9, R6, R7, RZ ;  /* 0x0000000706097224 */ /* 0x000fe400078e02ff */
[----:B------:R-:W-:Y:S02]  /*04f0*/  IMAD.MOV.U32 R6, RZ, RZ, R8 ;  /* 0x000000ffff067224 */ /* 0x000fe400078e0008 */
[----:B------:R-:W-:-:S06]  /*0500*/  IMAD.HI.U32 R3, R3, R9, R2 ;  /* 0x0000000903037227 */ /* 0x000fcc00078e0002 */
[----:B------:R-:W-:-:S04]  /*0510*/  IMAD.HI.U32 R3, R3, R6, RZ ;  /* 0x0000000603037227 */ /* 0x000fc800078e00ff */
[----:B------:R-:W-:Y:S01]  /*0520*/  IMAD R0, R3, R0, R6 ;  /* 0x0000000003007224 */ /* 0x000fe200078e0206 */
[----:B------:R-:W-:Y:S04]  /*0530*/  BAR.SYNC.DEFER_BLOCKING 0x0 ;  /* 0x0000000000007b1d */ /* 0x000fe80000010000 */
[----:B------:R-:W-:-:S13]  /*0540*/  ISETP.GT.U32.AND P1, PT, R7, R0, PT ;  /* 0x000000000700720c */ /* 0x000fda0003f24070 */
[----:B------:R-:W-:Y:S02]  /*0550*/  @!P1 IMAD.IADD R0, R0, 0x1, -R7 ;  /* 0x0000000100009824 */ /* 0x000fe400078e0a07 */
[----:B------:R-:W-:Y:S01]  /*0560*/  @!P1 VIADD R3, R3, 0x1 ;  /* 0x0000000103039836 */ /* 0x000fe20000000000 */
[----:B------:R-:W-:Y:S02]  /*0570*/  ISETP.NE.AND P1, PT, R4, RZ, PT ;  /* 0x000000ff0400720c */ /* 0x000fe40003f25270 */
[----:B------:R-:W-:Y:S02]  /*0580*/  ISETP.GE.U32.AND P0, PT, R0, R7, PT ;  /* 0x000000070000720c */ /* 0x000fe40003f06070 */
[----:B------:R-:W-:-:S04]  /*0590*/  LOP3.LUT R0, R5, R4, RZ, 0x3c, !PT ;  /* 0x0000000405007212 */ /* 0x000fc800078e3cff */
[----:B------:R-:W-:Y:S01]  /*05a0*/  ISETP.GE.AND P2, PT, R0, RZ, PT ;  /* 0x000000ff0000720c */ /* 0x000fe20003f46270 */
[----:B------:R-:W-:-:S06]  /*05b0*/  VIADD R0, R24, 0x3f ;  /* 0x0000003f18007836 */ /* 0x000fcc0000000000 */
[----:B------:R-:W-:-:S04]  /*05c0*/  @P0 VIADD R3, R3, 0x1 ;  /* 0x0000000103030836 */ /* 0x000fc80000000000 */
[----:B------:R-:W-:Y:S01]  /*05d0*/  IMAD.MOV.U32 R2, RZ, RZ, R3 ;  /* 0x000000ffff027224 */ /* 0x000fe200078e0003 */
[----:B------:R-:W-:-:S03]  /*05e0*/  SHF.R.S32.HI R3, RZ, 0x1f, R0 ;  /* 0x0000001fff037819 */ /* 0x000fc60000011400 */
[----:B------:R-:W-:Y:S01]  /*05f0*/  @!P2 IMAD.MOV R2, RZ, RZ, -R2 ;  /* 0x000000ffff02a224 */ /* 0x000fe200078e0a02 */
[----:B------:R-:W-:Y:S02]  /*0600*/  @!P1 LOP3.LUT R2, RZ, R4, RZ, 0x33, !PT ;  /* 0x00000004ff029212 */ /* 0x000fe400078e33ff */
[----:B------:R-:W-:-:S03]  /*0610*/  LEA.HI R3, R3, R0, RZ, 0x6 ;  /* 0x0000000003037211 */ /* 0x000fc600078f30ff */
[----:B------:R-:W-:Y:S02]  /*0620*/  IMAD.SHL.U32 R8, R2, 0x8, RZ ;  /* 0x0000000802087824 */ /* 0x000fe400078e00ff */
[----:B------:R-:W-:-:S03]  /*0630*/  IMAD.MOV R2, RZ, RZ, -R2 ;  /* 0x000000ffff027224 */ /* 0x000fc600078e0a02 */
[----:B------:R-:W-:Y:S01]  /*0640*/  LEA.HI.SX32 R3, R3, -R8, 0x1a ;  /* 0x8000000803037211 */ /* 0x000fe200078fd2ff */
[----:B------:R-:W-:-:S03]  /*0650*/  IMAD R10, R4, R2, R5 ;  /* 0x00000002040a7224 */ /* 0x000fc600078e0205 */
[----:B------:R-:W-:Y:S02]  /*0660*/  VIMNMX R11, PT, PT, R3, 0x8, PT ;  /* 0x00000008030b7848 */ /* 0x000fe40003fe0100 */
[----:B------:R-:W-:Y:S02]  /*0670*/  IABS R9, R10 ;  /* 0x0000000a00097213 */ /* 0x000fe40000000000 */
[-C--:B------:R-:W-:Y:S02]  /*0680*/  IABS R7, R11.reuse ;  /* 0x0000000b00077213 */ /* 0x080fe40000000000 */
[----:B------:R-:W-:Y:S02]  /*0690*/  IABS R4, R11 ;  /* 0x0000000b00047213 */ /* 0x000fe40000000000 */
[----:B------:R-:W0:Y:S03]  /*06a0*/  I2F.RP R0, R7 ;  /* 0x0000000700007306 */ /* 0x000e260000209400 */
[----:B------:R-:W-:-:S05]  /*06b0*/  IMAD.MOV R4, RZ, RZ, -R4 ;  /* 0x000000ffff047224 */ /* 0x000fca00078e0a04 */
[----:B0-----:R-:W0:Y:S02]  /*06c0*/  MUFU.RCP R0, R0 ;  /* 0x0000000000007308 */ /* 0x001e240000001000 */
[----:B0-----:R-:W-:Y:S01]  /*06d0*/  VIADD R3, R0, 0xffffffe ;  /* 0x0ffffffe00037836 */ /* 0x001fe20000000000 */
[----:B------:R-:W-:-:S05]  /*06e0*/  IABS R0, R24 ;  /* 0x0000001800007213 */ /* 0x000fca0000000000 */
[----:B------:R-:W0:Y:S02]  /*06f0*/  F2I.FTZ.U32.TRUNC.NTZ R3, R3 ;  /* 0x0000000300037305 */ /* 0x000e24000021f000 */
[----:B0-----:R-:W-:-:S04]  /*0700*/  IMAD.MOV R6, RZ, RZ, -R3 ;  /* 0x000000ffff067224 */ /* 0x001fc800078e0a03 */
[----:B------:R-:W-:-:S04]  /*0710*/  IMAD.MOV.U32 R2, RZ, RZ, R6 ;  /* 0x000000ffff027224 */ /* 0x000fc800078e0006 */
[----:B------:R-:W-:Y:S02]  /*0720*/  IMAD R5, R2, R7, RZ ;  /* 0x0000000702057224 */ /* 0x000fe400078e02ff */
[----:B------:R-:W-:-:S04]  /*0730*/  IMAD.MOV.U32 R2, RZ, RZ, RZ ;  /* 0x000000ffff027224 */ /* 0x000fc800078e00ff */
[----:B------:R-:W-:Y:S01]  /*0740*/  IMAD.HI.U32 R2, R3, R5, R2 ;  /* 0x0000000503027227 */ /* 0x000fe200078e0002 */
[----:B------:R-:W-:Y:S01]  /*0750*/  IABS R3, R25 ;  /* 0x0000001900037213 */ /* 0x000fe20000000000 */
[----:B------:R-:W0:Y:S04]  /*0760*/  I2F.RP R5, R0 ;  /* 0x0000000000057306 */ /* 0x000e280000209400 */
[----:B------:R-:W-:-:S04]  /*0770*/  IMAD.HI.U32 R2, R2, R9, RZ ;  /* 0x0000000902027227 */ /* 0x000fc800078e00ff */
[----:B------:R-:W-:Y:S01]  /*0780*/  IMAD R4, R2, R4, R9 ;  /* 0x0000000402047224 */ /* 0x000fe200078e0209 */
[----:B------:R-:W1:Y:S01]  /*0790*/  I2F.RP R6, R3 ;  /* 0x0000000300067306 */ /* 0x000e620000209400 */
[----:B------:R-:W-:-:S03]  /*07a0*/  SHF.R.U32.HI R9, RZ, 0x6, R12 ;  /* 0x00000006ff097819 */ /* 0x000fc6000001160c */
[----:B------:R-:W-:Y:S02]  /*07b0*/  ISETP.GT.U32.AND P1, PT, R7, R4, PT ;  /* 0x000000040700720c */ /* 0x000fe40003f24070 */
[----:B------:R-:W-:Y:S02]  /*07c0*/  SGXT.U32 R9, R9, 0x1 ;  /* 0x000000010909781a */ /* 0x000fe40000000000 */
[----:B0-----:R-:W0:Y:S08]  /*07d0*/  MUFU.RCP R5, R5 ;  /* 0x0000000500057308 */ /* 0x001e300000001000 */
[----:B-1----:R-:W1:Y:S01]  /*07e0*/  MUFU.RCP R6, R6 ;  /* 0x0000000600067308 */ /* 0x002e620000001000 */
[----:B------:R-:W-:-:S02]  /*07f0*/  @!P1 IMAD.IADD R4, R4, 0x1, -R7 ;  /* 0x0000000104049824 */ /* 0x000fc400078e0a07 */
[----:B------:R-:W-:Y:S01]  /*0800*/  @!P1 VIADD R2, R2, 0x1 ;  /* 0x0000000102029836 */ /* 0x000fe20000000000 */
[----:B------:R-:W-:Y:S02]  /*0810*/  ISETP.NE.AND P1, PT, R11, RZ, PT ;  /* 0x000000ff0b00720c */ /* 0x000fe40003f25270 */
[----:B------:R-:W-:Y:S02]  /*0820*/  ISETP.GE.U32.AND P0, PT, R4, R7, PT ;  /* 0x000000070400720c */ /* 0x000fe40003f06070 */
[----:B------:R-:W-:-:S04]  /*0830*/  LOP3.LUT R4, R10, R11, RZ, 0x3c, !PT ;  /* 0x0000000b0a047212 */ /* 0x000fc800078e3cff */
[----:B------:R-:W-:Y:S01]  /*0840*/  ISETP.GE.AND P2, PT, R4, RZ, PT ;  /* 0x000000ff0400720c */ /* 0x000fe20003f46270 */
[----:B0-----:R-:W-:-:S04]  /*0850*/  VIADD R4, R5, 0xffffffe ;  /* 0x0ffffffe05047836 */ /* 0x001fc80000000000 */
[----:B------:R0:W2:Y:S01]  /*0860*/  F2I.FTZ.U32.TRUNC.NTZ R5, R4 ;  /* 0x0000000400057305 */ /* 0x0000a2000021f000 */
[----:B-1----:R-:W-:Y:S01]  /*0870*/  VIADD R46, R6, 0xffffffe ;  /* 0x0ffffffe062e7836 */ /* 0x002fe20000000000 */
[----:B------:R-:W-:Y:S01]  /*0880*/  SHF.R.U32.HI R6, RZ, 0x5, R12 ;  /* 0x00000005ff067819 */ /* 0x000fe2000001160c */
[----:B------:R-:W-:-:S03]  /*0890*/  @P0 VIADD R2, R2, 0x1 ;  /* 0x0000000102020836 */ /* 0x000fc60000000000 */
[----:B------:R-:W-:Y:S01]  /*08a0*/  R2UR UR12, R6 ;  /* 0x00000000060c72ca */ /* 0x000fe200000e0000 */
[----:B------:R-:W-:Y:S01]  /*08b0*/  IMAD.MOV.U32 R53, RZ, RZ, R2 ;  /* 0x000000ffff357224 */ /* 0x000fe200078e0002 */
[----:B------:R1:W3:Y:S01]  /*08c0*/  F2I.FTZ.U32.TRUNC.NTZ R47, R46 ;  /* 0x0000002e002f7305 */ /* 0x0002e2000021f000 */
[----:B0-----:R-:W-:Y:S02]  /*08d0*/  IMAD.MOV.U32 R4, RZ, RZ, RZ ;  /* 0x000000ffff047224 */ /* 0x001fe400078e00ff */
[----:B------:R-:W-:Y:S01]  /*08e0*/  @!P2 IMAD.MOV R53, RZ, RZ, -R53 ;  /* 0x000000ffff35a224 */ /* 0x000fe200078e0a35 */
[----:B------:R-:W-:Y:S01]  /*08f0*/  @!P1 LOP3.LUT R53, RZ, R11, RZ, 0x33, !PT ;  /* 0x0000000bff359212 */ /* 0x000fe200078e33ff */
[----:B--2---:R-:W-:-:S04]  /*0900*/  IMAD.MOV R7, RZ, RZ, -R5 ;  /* 0x000000ffff077224 */ /* 0x004fc800078e0a05 */
[----:B------:R-:W-:Y:S02]  /*0910*/  IMAD.MOV R2, RZ, RZ, -R53 ;  /* 0x000000ffff027224 */ /* 0x000fe400078e0a35 */
[----:B------:R-:W-:Y:S02]  /*0920*/  IMAD R7, R7, R0, RZ ;  /* 0x0000000007077224 */ /* 0x000fe400078e02ff */
[----:B------:R-:W-:Y:S02]  /*0930*/  IMAD R2, R11, R2, R10 ;  /* 0x000000020b027224 */ /* 0x000fe400078e020a */
[----:B------:R-:W-:Y:S01]  /*0940*/  IMAD.HI.U32 R4, R5, R7, R4 ;  /* 0x0000000705047227 */ /* 0x000fe200078e0004 */
[----:B------:R-:W0:Y:S03]  /*0950*/  LDS R10, [UR9] ;  /* 0x00000009ff0a7984 */ /* 0x000e260008000800 */
[----:B------:R-:W-:-:S02]  /*0960*/  IMAD.IADD R2, R8, 0x1, R2 ;  /* 0x0000000108027824 */ /* 0x000fc400078e0202 */
[----:B------:R-:W-:Y:S02]  /*0970*/  IMAD.SHL.U32 R53, R53, 0x40, RZ ;  /* 0x0000004035357824 */ /* 0x000fe400078e00ff */
[----:B------:R-:W-:Y:S02]  /*0980*/  IMAD R15, R2, 0x40, R13 ;  /* 0x00000040020f7824 */ /* 0x000fe400078e020d */
[----:B-1----:R-:W-:Y:S02]  /*0990*/  IMAD.MOV.U32 R46, RZ, RZ, RZ ;  /* 0x000000ffff2e7224 */ /* 0x002fe400078e00ff */
[C---:B------:R-:W-:Y:S01]  /*09a0*/  VIADD R14, R53.reuse, 0x3f ;  /* 0x0000003f350e7836 */ /* 0x040fe20000000000 */
[----:B------:R-:W-:Y:S01]  /*09b0*/  IABS R2, R15 ;  /* 0x0000000f00027213 */ /* 0x000fe20000000000 */
[C---:B------:R-:W-:Y:S01]  /*09c0*/  VIADD R11, R53.reuse, 0x1 ;  /* 0x00000001350b7836 */ /* 0x040fe20000000000 */
[----:B------:R-:W-:Y:S01]  /*09d0*/  STL [R1+0xc28], R15 ;  /* 0x000c280f01007387 */ /* 0x000fe20000100800 */
[----:B------:R-:W-:Y:S01]  /*09e0*/  VIADD R12, R53, 0x2 ;  /* 0x00000002350c7836 */ /* 0x000fe20000000000 */
[----:B------:R-:W-:Y:S01]  /*09f0*/  IABS R49, R14 ;  /* 0x0000000e00317213 */ /* 0x000fe20000000000 */
[----:B------:R-:W-:Y:S01]  /*0a00*/  IMAD.MOV.U32 R5, RZ, RZ, R2 ;  /* 0x000000ffff057224 */ /* 0x000fe200078e0002 */
[----:B------:R-:W-:Y:S01]  /*0a10*/  ISETP.GE.AND P5, PT, R15, RZ, PT ;  /* 0x000000ff0f00720c */ /* 0x000fe20003fa6270 */
[----:B---3--:R-:W-:Y:S01]  /*0a20*/  IMAD.MOV R2, RZ, RZ, -R47 ;  /* 0x000000ffff027224 */ /* 0x008fe200078e0a2f */
[----:B------:R-:W-:Y:S01]  /*0a30*/  IABS R8, R12 ;  /* 0x0000000c00087213 */ /* 0x000fe20000000000 */
[----:B------:R-:W-:Y:S01]  /*0a40*/  IMAD.HI.U32 R4, R4, R5, RZ ;  /* 0x0000000504047227 */ /* 0x000fe200078e00ff */
[----:B------:R-:W-:-:S03]  /*0a50*/  ISETP.GE.AND P3, PT, R11, RZ, PT ;  /* 0x000000ff0b00720c */ /* 0x000fc60003f66270 */
[----:B------:R-:W-:Y:S02]  /*0a60*/  IMAD.MOV R4, RZ, RZ, -R4 ;  /* 0x000000ffff047224 */ /* 0x000fe400078e0a04 */
[----:B------:R-:W-:Y:S02]  /*0a70*/  IMAD R7, R2, R3, RZ ;  /* 0x0000000302077224 */ /* 0x000fe400078e02ff */
[C---:B------:R-:W-:Y:S02]  /*0a80*/  IMAD R2, R0.reuse, R4, R5 ;  /* 0x0000000400027224 */ /* 0x040fe400078e0205 */
[----:B------:R-:W-:Y:S01]  /*0a90*/  IMAD.HI.U32 R46, R47, R7, R46 ;  /* 0x000000072f2e7227 */ /* 0x000fe200078e002e */
[----:B------:R-:W-:Y:S02]  /*0aa0*/  IABS R7, R11 ;  /* 0x0000000b00077213 */ /* 0x000fe40000000000 */
[----:B------:R-:W-:Y:S01]  /*0ab0*/  ISETP.GT.U32.AND P0, PT, R0, R2, PT ;  /* 0x000000020000720c */ /* 0x000fe20003f04070 */
[----:B------:R-:W-:Y:S01]  /*0ac0*/  IMAD.U32 R4, RZ, RZ, UR4 ;  /* 0x00000004ff047e24 */ /* 0x000fe2000f8e00ff */
[----:B------:R-:W1:Y:S01]  /*0ad0*/  LDCU UR4, c[0x0][0x3a4] ;  /* 0x00007480ff0477ac */ /* 0x000e620008000800 */
[----:B------:R-:W-:-:S03]  /*0ae0*/  IMAD.HI.U32 R6, R46, R49, RZ ;  /* 0x000000312e067227 */ /* 0x000fc600078e00ff */
[----:B------:R2:W-:Y:S01]  /*0af0*/  STL [R1+0xc30], R4 ;  /* 0x000c300401007387 */ /* 0x0005e20000100800 */
[----:B------:R-:W-:Y:S01]  /*0b00*/  IMAD.MOV R6, RZ, RZ, -R6 ;  /* 0x000000ffff067224 */ /* 0x000fe200078e0a06 */
[----:B0-----:R-:W-:Y:S01]  /*0b10*/  R2UR UR8, R10 ;  /* 0x000000000a0872ca */ /* 0x001fe200000e0000 */
[----:B------:R-:W-:-:S04]  /*0b20*/  IMAD.HI.U32 R5, R46, R8, RZ ;  /* 0x000000082e057227 */ /* 0x000fc800078e00ff */
[----:B------:R-:W-:Y:S01]  /*0b30*/  @!P0 IMAD.IADD R2, R2, 0x1, -R0 ;  /* 0x0000000102028824 */ /* 0x000fe200078e0a00 */
[----:B------:R-:W-:Y:S01]  /*0b40*/  PLOP3.LUT P0, PT, PT, PT, UP1, 0x80, 0x8 ;  /* 0x000000000008781c */ /* 0x000fe20003f0f018 */
[C---:B------:R-:W-:Y:S02]  /*0b50*/  IMAD R49, R3.reuse, R6, R49 ;  /* 0x0000000603317224 */ /* 0x040fe400078e0231 */
[----:B--2---:R-:W-:Y:S01]  /*0b60*/  IMAD.HI.U32 R4, R46, R7, RZ ;  /* 0x000000072e047227 */ /* 0x004fe200078e00ff */
[----:B------:R-:W-:Y:S02]  /*0b70*/  ISETP.GT.U32.AND P2, PT, R0, R2, PT ;  /* 0x000000020000720c */ /* 0x000fe40003f44070 */
[----:B------:R-:W-:Y:S01]  /*0b80*/  ISETP.GT.U32.AND P1, PT, R3, R49, PT ;  /* 0x000000310300720c */ /* 0x000fe20003f24070 */
[----:B------:R-:W-:Y:S01]  /*0b90*/  IMAD.MOV R4, RZ, RZ, -R4 ;  /* 0x000000ffff047224 */ /* 0x000fe200078e0a04 */
[----:B------:R-:W-:Y:S01]  /*0ba0*/  ISETP.LT.AND P0, PT, R9, UR13, P0 ;  /* 0x0000000d09007c0c */ /* 0x000fe20008701270 */
[----:B------:R-:W-:-:S02]  /*0bb0*/  IMAD.MOV R5, RZ, RZ, -R5 ;  /* 0x000000ffff057224 */ /* 0x000fc400078e0a05 */
[C---:B------:R-:W-:Y:S02]  /*0bc0*/  IMAD R6, R3.reuse, R4, R7 ;  /* 0x0000000403067224 */ /* 0x040fe400078e0207 */
[----:B------:R-:W-:Y:S02]  /*0bd0*/  IMAD R4, R3, R5, R8 ;  /* 0x0000000503047224 */ /* 0x000fe400078e0208 */
[----:B------:R-:W-:Y:S01]  /*0be0*/  VIADD R9, R53, 0x3 ;  /* 0x0000000335097836 */ /* 0x000fe20000000000 */
[C---:B------:R-:W-:Y:S01]  /*0bf0*/  ISETP.GT.U32.AND P4, PT, R3.reuse, R6, PT ;  /* 0x000000060300720c */ /* 0x040fe20003f84070 */
[----:B------:R-:W-:Y:S01]  /*0c00*/  @!P2 IMAD.IADD R2, R2, 0x1, -R0 ;  /* 0x000000010202a824 */ /* 0x000fe200078e0a00 */
[----:B------:R-:W-:Y:S01]  /*0c10*/  ISETP.GT.U32.AND P6, PT, R3, R4, PT ;  /* 0x000000040300720c */ /* 0x000fe20003fc4070 */
[----:B------:R-:W-:Y:S01]  /*0c20*/  VIADD R13, R53, 0x4 ;  /* 0x00000004350d7836 */ /* 0x000fe20000000000 */
[----:B------:R-:W-:Y:S01]  /*0c30*/  IABS R5, R9 ;  /* 0x0000000900057213 */ /* 0x000fe20000000000 */
[----:B------:R-:W-:Y:S01]  /*0c40*/  @!P1 IMAD.IADD R49, R49, 0x1, -R3 ;  /* 0x0000000131319824 */ /* 0x000fe200078e0a03 */
[----:B------:R-:W-:Y:S01]  /*0c50*/  ISETP.NE.AND P2, PT, R24, RZ, PT ;  /* 0x000000ff1800720c */ /* 0x000fe20003f45270 */
[----:B------:R-:W-:Y:S01]  /*0c60*/  VIADD R11, R53, 0x5 ;  /* 0x00000005350b7836 */ /* 0x000fe20000000000 */
[----:B------:R-:W-:Y:S01]  /*0c70*/  IABS R8, R13 ;  /* 0x0000000d00087213 */ /* 0x000fe20000000000 */
[----:B------:R-:W-:Y:S01]  /*0c80*/  IMAD.HI.U32 R0, R46, R5, RZ ;  /* 0x000000052e007227 */ /* 0x000fe200078e00ff */
[----:B------:R-:W-:-:S02]  /*0c90*/  ISETP.GT.U32.AND P1, PT, R3, R49, PT ;  /* 0x000000310300720c */ /* 0x000fc40003f24070 */
[----:B------:R-:W-:Y:S01]  /*0ca0*/  IABS R10, R11 ;  /* 0x0000000b000a7213 */ /* 0x000fe20000000000 */
[----:B------:R-:W-:Y:S02]  /*0cb0*/  IMAD.MOV R0, RZ, RZ, -R0 ;  /* 0x000000ffff007224 */ /* 0x000fe400078e0a00 */
[----:B------:R-:W-:Y:S01]  /*0cc0*/  @!P5 IMAD.MOV R2, RZ, RZ, -R2 ;  /* 0x000000ffff02d224 */ /* 0x000fe200078e0a02 */
[----:B------:R-:W-:Y:S01]  /*0cd0*/  ISETP.GE.AND P5, PT, R14, RZ, PT ;  /* 0x000000ff0e00720c */ /* 0x000fe20003fa6270 */
[----:B------:R-:W-:Y:S02]  /*0ce0*/  @!P6 IMAD.IADD R4, R4, 0x1, -R3 ;  /* 0x000000010404e824 */ /* 0x000fe400078e0a03 */
[C---:B------:R-:W-:Y:S01]  /*0cf0*/  IMAD R0, R3.reuse, R0, R5 ;  /* 0x0000000003007224 */ /* 0x040fe200078e0205 */
[----:B------:R-:W-:Y:S01]  /*0d00*/  @!P2 LOP3.LUT R2, RZ, R24, RZ, 0x33, !PT ;  /* 0x00000018ff02a212 */ /* 0x000fe200078e33ff */
[----:B------:R-:W-:Y:S01]  /*0d10*/  IMAD.HI.U32 R5, R46, R8, RZ ;  /* 0x000000082e057227 */ /* 0x000fe200078e00ff */
[----:B------:R-:W-:-:S03]  /*0d20*/  ISETP.GT.U32.AND P6, PT, R3, R4, PT ;  /* 0x000000040300720c */ /* 0x000fc60003fc4070 */
[----:B------:R-:W-:Y:S01]  /*0d30*/  IMAD.HI.U32 R7, R46, R10, RZ ;  /* 0x0000000a2e077227 */ /* 0x000fe200078e00ff */
[----:B------:R0:W-:Y:S03]  /*0d40*/  STL [R1+0xc34], R2 ;  /* 0x000c340201007387 */ /* 0x0001e60000100800 */
[----:B------:R-:W-:Y:S02]  /*0d50*/  IMAD.MOV R5, RZ, RZ, -R5 ;  /* 0x000000ffff057224 */ /* 0x000fe400078e0a05 */
[----:B------:R-:W-:Y:S01]  /*0d60*/  @!P4 IMAD.IADD R6, R6, 0x1, -R3 ;  /* 0x000000010606c824 */ /* 0x000fe200078e0a03 */
[----:B------:R-:W-:Y:S01]  /*0d70*/  ISETP.GE.AND P4, PT, R12, RZ, PT ;  /* 0x000000ff0c00720c */ /* 0x000fe20003f86270 */
[----:B------:R-:W-:Y:S02]  /*0d80*/  IMAD.MOV R7, RZ, RZ, -R7 ;  /* 0x000000ffff077224 */ /* 0x000fe400078e0a07 */
[----:B------:R-:W-:Y:S01]  /*0d90*/  @!P1 IMAD.IADD R49, R49, 0x1, -R3 ;  /* 0x0000000131319824 */ /* 0x000fe200078e0a03 */
[C---:B------:R-:W-:Y:S01]  /*0da0*/  ISETP.GT.U32.AND P1, PT, R3.reuse, R0, PT ;  /* 0x000000000300720c */ /* 0x040fe20003f24070 */
[C---:B------:R-:W-:Y:S01]  /*0db0*/  IMAD R8, R3.reuse, R5, R8 ;  /* 0x0000000503087224 */ /* 0x040fe200078e0208 */
[C---:B------:R-:W-:Y:S01]  /*0dc0*/  ISETP.GT.U32.AND P2, PT, R3.reuse, R6, PT ;  /* 0x000000060300720c */ /* 0x040fe20003f44070 */
[----:B------:R-:W-:-:S02]  /*0dd0*/  IMAD R10, R3, R7, R10 ;  /* 0x00000007030a7224 */ /* 0x000fc400078e020a */
[----:B------:R-:W-:Y:S01]  /*0de0*/  @!P5 IMAD.MOV R49, RZ, RZ, -R49 ;  /* 0x000000ffff31d224 */ /* 0x000fe200078e0a31 */
[C---:B------:R-:W-:Y:S01]  /*0df0*/  ISETP.GT.U32.AND P5, PT, R3.reuse, R8, PT ;  /* 0x000000080300720c */ /* 0x040fe20003fa4070 */
[--C-:B------:R-:W-:Y:S01]  /*0e00*/  @!P6 IMAD.IADD R4, R4, 0x1, -R3.reuse ;  /* 0x000000010404e824 */ /* 0x100fe200078e0a03 */
[----:B------:R-:W-:Y:S01]  /*0e10*/  ISETP.GT.U32.AND P6, PT, R3, R10, PT ;  /* 0x0000000a0300720c */ /* 0x000fe20003fc4070 */
[C---:B------:R-:W-:Y:S01]  /*0e20*/  VIADD R15, R53.reuse, 0x6 ;  /* 0x00000006350f7836 */ /* 0x040fe20000000000 */
[----:B------:R-:W-:Y:S01]  /*0e30*/  STL [R1+0xc38], R49 ;  /* 0x000c383101007387 */ /* 0x000fe20000100800 */
[C---:B------:R-:W-:Y:S02]  /*0e40*/  VIADD R17, R53.reuse, 0x7 ;  /* 0x0000000735117836 */ /* 0x040fe40000000000 */
[--C-:B------:R-:W-:Y:S01]  /*0e50*/  @!P1 IMAD.IADD R0, R0, 0x1, -R3.reuse ;  /* 0x0000000100009824 */ /* 0x100fe200078e0a03 */
[----:B------:R-:W-:Y:S01]  /*0e60*/  IABS R7, R15 ;  /* 0x0000000f00077213 */ /* 0x000fe20000000000 */
[--C-:B------:R-:W-:Y:S01]  /*0e70*/  @!P2 IMAD.IADD R6, R6, 0x1, -R3.reuse ;  /* 0x000000010606a824 */ /* 0x100fe200078e0a03 */
[----:B------:R-:W-:Y:S01]  /*0e80*/  IABS R12, R17 ;  /* 0x00000011000c7213 */ /* 0x000fe20000000000 */
[----:B------:R-:W-:Y:S01]  /*0e90*/  VIADD R18, R53, 0x9 ;  /* 0x0000000935127836 */ /* 0x000fe20000000000 */
[----:B------:R-:W-:Y:S01]  /*0ea0*/  ISETP.GE.AND P1, PT, R13, RZ, PT ;  /* 0x000000ff0d00720c */ /* 0x000fe20003f26270 */
[----:B------:R-:W-:Y:S01]  /*0eb0*/  @!P5 IMAD.IADD R8, R8, 0x1, -R3 ;  /* 0x000000010808d824 */ /* 0x000fe200078e0a03 */
[----:B------:R-:W-:Y:S01]  /*0ec0*/  ISETP.GT.U32.AND P5, PT, R3, R0, PT ;  /* 0x000000000300720c */ /* 0x000fe20003fa4070 */
[----:B------:R-:W-:Y:S01]  /*0ed0*/  IMAD.HI.U32 R5, R46, R7, RZ ;  /* 0x000000072e057227 */ /* 0x000fe200078e00ff */
[----:B------:R-:W-:-:S02]  /*0ee0*/  ISETP.GE.AND P2, PT, R9, RZ, PT ;  /* 0x000000ff0900720c */ /* 0x000fc40003f46270 */
[----:B------:R-:W-:Y:S01]  /*0ef0*/  IABS R9, R18 ;  /* 0x0000001200097213 */ /* 0x000fe20000000000 */
[----:B------:R-:W-:Y:S02]  /*0f00*/  IMAD.MOV.U32 R16, RZ, RZ, R6 ;  /* 0x000000ffff107224 */ /* 0x000fe400078e0006 */
[----:B------:R-:W-:Y:S01]  /*0f10*/  @!P6 IMAD.IADD R10, R10, 0x1, -R3 ;  /* 0x000000010a0ae824 */ /* 0x000fe200078e0a03 */
[----:B------:R-:W-:Y:S01]  /*0f20*/  ISETP.GT.U32.AND P6, PT, R3, R8, PT ;  /* 0x000000080300720c */ /* 0x000fe20003fc4070 */
[----:B------:R-:W-:Y:S02]  /*0f30*/  IMAD.MOV R6, RZ, RZ, -R5 ;  /* 0x000000ffff067224 */ /* 0x000fe400078e0a05 */
[----:B------:R-:W-:-:S04]  /*0f40*/  IMAD.HI.U32 R5, R46, R12, RZ ;  /* 0x0000000c2e057227 */ /* 0x000fc800078e00ff */
[----:B------:R-:W-:Y:S02]  /*0f50*/  VIADD R13, R53, 0x8 ;  /* 0x00000008350d7836 */ /* 0x000fe40000000000 */
[C---:B------:R-:W-:Y:S02]  /*0f60*/  IMAD R6, R3.reuse, R6, R7 ;  /* 0x0000000603067224 */ /* 0x040fe400078e0207 */
[----:B------:R-:W-:Y:S01]  /*0f70*/  IMAD.MOV R5, RZ, RZ, -R5 ;  /* 0x000000ffff057224 */ /* 0x000fe200078e0a05 */
[----:B------:R-:W-:Y:S01]  /*0f80*/  IABS R14, R13 ;  /* 0x0000000d000e7213 */ /* 0x000fe20000000000 */
[--C-:B------:R-:W-:Y:S01]  /*0f90*/  @!P5 IMAD.IADD R0, R0, 0x1, -R3.reuse ;  /* 0x000000010000d824 */ /* 0x100fe200078e0a03 */
[C---:B------:R-:W-:Y:S01]  /*0fa0*/  ISETP.GT.U32.AND P5, PT, R3.reuse, R6, PT ;  /* 0x000000060300720c */ /* 0x040fe20003fa4070 */
[----:B------:R-:W-:Y:S02]  /*0fb0*/  IMAD R12, R3, R5, R12 ;  /* 0x00000005030c7224 */ /* 0x000fe400078e020c */
[----:B------:R-:W-:-:S02]  /*0fc0*/  @!P6 IMAD.IADD R8, R8, 0x1, -R3 ;  /* 0x000000010808e824 */ /* 0x000fc400078e0a03 */
[----:B------:R-:W-:Y:S01]  /*0fd0*/  IMAD.HI.U32 R5, R46, R14, RZ ;  /* 0x0000000e2e057227 */ /* 0x000fe200078e00ff */
[----:B------:R-:W-:-:S03]  /*0fe0*/  ISETP.GT.U32.AND P6, PT, R3, R12, PT ;  /* 0x0000000c0300720c */ /* 0x000fc60003fc4070 */
[----:B------:R-:W-:Y:S01]  /*0ff0*/  @!P3 IMAD.MOV R16, RZ, RZ, -R16 ;  /* 0x000000ffff10b224 */ /* 0x000fe200078e0a10 */
[C---:B------:R-:W-:Y:S01]  /*1000*/  ISETP.GT.U32.AND P3, PT, R3.reuse, R10, PT ;  /* 0x0000000a0300720c */ /* 0x040fe20003f64070 */
[----:B------:R-:W-:Y:S02]  /*1010*/  IMAD.MOV R7, RZ, RZ, -R5 ;  /* 0x000000ffff077224 */ /* 0x000fe400078e0a05 */
[--C-:B------:R-:W-:Y:S01]  /*1020*/  @!P5 IMAD.IADD R6, R6, 0x1, -R3.reuse ;  /* 0x000000010606d824 */ /* 0x100fe200078e0a03 */
[----:B------:R2:W-:Y:S01]  /*1030*/  STL [R1+0x80], R16 ;  /* 0x0000801001007387 */ /* 0x0005e20000100800 */
[----:B------:R-:W-:Y:S01]  /*1040*/  IMAD R14, R3, R7, R14 ;  /* 0x00000007030e7224 */ /* 0x000fe200078e020e */
[----:B------:R-:W-:Y:S01]  /*1050*/  ISETP.GE.AND P5, PT, R15, RZ, PT ;  /* 0x000000ff0f00720c */ /* 0x000fe20003fa6270 */
[----:B0-----:R-:W-:Y:S02]  /*1060*/  IMAD.MOV.U32 R2, RZ, RZ, R4 ;  /* 0x000000ffff027224 */ /* 0x001fe400078e0004 */
[----:B------:R-:W-:-:S02]  /*1070*/  @!P6 IMAD.IADD R12, R12, 0x1, -R3 ;  /* 0x000000010c0ce824 */ /* 0x000fc400078e0a03 */
[----:B------:R-:W-:Y:S01]  /*1080*/  @!P4 IMAD.MOV R2, RZ, RZ, -R2 ;  /* 0x000000ffff02c224 */ /* 0x000fe200078e0a02 */
[C---:B------:R-:W-:Y:S01]  /*1090*/  ISETP.GT.U32.AND P4, PT, R3.reuse, R6, PT ;  /* 0x000000060300720c */ /* 0x040fe20003f84070 */
[----:B------:R-:W-:Y:S01]  /*10a0*/  @!P2 IMAD.MOV R0, RZ, RZ, -R0 ;  /* 0x000000ffff00a224 */ /* 0x000fe200078e0a00 */
[----:B------:R-:W-:Y:S01]  /*10b0*/  ISETP.GT.U32.AND P2, PT, R3, R14, PT ;  /* 0x0000000e0300720c */ /* 0x000fe20003f44070 */
[----:B------:R-:W-:Y:S01]  /*10c0*/  VIADD R19, R53, 0xa ;  /* 0x0000000a35137836 */ /* 0x000fe20000000000 */
[----:B------:R-:W-:Y:S01]  /*10d0*/  ISETP.GT.U32.AND P6, PT, R3, R12, PT ;  /* 0x0000000c0300720c */ /* 0x000fe20003fc4070 */
[----:B------:R-:W-:Y:S01]  /*10e0*/  @!P3 IMAD.IADD R10, R10, 0x1, -R3 ;  /* 0x000000010a0ab824 */ /* 0x000fe200078e0a03 */
[----:B------:R-:W-:Y:S01]  /*10f0*/  ISETP.GE.AND P3, PT, R11, RZ, PT ;  /* 0x000000ff0b00720c */ /* 0x000fe20003f66270 */
[----:B------:R-:W-:Y:S01]  /*1100*/  IMAD.HI.U32 R5, R46, R9, RZ ;  /* 0x000000092e057227 */ /* 0x000fe200078e00ff */
[----:B------:R-:W-:Y:S01]  /*1110*/  IABS R11, R19 ;  /* 0x00000013000b7213 */ /* 0x000fe20000000000 */
[----:B------:R0:W-:Y:S02]  /*1120*/  STL [R1+0x7c], R2 ;  /* 0x00007c0201007387 */ /* 0x0001e40000100800 */
[----:B------:R-:W-:-:S02]  /*1130*/  IMAD.MOV.U32 R4, RZ, RZ, R8 ;  /* 0x000000ffff047224 */ /* 0x000fc400078e0008 */
[----:B--2---:R-:W-:Y:S01]  /*1140*/  IMAD.MOV R16, RZ, RZ, -R5 ;  /* 0x000000ffff107224 */ /* 0x004fe200078e0a05 */
[----:B------:R2:W-:Y:S01]  /*1150*/  STL [R1+0x78], R0 ;  /* 0x0000780001007387 */ /* 0x0005e20000100800 */
[----:B------:R-:W-:Y:S01]  /*1160*/  @!P1 IMAD.MOV R4, RZ, RZ, -R4 ;  /* 0x000000ffff049224 */ /* 0x000fe200078e0a04 */
[----:B------:R-:W-:Y:S01]  /*1170*/  ISETP.GE.AND P1, PT, R17, RZ, PT ;  /* 0x000000ff1100720c */ /* 0x000fe20003f26270 */
[----:B------:R-:W-:Y:S02]  /*1180*/  IMAD.MOV.U32 R7, RZ, RZ, R11 ;  /* 0x000000ffff077224 */ /* 0x000fe400078e000b */
[----:B0-----:R-:W-:Y:S01]  /*1190*/  IMAD.MOV.U32 R2, RZ, RZ, R10 ;  /* 0x000000ffff027224 */ /* 0x001fe200078e000a */
[----:B------:R0:W-:Y:S01]  /*11a0*/  STL [R1+0x68], R4 ;  /* 0x0000680401007387 */ /* 0x0001e20000100800 */
[--C-:B------:R-:W-:Y:S01]  /*11b0*/  @!P4 IMAD.IADD R6, R6, 0x1, -R3.reuse ;  /* 0x000000010606c824 */ /* 0x100fe200078e0a03 */
[----:B------:R-:W-:Y:S01]  /*11c0*/  ISETP.GE.AND P4, PT, R18, RZ, PT ;  /* 0x000000ff1200720c */ /* 0x000fe20003f86270 */
[----:B------:R-:W-:-:S02]  /*11d0*/  @!P2 IMAD.IADD R14, R14, 0x1, -R3 ;  /* 0x000000010e0ea824 */ /* 0x000fc400078e0a03 */
[C---:B--2---:R-:W-:Y:S02]  /*11e0*/  IMAD R0, R3.reuse, R16, R9 ;  /* 0x0000001003007224 */ /* 0x044fe400078e0209 */
[----:B------:R-:W-:Y:S01]  /*11f0*/  @!P3 IMAD.MOV R2, RZ, RZ, -R2 ;  /* 0x000000ffff02b224 */ /* 0x000fe200078e0a02 */
[----:B------:R-:W-:Y:S01]  /*1200*/  ISETP.GT.U32.AND P2, PT, R3, R14, PT ;  /* 0x0000000e0300720c */ /* 0x000fe20003f44070 */
[----:B------:R-:W-:Y:S01]  /*1210*/  VIADD R9, R53, 0xb ;  /* 0x0000000b35097836 */ /* 0x000fe20000000000 */
[----:B------:R-:W-:Y:S01]  /*1220*/  ISETP.GE.AND P3, PT, R13, RZ, PT ;  /* 0x000000ff0d00720c */ /* 0x000fe20003f66270 */
[----:B0-----:R-:W-:Y:S01]  /*1230*/  IMAD.HI.U32 R4, R46, R7, RZ ;  /* 0x000000072e047227 */ /* 0x001fe200078e00ff */
[----:B------:R0:W-:Y:S02]  /*1240*/  STL [R1+0x64], R2 ;  /* 0x0000640201007387 */ /* 0x0001e40000100800 */
[----:B------:R-:W-:Y:S01]  /*1250*/  IABS R8, R9 ;  /* 0x0000000900087213 */ /* 0x000fe20000000000 */
[----:B------:R-:W-:Y:S01]  /*1260*/  @!P6 IMAD.IADD R12, R12, 0x1, -R3 ;  /* 0x000000010c0ce824 */ /* 0x000fe200078e0a03 */
[----:B------:R-:W-:Y:S01]  /*1270*/  ISETP.GT.U32.AND P6, PT, R3, R0, PT ;  /* 0x000000000300720c */ /* 0x000fe20003fc4070 */
[----:B------:R-:W-:-:S02]  /*1280*/  IMAD.MOV.U32 R5, RZ, RZ, R6 ;  /* 0x000000ffff057224 */ /* 0x000fc400078e0006 */
[----:B------:R-:W-:Y:S02]  /*1290*/  IMAD.MOV R4, RZ, RZ, -R4 ;  /* 0x000000ffff047224 */ /* 0x000fe400078e0a04 */
[----:B------:R-:W-:Y:S01]  /*12a0*/  @!P5 IMAD.MOV R5, RZ, RZ, -R5 ;  /* 0x000000ffff05d224 */ /* 0x000fe200078e0a05 */
[----:B------:R-:W-:Y:S01]  /*12b0*/  ISETP.GE.AND P5, PT, R19, RZ, PT ;  /* 0x000000ff1300720c */ /* 0x000fe20003fa6270 */
[----:B------:R-:W-:Y:S02]  /*12c0*/  IMAD R4, R3, R4, R7 ;  /* 0x0000000403047224 */ /* 0x000fe400078e0207 */
[----:B0-----:R-:W-:Y:S01]  /*12d0*/  IMAD.MOV.U32 R2, RZ, RZ, R12 ;  /* 0x000000ffff027224 */ /* 0x001fe200078e000c */
[----:B------:R0:W-:Y:S01]  /*12e0*/  STL [R1+0x60], R5 ;  /* 0x0000600501007387 */ /* 0x0001e20000100800 */
[--C-:B------:R-:W-:Y:S01]  /*12f0*/  @!P2 IMAD.IADD R14, R14, 0x1, -R3.reuse ;  /* 0x000000010e0ea824 */ /* 0x100fe200078e0a03 */
[----:B------:R-:W-:Y:S01]  /*1300*/  ISETP.GE.AND P2, PT, R9, RZ, PT ;  /* 0x000000ff0900720c */ /* 0x000fe20003f46270 */
[----:B------:R-:W-:Y:S01]  /*1310*/  @!P1 IMAD.MOV R2, RZ, RZ, -R2 ;  /* 0x000000ffff029224 */ /* 0x000fe200078e0a02 */
[----:B------:R-:W-:Y:S01]  /*1320*/  ISETP.GT.U32.AND P1, PT, R3, R4, PT ;  /* 0x000000040300720c */ /* 0x000fe20003f24070 */
[----:B------:R-:W-:-:S02]  /*1330*/  @!P6 IMAD.IADD R0, R0, 0x1, -R3 ;  /* 0x000000010000e824 */ /* 0x000fc400078e0a03 */
[C---:B------:R-:W-:Y:S01]  /*1340*/  VIADD R10, R53.reuse, 0xc ;  /* 0x0000000c350a7836 */ /* 0x040fe20000000000 */
[----:B------:R2:W-:Y:S01]  /*1350*/  STL [R1+0x5c], R2 ;  /* 0x00005c0201007387 */ /* 0x0005e20000100800 */
[----:B------:R-:W-:Y:S01]  /*1360*/  VIADD R13, R53, 0xd ;  /* 0x0000000d350d7836 */ /* 0x000fe20000000000 */
[----:B------:R-:W-:Y:S01]  /*1370*/  ISETP.GT.U32.AND P6, PT, R3, R0, PT ;  /* 0x000000000300720c */ /* 0x000fe20003fc4070 */
[----:B0-----:R-:W-:Y:S01]  /*1380*/  IMAD.HI.U32 R5, R46, R8, RZ ;  /* 0x000000082e057227 */ /* 0x001fe200078e00ff */
[----:B------:R-:W-:Y:S02]  /*1390*/  IABS R12, R10 ;  /* 0x0000000a000c7213 */ /* 0x000fe40000000000 */
[----:B------:R-:W-:Y:S01]  /*13a0*/  IABS R7, R13 ;  /* 0x0000000d00077213 */ /* 0x000fe20000000000 */
[----:B------:R-:W-:Y:S02]  /*13b0*/  IMAD.MOV R5, RZ, RZ, -R5 ;  /* 0x000000ffff057224 */ /* 0x000fe400078e0a05 */
[----:B------:R-:W-:-:S02]  /*13c0*/  @!P1 IMAD.IADD R4, R4, 0x1, -R3 ;  /* 0x0000000104049824 */ /* 0x000fc400078e0a03 */
[C---:B------:R-:W-:Y:S02]  /*13d0*/  IMAD R8, R3.reuse, R5, R8 ;  /* 0x0000000503087224 */ /* 0x040fe400078e0208 */
[----:B--2---:R-:W-:Y:S01]  /*13e0*/  IMAD.MOV.U32 R2, RZ, RZ, R14 ;  /* 0x000000ffff027224 */ /* 0x004fe200078e000e */
[----:B------:R-:W-:Y:S01]  /*13f0*/  ISETP.GT.U32.AND P1, PT, R3, R4, PT ;  /* 0x000000040300720c */ /* 0x000fe20003f24070 */
[----:B------:R-:W-:-:S04]  /*1400*/  IMAD.HI.U32 R5, R46, R12, RZ ;  /* 0x0000000c2e057227 */ /* 0x000fc800078e00ff */
[----:B------:R-:W-:Y:S01]  /*1410*/  @!P3 IMAD.MOV R2, RZ, RZ, -R2 ;  /* 0x000000ffff02b224 */ /* 0x000fe200078e0a02 */
[----:B------:R-:W-:Y:S01]  /*1420*/  ISETP.GT.U32.AND P3, PT, R3, R8, PT ;  /* 0x000000080300720c */ /* 0x000fe20003f64070 */
[----:B------:R-:W-:Y:S02]  /*1430*/  VIADD R11, R53, 0xe ;  /* 0x0000000e350b7836 */ /* 0x000fe40000000000 */
[----:B------:R-:W-:Y:S01]  /*1440*/  @!P6 IMAD.IADD R0, R0, 0x1, -R3 ;  /* 0x000000010000e824 */ /* 0x000fe200078e0a03 */
[----:B------:R-:W-:Y:S01]  /*1450*/  STL [R1+0x58], R2 ;  /* 0x0000580201007387 */ /* 0x000fe20000100800 */
[----:B------:R-:W-:Y:S01]  /*1460*/  IMAD.MOV R5, RZ, RZ, -R5 ;  /* 0x000000ffff057224 */ /* 0x000fe200078e0a05 */
[----:B------:R-:W-:Y:S01]  /*1470*/  IABS R9, R11 ;  /* 0x0000000b00097213 */ /* 0x000fe20000000000 */
[----:B------:R-:W-:Y:S01]  /*1480*/  @!P4 IMAD.MOV R0, RZ, RZ, -R0 ;  /* 0x000000ffff00c224 */ /* 0x000fe200078e0a00 */
[----:B------:R-:W-:Y:S01]  /*1490*/  ISETP.GE.AND P4, PT, R13, RZ, PT ;  /* 0x000000ff0d00720c */ /* 0x000fe20003f86270 */
[----:B------:R-:W-:Y:S01]  /*14a0*/  IMAD.HI.U32 R6, R46, R7, RZ ;  /* 0x000000072e067227 */ /* 0x000fe200078e00ff */
[----:B------:R-:W-:-:S02]  /*14b0*/  ISETP.GE.AND P6, PT, R10, RZ, PT ;  /* 0x000000ff0a00720c */ /* 0x000fc40003fc6270 */
[----:B------:R0:W-:Y:S01]  /*14c0*/  STL [R1+0x54], R0 ;  /* 0x0000540001007387 */ /* 0x0001e20000100800 */
[--C-:B------:R-:W-:Y:S02]  /*14d0*/  @!P3 IMAD.IADD R8, R8, 0x1, -R3.reuse ;  /* 0x000000010808b824 */ /* 0x100fe400078e0a03 */
[C---:B------:R-:W-:Y:S02]  /*14e0*/  IMAD R12, R3.reuse, R5, R12 ;  /* 0x00000005030c7224 */ /* 0x040fe400078e020c */
[----:B------:R-:W-:Y:S01]  /*14f0*/  IMAD.MOV R6, RZ, RZ, -R6 ;  /* 0x000000ffff067224 */ /* 0x000fe200078e0a06 */
[C---:B------:R-:W-:Y:S01]  /*1500*/  ISETP.GT.U32.AND P3, PT, R3.reuse, R8, PT ;  /* 0x000000080300720c */ /* 0x040fe20003f64070 */
[----:B------:R-:W-:Y:S01]  /*1510*/  @!P1 IMAD.IADD R4, R4, 0x1, -R3 ;  /* 0x0000000104049824 */ /* 0x000fe200078e0a03 */
[C---:B------:R-:W-:Y:S01]  /*1520*/  ISETP.GT.U32.AND P1, PT, R3.reuse, R12, PT ;  /* 0x0000000c0300720c */ /* 0x040fe20003f24070 */
[----:B------:R-:W-:Y:S02]  /*1530*/  IMAD R14, R3, R6, R7 ;  /* 0x00000006030e7224 */ /* 0x000fe400078e0207 */
[----:B0-----:R-:W-:-:S04]  /*1540*/  IMAD.HI.U32 R0, R46, R9, RZ ;  /* 0x000000092e007227 */ /* 0x001fc800078e00ff */
[----:B------:R-:W-:Y:S02]  /*1550*/  IMAD.MOV.U32 R2, RZ, RZ, R4 ;  /* 0x000000ffff027224 */ /* 0x000fe400078e0004 */
[----:B------:R-:W-:Y:S02]  /*1560*/  IMAD.MOV R0, RZ, RZ, -R0 ;  /* 0x000000ffff007224 */ /* 0x000fe400078e0a00 */
[----:B------:R-:W-:Y:S01]  /*1570*/  @!P5 IMAD.MOV R2, RZ, RZ, -R2 ;  /* 0x000000ffff02d224 */ /* 0x000fe200078e0a02 */
[C---:B------:R-:W-:Y:S01]  /*1580*/  ISETP.GT.U32.AND P5, PT, R3.reuse, R14, PT ;  /* 0x0000000e0300720c */ /* 0x040fe20003fa4070 */
[C---:B------:R-:W-:Y:S02]  /*1590*/  IMAD R6, R3.reuse, R0, R9 ;  /* 0x0000000003067224 */ /* 0x040fe400078e0209 */
[--C-:B------:R-:W-:Y:S01]  /*15a0*/  @!P3 IMAD.IADD R8, R8, 0x1, -R3.reuse ;  /* 0x000000010808b824 */ /* 0x100fe200078e0a03 */
[----:B------:R0:W-:Y:S01]  /*15b0*/  STL [R1+0x50], R2 ;  /* 0x0000500201007387 */ /* 0x0001e20000100800 */
[----:B------:R-:W-:Y:S01]  /*15c0*/  @!P1 IMAD.IADD R12, R12, 0x1, -R3 ;  /* 0x000000010c0c9824 */ /* 0x000fe200078e0a03 */
[----:B------:R-:W-:Y:S01]  /*15d0*/  ISETP.GT.U32.AND P3, PT, R3, R6, PT ;  /* 0x000000060300720c */ /* 0x000fe20003f64070 */
[----:B------:R-:W-:-:S02]  /*15e0*/  VIADD R13, R53, 0xf ;  /* 0x0000000f350d7836 */ /* 0x000fc40000000000 */
[----:B------:R-:W-:Y:S01]  /*15f0*/  VIADD R15, R53, 0x10 ;  /* 0x00000010350f7836 */ /* 0x000fe20000000000 */
[----:B------:R-:W-:Y:S01]  /*1600*/  ISETP.GT.U32.AND P1, PT, R3, R12, PT ;  /* 0x0000000c0300720c */ /* 0x000fe20003f24070 */
[----:B------:R-:W-:Y:S01]  /*1610*/  VIADD R16, R53, 0x11 ;  /* 0x0000001135107836 */ /* 0x000fe20000000000 */
[----:B------:R-:W-:Y:S01]  /*1620*/  IABS R10, R13 ;  /* 0x0000000d000a7213 */ /* 0x000fe20000000000 */
[----:B------:R-:W-:Y:S01]  /*1630*/  @!P5 IMAD.IADD R14, R14, 0x1, -R3 ;  /* 0x000000010e0ed824 */ /* 0x000fe200078e0a03 */
[----:B------:R-:W-:Y:S01]  /*1640*/  IABS R7, R15 ;  /* 0x0000000f00077213 */ /* 0x000fe20000000000 */
[----:B0-----:R-:W-:Y:S01]  /*1650*/  IMAD.MOV.U32 R2, RZ, RZ, R8 ;  /* 0x000000ffff027224 */ /* 0x001fe200078e0008 */
[----:B------:R-:W-:Y:S01]  /*1660*/  IABS R9, R16 ;  /* 0x0000001000097213 */ /* 0x000fe20000000000 */
[----:B------:R-:W-:Y:S01]  /*1670*/  IMAD.HI.U32 R0, R46, R10, RZ ;  /* 0x0000000a2e007227 */ /* 0x000fe200078e00ff */
[----:B------:R-:W-:-:S03]  /*1680*/  ISETP.GT.U32.AND P5, PT, R3, R14, PT ;  /* 0x0000000e0300720c */ /* 0x000fc60003fa4070 */
[----:B------:R-:W-:Y:S02]  /*1690*/  @!P3 IMAD.IADD R6, R6, 0x1, -R3 ;  /* 0x000000010606b824 */ /* 0x000fe400078e0a03 */
[----:B------:R-:W-:-:S03]  /*16a0*/  IMAD.HI.U32 R4, R46, R7, RZ ;  /* 0x000000072e047227 */ /* 0x000fc600078e00ff */
[----:B------:R-:W-:Y:S01]  /*16b0*/  ISETP.GT.U32.AND P3, PT, R3, R6, PT ;  /* 0x000000060300720c */ /* 0x000fe20003f64070 */
[----:B------:R-:W-:Y:S02]  /*16c0*/  IMAD.MOV R0, RZ, RZ, -R0 ;  /* 0x000000ffff007224 */ /* 0x000fe400078e0a00 */
[----:B------:R-:W-:-:S04]  /*16d0*/  IMAD.HI.U32 R5, R46, R9, RZ ;  /* 0x000000092e057227 */ /* 0x000fc800078e00ff */
[----:B------:R-:W-:Y:S02]  /*16e0*/  IMAD.MOV R4, RZ, RZ, -R4 ;  /* 0x000000ffff047224 */ /* 0x000fe400078e0a04 */
[----:B------:R-:W-:Y:S01]  /*16f0*/  @!P1 IMAD.IADD R12, R12, 0x1, -R3 ;  /* 0x000000010c0c9824 */ /* 0x000fe200078e0a03 */
[----:B------:R-:W-:Y:S01]  /*1700*/  ISETP.GE.AND P1, PT, R13, RZ, PT ;  /* 0x000000ff0d00720c */ /* 0x000fe20003f26270 */
[C---:B------:R-:W-:Y:S02]  /*1710*/  IMAD R10, R3.reuse, R0, R10 ;  /* 0x00000000030a7224 */ /* 0x040fe400078e020a */
[----:B------:R-:W-:Y:S02]  /*1720*/  IMAD.MOV R8, RZ, RZ, -R5 ;  /* 0x000000ffff087224 */ /* 0x000fe400078e0a05 */
[----:B------:R-:W-:Y:S02]  /*1730*/  IMAD R0, R3, R4, R7 ;  /* 0x0000000403007224 */ /* 0x000fe400078e0207 */
[----:B------:R-:W-:-:S02]  /*1740*/  IMAD.MOV.U32 R17, RZ, RZ, R12 ;  /* 0x000000ffff117224 */ /* 0x000fc400078e000c */
[----:B------:R-:W-:Y:S01]  /*1750*/  @!P2 IMAD.MOV R2, RZ, RZ, -R2 ;  /* 0x000000ffff02a224 */ /* 0x000fe200078e0a02 */
[----:B------:R-:W-:Y:S01]  /*1760*/  ISETP.GE.AND P2, PT, R11, RZ, PT ;  /* 0x000000ff0b00720c */ /* 0x000fe20003f46270 */
[----:B------:R-:W-:Y:S01]  /*1770*/  @!P5 IMAD.IADD R14, R14, 0x1, -R3 ;  /* 0x000000010e0ed824 */ /* 0x000fe200078e0a03 */
[C---:B------:R-:W-:Y:S01]  /*1780*/  ISETP.GT.U32.AND P5, PT, R3.reuse, R10, PT ;  /* 0x0000000a0300720c */ /* 0x040fe20003fa4070 */
[C---:B------:R-:W-:Y:S01]  /*1790*/  IMAD R4, R3.reuse, R8, R9 ;  /* 0x0000000803047224 */ /* 0x040fe200078e0209 */
[----:B------:R0:W-:Y:S01]  /*17a0*/  STL [R1+0x4c], R2 ;  /* 0x00004c0201007387 */ /* 0x0001e20000100800 */
[----:B------:R-:W-:Y:S01]  /*17b0*/  @!P6 IMAD.MOV R17, RZ, RZ, -R17 ;  /* 0x000000ffff11e224 */ /* 0x000fe200078e0a11 */
[C---:B------:R-:W-:Y:S01]  /*17c0*/  ISETP.GT.U32.AND P6, PT, R3.reuse, R0, PT ;  /* 0x000000000300720c */ /* 0x040fe20003fc4070 */
[----:B------:R-:W-:Y:S01]  /*17d0*/  @!P3 IMAD.IADD R6, R6, 0x1, -R3 ;  /* 0x000000010606b824 */ /* 0x000fe200078e0a03 */
[----:B------:R-:W-:Y:S01]  /*17e0*/  ISETP.GT.U32.AND P3, PT, R3, R4, PT ;  /* 0x000000040300720c */ /* 0x000fe20003f64070 */
[C---:B------:R-:W-:Y:S01]  /*17f0*/  VIADD R12, R53.reuse, 0x12 ;  /* 0x00000012350c7836 */ /* 0x040fe20000000000 */
[----:B------:R-:W-:Y:S01]  /*1800*/  STL [R1+0x38], R17 ;  /* 0x0000381101007387 */ /* 0x000fe20000100800 */
[----:B------:R-:W-:-:S02]  /*1810*/  VIADD R13, R53, 0x14 ;  /* 0x00000014350d7836 */ /* 0x000fc40000000000 */
[----:B------:R-:W-:Y:S01]  /*1820*/  VIADD R20, R53, 0x1b ;  /* 0x0000001b35147836 */ /* 0x000fe20000000000 */
[----:B------:R-:W-:Y:S01]  /*1830*/  IABS R8, R12 ;  /* 0x0000000c00087213 */ /* 0x000fe20000000000 */
[----:B0-----:R-:W-:Y:S01]  /*1840*/  IMAD.MOV.U32 R2, RZ, RZ, R14 ;  /* 0x000000ffff027224 */ /* 0x001fe200078e000e */
[----:B------:R-:W-:Y:S01]  /*1850*/  IABS R11, R13 ;  /* 0x0000000d000b7213 */ /* 0x000fe20000000000 */
[--C-:B------:R-:W-:Y:S01]  /*1860*/  @!P5 IMAD.IADD R10, R10, 0x1, -R3.reuse ;  /* 0x000000010a0ad824 */ /* 0x100fe200078e0a03 */
[----:B------:R-:W-:Y:S01]  /*1870*/  ISETP.GE.AND P5, PT, R16, RZ, PT ;  /* 0x000000ff1000720c */ /* 0x000fe20003fa6270 */
[----:B------:R-:W-:Y:S01]  /*1880*/  @!P4 IMAD.MOV R2, RZ, RZ, -R2 ;  /* 0x000000ffff02c224 */ /* 0x000fe200078e0a02 */
[----:B------:R-:W-:Y:S01]  /*1890*/  ISETP.GE.AND P4, PT, R15, RZ, PT ;  /* 0x000000ff0f00720c */ /* 0x000fe20003f86270 */
[----:B------:R-:W-:Y:S02]  /*18a0*/  VIADD R15, R53, 0x13 ;  /* 0x00000013350f7836 */ /* 0x000fe40000000000 */
[----:B------:R-:W-:Y:S01]  /*18b0*/  @!P6 IMAD.IADD R0, R0, 0x1, -R3 ;  /* 0x000000010000e824 */ /* 0x000fe200078e0a03 */
[----:B------:R0:W-:Y:S01]  /*18c0*/  STL [R1+0x1c], R2 ;  /* 0x00001c0201007387 */ /* 0x0001e20000100800 */
[----:B------:R-:W-:Y:S01]  /*18d0*/  IMAD.HI.U32 R5, R46, R8, RZ ;  /* 0x000000082e057227 */ /* 0x000fe200078e00ff */
[----:B------:R-:W-:-:S02]  /*18e0*/  IABS R9, R15 ;  /* 0x0000000f00097213 */ /* 0x000fc40000000000 */
[C---:B------:R-:W-:Y:S01]  /*18f0*/  ISETP.GT.U32.AND P6, PT, R3.reuse, R10, PT ;  /* 0x0000000a0300720c */ /* 0x040fe20003fc4070 */
[----:B------:R-:W-:Y:S01]  /*1900*/  @!P3 IMAD.IADD R4, R4, 0x1, -R3 ;  /* 0x000000010404b824 */ /* 0x000fe200078e0a03 */
[----:B------:R-:W-:Y:S01]  /*1910*/  ISETP.GT.U32.AND P3, PT, R3, R0, PT ;  /* 0x000000000300720c */ /* 0x000fe20003f64070 */
[----:B------:R-:W-:Y:S02]  /*1920*/  IMAD.MOV R5, RZ, RZ, -R5 ;  /* 0x000000ffff057224 */ /* 0x000fe400078e0a05 */
[----:B------:R-:W-:-:S04]  /*1930*/  IMAD.HI.U32 R7, R46, R9, RZ ;  /* 0x000000092e077227 */ /* 0x000fc800078e00ff */
[----:B0-----:R-:W-:Y:S02]  /*1940*/  IMAD.MOV.U32 R2, RZ, RZ, R6 ;  /* 0x000000ffff027224 */ /* 0x001fe400078e0006 */
[C---:B------:R-:W-:Y:S02]  /*1950*/  IMAD R6, R3.reuse, R5, R8 ;  /* 0x0000000503067224 */ /* 0x040fe400078e0208 */
[----:B------:R-:W-:Y:S02]  /*1960*/  IMAD.MOV R8, RZ, RZ, -R7 ;  /* 0x000000ffff087224 */ /* 0x000fe400078e0a07 */
[----:B------:R-:W-:Y:S02]  /*1970*/  @!P3 IMAD.IADD R0, R0, 0x1, -R3 ;  /* 0x000000010000b824 */ /* 0x000fe400078e0a03 */
[C---:B------:R-:W-:Y:S02]  /*1980*/  IMAD R8, R3.reuse, R8, R9 ;  /* 0x0000000803087224 */ /* 0x040fe400078e0209 */
[----:B------:R-:W-:Y:S01]  /*1990*/  @!P6 IMAD.IADD R10, R10, 0x1, -R3 ;  /* 0x000000010a0ae824 */ /* 0x000fe200078e0a03 */
[C---:B------:R-:W-:Y:S01]  /*19a0*/  ISETP.GT.U32.AND P6, PT, R3.reuse, R6, PT ;  /* 0x000000060300720c */ /* 0x040fe20003fc4070 */
[----:B------:R-:W-:Y:S01]  /*19b0*/  @!P2 IMAD.MOV R2, RZ, RZ, -R2 ;  /* 0x000000ffff02a224 */ /* 0x000fe200078e0a02 */
[----:B------:R-:W-:Y:S01]  /*19c0*/  ISETP.GT.U32.AND P3, PT, R3, R8, PT ;  /* 0x000000080300720c */ /* 0x000fe20003f64070 */
[----:B------:R-:W-:Y:S01]  /*19d0*/  VIADD R16, R53, 0x15 ;  /* 0x0000001535107836 */ /* 0x000fe20000000000 */
[----:B------:R-:W-:Y:S01]  /*19e0*/  ISETP.GT.U32.AND P2, PT, R3, R4, PT ;  /* 0x000000040300720c */ /* 0x000fe20003f44070 */
[----:B------:R-:W-:Y:S01]  /*19f0*/  IMAD.MOV.U32 R7, RZ, RZ, R11 ;  /* 0x000000ffff077224 */ /* 0x000fe200078e000b */
[----:B------:R0:W-:Y:S01]  /*1a00*/  STL [R1+0x18], R2 ;  /* 0x0000180201007387 */ /* 0x0001e20000100800 */
[----:B------:R-:W-:Y:S01]  /*1a10*/  VIADD R14, R53, 0x16 ;  /* 0x00000016350e7836 */ /* 0x000fe20000000000 */
[----:B------:R-:W-:Y:S01]  /*1a20*/  IABS R11, R16 ;  /* 0x00000010000b7213 */ /* 0x000fe20000000000 */
[----:B------:R-:W-:-:S04]  /*1a30*/  IMAD.HI.U32 R5, R46, R7, RZ ;  /* 0x000000072e057227 */ /* 0x000fc800078e00ff */
[--C-:B------:R-:W-:Y:S02]  /*1a40*/  @!P6 IMAD.IADD R6, R6, 0x1, -R3.reuse ;  /* 0x000000010606e824 */ /* 0x100fe400078e0a03 */
[----:B------:R-:W-:Y:S02]  /*1a50*/  @!P3 IMAD.IADD R8, R8, 0x1, -R3 ;  /* 0x000000010808b824 */ /* 0x000fe400078e0a03 */
[----:B0-----:R-:W-:Y:S01]  /*1a60*/  IMAD.MOV.U32 R2, RZ, RZ, R10 ;  /* 0x000000ffff027224 */ /* 0x001fe200078e000a */
[C---:B------:R-:W-:Y:S01]  /*1a70*/  ISETP.GT.U32.AND P6, PT, R3.reuse, R6, PT ;  /* 0x000000060300720c */ /* 0x040fe20003fc4070 */
[----:B------:R-:W-:Y:S01]  /*1a80*/  IMAD.MOV R10, RZ, RZ, -R5 ;  /* 0x000000ffff0a7224 */ /* 0x000fe200078e0a05 */
[----:B------:R-:W-:Y:S01]  /*1a90*/  ISETP.GT.U32.AND P3, PT, R3, R8, PT ;  /* 0x000000080300720c */ /* 0x000fe20003f64070 */
[----:B------:R-:W-:-:S04]  /*1aa0*/  IMAD.HI.U32 R5, R46, R11, RZ ;  /* 0x0000000b2e057227 */ /* 0x000fc800078e00ff */
[----:B------:R-:W-:Y:S01]  /*1ab0*/  @!P2 IMAD.IADD R4, R4, 0x1, -R3 ;  /* 0x000000010404a824 */ /* 0x000fe200078e0a03 */
[----:B------:R-:W-:Y:S01]  /*1ac0*/  ISETP.GE.AND P2, PT, R12, RZ, PT ;  /* 0x000000ff0c00720c */ /* 0x000fe20003f46270 */
[C---:B------:R-:W-:Y:S01]  /*1ad0*/  IMAD R7, R3.reuse, R10, R7 ;  /* 0x0000000a03077224 */ /* 0x040fe200078e0207 */
[----:B------:R-:W-:Y:S01]  /*1ae0*/  IABS R12, R14 ;  /* 0x0000000e000c7213 */ /* 0x000fe20000000000 */
[----:B------:R-:W-:Y:S02]  /*1af0*/  IMAD.MOV R10, RZ, RZ, -R5 ;  /* 0x000000ffff0a7224 */ /* 0x000fe400078e0a05 */
[----:B------:R-:W-:Y:S02]  /*1b00*/  IMAD.MOV.U32 R49, RZ, RZ, R4 ;  /* 0x000000ffff317224 */ /* 0x000fe400078e0004 */
[----:B------:R-:W-:Y:S02]  /*1b10*/  IMAD R4, R3, R10, R11 ;  /* 0x0000000a03047224 */ /* 0x000fe400078e020b */
[----:B------:R-:W-:-:S02]  /*1b20*/  @!P3 IMAD.IADD R8, R8, 0x1, -R3 ;  /* 0x000000010808b824 */ /* 0x000fc400078e0a03 */
[----:B------:R-:W-:Y:S01]  /*1b30*/  IMAD.HI.U32 R9, R46, R12, RZ ;  /* 0x0000000c2e097227 */ /* 0x000fe200078e00ff */
[----:B------:R-:W-:-:S03]  /*1b40*/  ISETP.GT.U32.AND P3, PT, R3, R4, PT ;  /* 0x000000040300720c */ /* 0x000fc60003f64070 */
[----:B------:R-:W-:Y:S01]  /*1b50*/  @!P6 IMAD.IADD R6, R6, 0x1, -R3 ;  /* 0x000000010606e824 */ /* 0x000fe200078e0a03 */
[----:B------:R-:W-:Y:S01]  /*1b60*/  ISETP.GE.AND P6, PT, R16, RZ, PT ;  /* 0x000000ff1000720c */ /* 0x000fe20003fc6270 */
[----:B------:R-:W-:Y:S01]  /*1b70*/  @!P1 IMAD.MOV R2, RZ, RZ, -R2 ;  /* 0x000000ffff029224 */ /* 0x000fe200078e0a02 */
[----:B------:R-:W-:Y:S01]  /*1b80*/  ISETP.GE.AND P1, PT, R15, RZ, PT ;  /* 0x000000ff0f00720c */ /* 0x000fe20003f26270 */
[----:B------:R-:W-:Y:S01]  /*1b90*/  @!P4 IMAD.MOV R0, RZ, RZ, -R0 ;  /* 0x000000ffff00c224 */ /* 0x000fe200078e0a00 */
[----:B------:R-:W-:Y:S01]  /*1ba0*/  ISETP.GT.U32.AND P4, PT, R3, R7, PT ;  /* 0x000000070300720c */ /* 0x000fe20003f84070 */
[----:B------:R-:W-:Y:S01]  /*1bb0*/  VIADD R16, R53, 0x17 ;  /* 0x0000001735107836 */ /* 0x000fe20000000000 */
[----:B------:R0:W-:Y:S01]  /*1bc0*/  STL [R1+0x14], R2 ;  /* 0x0000140201007387 */ /* 0x0001e20000100800 */
[----:B------:R-:W-:Y:S02]  /*1bd0*/  IMAD.MOV R9, RZ, RZ, -R9 ;  /* 0x000000ffff097224 */ /* 0x000fe400078e0a09 */
[----:B------:R-:W-:Y:S01]  /*1be0*/  @!P5 IMAD.MOV R49, RZ, RZ, -R49 ;  /* 0x000000ffff31d224 */ /* 0x000fe200078e0a31 */
[----:B------:R-:W-:Y:S01]  /*1bf0*/  IABS R10, R16 ;  /* 0x00000010000a7213 */ /* 0x000fe20000000000 */
[--C-:B------:R-:W-:Y:S01]  /*1c00*/  @!P3 IMAD.IADD R4, R4, 0x1, -R3.reuse ;  /* 0x000000010404b824 */ /* 0x100fe200078e0a03 */
[----:B------:R-:W-:Y:S01]  /*1c10*/  ISETP.GE.AND P5, PT, R13, RZ, PT ;  /* 0x000000ff0d00720c */ /* 0x000fe20003fa6270 */
[----:B------:R-:W-:Y:S01]  /*1c20*/  IMAD R9, R3, R9, R12 ;  /* 0x0000000903097224 */ /* 0x000fe200078e020c */
[----:B------:R-:W-:Y:S01]  /*1c30*/  STL [R1+0xc3c], R49 ;  /* 0x000c3c3101007387 */ /* 0x000fe20000100800 */
[----:B------:R-:W-:Y:S01]  /*1c40*/  VIADD R15, R53, 0x18 ;  /* 0x00000018350f7836 */ /* 0x000fe20000000000 */
[----:B------:R-:W-:Y:S01]  /*1c50*/  ISETP.GT.U32.AND P3, PT, R3, R4, PT ;  /* 0x000000040300720c */ /* 0x000fe20003f64070 */
[----:B0-----:R-:W-:Y:S01]  /*1c60*/  IMAD.MOV.U32 R2, RZ, RZ, R6 ;  /* 0x000000ffff027224 */ /* 0x001fe200078e0006 */
[----:B------:R0:W-:Y:S01]  /*1c70*/  STL [R1+0x10], R0 ;  /* 0x0000100001007387 */ /* 0x0001e20000100800 */
[----:B------:R-:W-:Y:S01]  /*1c80*/  @!P4 IMAD.IADD R7, R7, 0x1, -R3 ;  /* 0x000000010707c824 */ /* 0x000fe200078e0a03 */
[----:B------:R-:W-:Y:S01]  /*1c90*/  IABS R11, R15 ;  /* 0x0000000f000b7213 */ /* 0x000fe20000000000 */
[----:B------:R-:W-:Y:S01]  /*1ca0*/  @!P2 IMAD.MOV R2, RZ, RZ, -R2 ;  /* 0x000000ffff02a224 */ /* 0x000fe200078e0a02 */
[C---:B------:R-:W-:Y:S01]  /*1cb0*/  ISETP.GT.U32.AND P2, PT, R3.reuse, R9, PT ;  /* 0x000000090300720c */ /* 0x040fe20003f44070 */
[----:B------:R-:W-:Y:S01]  /*1cc0*/  IMAD.MOV.U32 R6, RZ, RZ, R8 ;  /* 0x000000ffff067224 */ /* 0x000fe200078e0008 */
[----:B------:R-:W-:Y:S01]  /*1cd0*/  ISETP.GT.U32.AND P4, PT, R3, R7, PT ;  /* 0x000000070300720c */ /* 0x000fe20003f84070 */
[C---:B------:R-:W-:Y:S01]  /*1ce0*/  IMAD.HI.U32 R5, R46.reuse, R11, RZ ;  /* 0x0000000b2e057227 */ /* 0x040fe200078e00ff */
[----:B------:R-:W-:Y:S03]  /*1cf0*/  STL [R1+0xc40], R2 ;  /* 0x000c400201007387 */ /* 0x000fe60000100800 */
[----:B0-----:R-:W-:Y:S01]  /*1d00*/  IMAD.HI.U32 R0, R46, R10, RZ ;  /* 0x0000000a2e007227 */ /* 0x001fe200078e00ff */
[----:B------:R-:W0:Y:S03]  /*1d10*/  S2R R49, SR_TID.X ;  /* 0x0000000000317919 */ /* 0x000e260000002100 */
[----:B------:R-:W-:-:S02]  /*1d20*/  IMAD.MOV R0, RZ, RZ, -R0 ;  /* 0x000000ffff007224 */ /* 0x000fc400078e0a00 */
[--C-:B------:R-:W-:Y:S02]  /*1d30*/  @!P3 IMAD.IADD R4, R4, 0x1, -R3.reuse ;  /* 0x000000010404b824 */ /* 0x100fe400078e0a03 */
[----:B------:R-:W-:Y:S02]  /*1d40*/  IMAD R10, R3, R0, R10 ;  /* 0x00000000030a7224 */ /* 0x000fe400078e020a */
[----:B------:R-:W-:Y:S02]  /*1d50*/  @!P2 IMAD.IADD R9, R9, 0x1, -R3 ;  /* 0x000000010909a824 */ /* 0x000fe400078e0a03 */
[----:B------:R-:W-:Y:S01]  /*1d60*/  IMAD.MOV R8, RZ, RZ, -R5 ;  /* 0x000000ffff087224 */ /* 0x000fe200078e0a05 */
[----:B------:R-:W-:Y:S01]  /*1d70*/  ISETP.GT.U32.AND P3, PT, R3, R10, PT ;  /* 0x0000000a0300720c */ /* 0x000fe20003f64070 */
[----:B------:R-:W-:Y:S01]  /*1d80*/  @!P4 IMAD.IADD R7, R7, 0x1, -R3 ;  /* 0x000000010707c824 */ /* 0x000fe200078e0a03 */
[C---:B------:R-:W-:Y:S01]  /*1d90*/  ISETP.GT.U32.AND P2, PT, R3.reuse, R9, PT ;  /* 0x000000090300720c */ /* 0x040fe20003f44070 */
[----:B------:R-:W-:Y:S01]  /*1da0*/  IMAD R11, R3, R8, R11 ;  /* 0x00000008030b7224 */ /* 0x000fe200078e020b */
[----:B------:R-:W-:Y:S01]  /*1db0*/  ISETP.GE.AND P4, PT, R16, RZ, PT ;  /* 0x000000ff1000720c */ /* 0x000fe20003f86270 */
[----:B------:R-:W-:-:S02]  /*1dc0*/  VIADD R13, R53, 0x19 ;  /* 0x00000019350d7836 */ /* 0x000fc40000000000 */
[----:B------:R-:W-:Y:S02]  /*1dd0*/  VIADD R0, R53, 0x1a ;  /* 0x0000001a35007836 */ /* 0x000fe40000000000 */
[----:B------:R-:W-:Y:S01]  /*1de0*/  @!P5 IMAD.MOV R7, RZ, RZ, -R7 ;  /* 0x000000ffff07d224 */ /* 0x000fe200078e0a07 */
[----:B------:R-:W-:Y:S01]  /*1df0*/  ISETP.GT.U32.AND P5, PT, R3, R11, PT ;  /* 0x0000000b0300720c */ /* 0x000fe20003fa4070 */
[----:B------:R-:W-:Y:S01]  /*1e00*/  @!P1 IMAD.MOV R6, RZ, RZ, -R6 ;  /* 0x000000ffff069224 */ /* 0x000fe200078e0a06 */
[----:B------:R-:W-:Y:S01]  /*1e10*/  ISETP.GE.AND P1, PT, R14, RZ, PT ;  /* 0x000000ff0e00720c */ /* 0x000fe20003f26270 */
[--C-:B------:R-:W-:Y:S01]  /*1e20*/  @!P3 IMAD.IADD R10, R10, 0x1, -R3.reuse ;  /* 0x000000010a0ab824 */ /* 0x100fe200078e0a03 */
[----:B------:R-:W-:Y:S01]  /*1e30*/  IABS R12, R13 ;  /* 0x0000000d000c7213 */ /* 0x000fe20000000000 */
[----:B------:R-:W-:Y:S01]  /*1e40*/  @!P2 IMAD.IADD R9, R9, 0x1, -R3 ;  /* 0x000000010909a824 */ /* 0x000fe200078e0a03 */
[----:B------:R-:W-:Y:S01]  /*1e50*/  IABS R14, R0 ;  /* 0x00000000000e7213 */ /* 0x000fe20000000000 */
[----:B------:R-:W-:Y:S01]  /*1e60*/  IMAD.MOV.U32 R8, RZ, RZ, R4 ;  /* 0x000000ffff087224 */ /* 0x000fe200078e0004 */
[----:B------:R-:W-:Y:S01]  /*1e70*/  ISETP.GT.U32.AND P3, PT, R3, R10, PT ;  /* 0x0000000a0300720c */ /* 0x000fe20003f64070 */
[C---:B------:R-:W-:Y:S01]  /*1e80*/  IMAD.HI.U32 R5, R46.reuse, R12, RZ ;  /* 0x0000000c2e057227 */ /* 0x040fe200078e00ff */
[----:B------:R-:W-:Y:S01]  /*1e90*/  ISETP.GE.AND P2, PT, R13, RZ, PT ;  /* 0x000000ff0d00720c */ /* 0x000fe20003f46270 */
[----:B------:R-:W-:Y:S02]  /*1ea0*/  STL [R1+0xc44], R6 ;  /* 0x000c440601007387 */ /* 0x000fe40000100800 */
[----:B------:R-:W-:Y:S01]  /*1eb0*/  IMAD.MOV.U32 R13, RZ, RZ, R14 ;  /* 0x000000ffff0d7224 */ /* 0x000fe200078e000e */
[----:B------:R-:W-:Y:S01]  /*1ec0*/  IABS R14, R20 ;  /* 0x00000014000e7213 */ /* 0x000fe20000000000 */
[----:B------:R-:W-:Y:S01]  /*1ed0*/  IMAD.MOV R5, RZ, RZ, -R5 ;  /* 0x000000ffff057224 */ /* 0x000fe200078e0a05 */
[----:B------:R-:W-:Y:S01]  /*1ee0*/  STL [R1+0xc48], R7 ;  /* 0x000c480701007387 */ /* 0x000fe20000100800 */
[----:B------:R-:W-:-:S04]  /*1ef0*/  IMAD.HI.U32 R4, R46, R13, RZ ;  /* 0x0000000d2e047227 */ /* 0x000fc800078e00ff */
[--C-:B------:R-:W-:Y:S02]  /*1f00*/  @!P5 IMAD.IADD R11, R11, 0x1, -R3.reuse ;  /* 0x000000010b0bd824 */ /* 0x100fe400078e0a03 */
[C---:B------:R-:W-:Y:S02]  /*1f10*/  IMAD R12, R3.reuse, R5, R12 ;  /* 0x00000005030c7224 */ /* 0x040fe400078e020c */
[----:B------:R-:W-:Y:S01]  /*1f20*/  IMAD.MOV R4, RZ, RZ, -R4 ;  /* 0x000000ffff047224 */ /* 0x000fe200078e0a04 */
[C---:B------:R-:W-:Y:S01]  /*1f30*/  ISETP.GT.U32.AND P5, PT, R3.reuse, R11, PT ;  /* 0x0000000b0300720c */ /* 0x040fe20003fa4070 */
[----:B------:R-:W-:Y:S01]  /*1f40*/  @!P3 IMAD.IADD R10, R10, 0x1, -R3 ;  /* 0x000000010a0ab824 */ /* 0x000fe200078e0a03 */
[C---:B------:R-:W-:Y:S01]  /*1f50*/  ISETP.GT.U32.AND P3, PT, R3.reuse, R12, PT ;  /* 0x0000000c0300720c */ /* 0x040fe20003f64070 */
[----:B------:R-:W-:Y:S02]  /*1f60*/  IMAD R13, R3, R4, R13 ;  /* 0x00000004030d7224 */ /* 0x000fe400078e020d */
[----:B------:R-:W-:-:S04]  /*1f70*/  IMAD.HI.U32 R4, R46, R14, RZ ;  /* 0x0000000e2e047227 */ /* 0x000fc800078e00ff */
[----:B------:R-:W-:Y:S02]  /*1f80*/  VIADD R22, R53, 0x1c ;  /* 0x0000001c35167836 */ /* 0x000fe40000000000 */
[----:B------:R-:W-:Y:S02]  /*1f90*/  IMAD.MOV R4, RZ, RZ, -R4 ;  /* 0x000000ffff047224 */ /* 0x000fe400078e0a04 */
[----:B------:R-:W-:Y:S01]  /*1fa0*/  @!P6 IMAD.MOV R8, RZ, RZ, -R8 ;  /* 0x000000ffff08e224 */ /* 0x000fe200078e0a08 */
[----:B------:R-:W-:Y:S01]  /*1fb0*/  ISETP.GE.AND P6, PT, R15, RZ, PT ;  /* 0x000000ff0f00720c */ /* 0x000fe20003fc6270 */
[----:B------:R-:W-:Y:S01]  /*1fc0*/  VIADD R5, R53, 0x1e ;  /* 0x0000001e35057836 */ /* 0x000fe20000000000 */
[----:B------:R-:W-:Y:S01]  /*1fd0*/  IABS R15, R22 ;  /* 0x00000016000f7213 */ /* 0x000fe20000000000 */
[----:B------:R-:W-:Y:S01]  /*1fe0*/  IMAD R14, R3, R4, R14 ;  /* 0x00000004030e7224 */ /* 0x000fe200078e020e */
[----:B------:R-:W-:Y:S01]  /*1ff0*/  STL [R1+0xc4c], R8 ;  /* 0x000c4c0801007387 */ /* 0x000fe20000100800 */
[----:B------:R-:W-:Y:S01]  /*2000*/  @!P5 IMAD.IADD R11, R11, 0x1, -R3 ;  /* 0x000000010b0bd824 */ /* 0x000fe200078e0a03 */
[----:B------:R-:W-:Y:S01]  /*2010*/  IABS R21, R5 ;  /* 0x0000000500157213 */ /* 0x000fe20000000000 */
[----:B------:R-:W-:Y:S01]  /*2020*/  IMAD.HI.U32 R17, R46, R15, RZ ;  /* 0x0000000f2e117227 */ /* 0x000fe200078e00ff */
[----:B------:R-:W-:-:S03]  /*2030*/  ISETP.GT.U32.AND P5, PT, R3, R13, PT ;  /* 0x0000000d0300720c */ /* 0x000fc60003fa4070 */
[----:B------:R-:W-:Y:S01]  /*2040*/  @!P3 IMAD.IADD R12, R12, 0x1, -R3 ;  /* 0x000000010c0cb824 */ /* 0x000fe200078e0a03 */
[----:B------:R-:W-:Y:S01]  /*2050*/  ISETP.GT.U32.AND P3, PT, R3, R14, PT ;  /* 0x0000000e0300720c */ /* 0x000fe20003f64070 */
[C---:B------:R-:W-:Y:S02]  /*2060*/  VIADD R19, R53.reuse, 0x1d ;  /* 0x0000001d35137836 */ /* 0x040fe40000000000 */
[----:B------:R-:W-:Y:S02]  /*2070*/  IMAD.MOV R18, RZ, RZ, -R17 ;  /* 0x000000ffff127224 */ /* 0x000fe400078e0a11 */
[----:B------:R-:W-:Y:S01]  /*2080*/  IMAD.MOV.U32 R17, RZ, RZ, R21 ;  /* 0x000000ffff117224 */ /* 0x000fe200078e0015 */
[----:B------:R-:W-:Y:S01]  /*2090*/  IABS R16, R19 ;  /* 0x0000001300107213 */ /* 0x000fe20000000000 */
[----:B------:R-:W-:Y:S02]  /*20a0*/  VIADD R21, R53, 0x1f ;  /* 0x0000001f35157836 */ /* 0x000fe40000000000 */
[----:B------:R-:W-:-:S02]  /*20b0*/  IMAD R15, R3, R18, R15 ;  /* 0x00000012030f7224 */ /* 0x000fc400078e020f */
[----:B------:R-:W-:Y:S01]  /*20c0*/  IMAD.HI.U32 R18, R46, R16, RZ ;  /* 0x000000102e127227 */ /* 0x000fe200078e00ff */
[----:B------:R-:W-:-:S03]  /*20d0*/  IABS R27, R21 ;  /* 0x00000015001b7213 */ /* 0x000fc60000000000 */
[--C-:B------:R-:W-:Y:S01]  /*20e0*/  @!P5 IMAD.IADD R13, R13, 0x1, -R3.reuse ;  /* 0x000000010d0dd824 */ /* 0x100fe200078e0a03 */
[C---:B------:R-:W-:Y:S01]  /*20f0*/  ISETP.GT.U32.AND P5, PT, R3.reuse, R15, PT ;  /* 0x0000000f0300720c */ /* 0x040fe20003fa4070 */
[----:B------:R-:W-:Y:S02]  /*2100*/  @!P3 IMAD.IADD R14, R14, 0x1, -R3 ;  /* 0x000000010e0eb824 */ /* 0x000fe400078e0a03 */
[----:B------:R-:W-:Y:S01]  /*2110*/  IMAD.MOV R24, RZ, RZ, -R18 ;  /* 0x000000ffff187224 */ /* 0x000fe200078e0a12 */
[C---:B------:R-:W-:Y:S01]  /*2120*/  ISETP.GT.U32.AND P3, PT, R3.reuse, R13, PT ;  /* 0x0000000d0300720c */ /* 0x040fe20003f64070 */
[----:B------:R-:W-:Y:S02]  /*2130*/  IMAD.MOV.U32 R18, RZ, RZ, R27 ;  /* 0x000000ffff127224 */ /* 0x000fe400078e001b */
[----:B------:R-:W-:Y:S01]  /*2140*/  @!P4 IMAD.MOV R10, RZ, RZ, -R10 ;  /* 0x000000ffff0ac224 */ /* 0x000fe200078e0a0a */
[C---:B------:R-:W-:Y:S01]  /*2150*/  ISETP.GT.U32.AND P4, PT, R3.reuse, R14, PT ;  /* 0x0000000e0300720c */ /* 0x040fe20003f84070 */
[----:B------:R-:W-:-:S02]  /*2160*/  IMAD R16, R3, R24, R16 ;  /* 0x0000001803107224 */ /* 0x000fc400078e0210 */
[----:B------:R-:W-:-:S04]  /*2170*/  IMAD.HI.U32 R24, R46, R18, RZ ;  /* 0x000000122e187227 */ /* 0x000fc800078e00ff */
[----:B------:R-:W-:Y:S01]  /*2180*/  @!P1 IMAD.MOV R9, RZ, RZ, -R9 ;  /* 0x000000ffff099224 */ /* 0x000fe200078e0a09 */
[----:B------:R-:W-:Y:S01]  /*2190*/  ISETP.GT.U32.AND P1, PT, R3, R12, PT ;  /* 0x0000000c0300720c */ /* 0x000fe20003f24070 */
[----:B------:R-:W-:-:S03]  /*21a0*/  IMAD.HI.U32 R23, R46, R17, RZ ;  /* 0x000000112e177227 */ /* 0x000fc600078e00ff */
[----:B------:R-:W-:Y:S01]  /*21b0*/  STL [R1+0xc50], R9 ;  /* 0x000c500901007387 */ /* 0x000fe20000100800 */
[----:B------:R-:W-:Y:S02]  /*21c0*/  IMAD.MOV R24, RZ, RZ, -R24 ;  /* 0x000000ffff187224 */ /* 0x000fe400078e0a18 */
[----:B------:R-:W-:Y:S01]  /*21d0*/  @!P5 IMAD.IADD R15, R15, 0x1, -R3 ;  /* 0x000000010f0fd824 */ /* 0x000fe200078e0a03 */
[----:B------:R-:W-:Y:S01]  /*21e0*/  STL [R1+0xc54], R10 ;  /* 0x000c540a01007387 */ /* 0x000fe20000100800 */
[----:B------:R-:W-:Y:S02]  /*21f0*/  IMAD.MOV R26, RZ, RZ, -R23 ;  /* 0x000000ffff1a7224 */ /* 0x000fe400078e0a17 */
[C---:B------:R-:W-:Y:S01]  /*2200*/  IMAD R18, R3.reuse, R24, R18 ;  /* 0x0000001803127224 */ /* 0x040fe200078e0212 */
[C---:B------:R-:W-:Y:S01]  /*2210*/  ISETP.GT.U32.AND P5, PT, R3.reuse, R15, PT ;  /* 0x0000000f0300720c */ /* 0x040fe20003fa4070 */
[C---:B------:R-:W-:Y:S02]  /*2220*/  IMAD R17, R3.reuse, R26, R17 ;  /* 0x0000001a03117224 */ /* 0x040fe400078e0211 */
[----:B------:R-:W-:Y:S01]  /*2230*/  @!P4 IMAD.IADD R14, R14, 0x1, -R3 ;  /* 0x000000010e0ec824 */ /* 0x000fe200078e0a03 */
[C---:B------:R-:W-:Y:S01]  /*2240*/  ISETP.GT.U32.AND P4, PT, R3.reuse, R18, PT ;  /* 0x000000120300720c */ /* 0x040fe20003f84070 */
[----:B------:R-:W-:Y:S01]  /*2250*/  @!P6 IMAD.MOV R11, RZ, RZ, -R11 ;  /* 0x000000ffff0be224 */ /* 0x000fe200078e0a0b */
[C---:B------:R-:W-:Y:S01]  /*2260*/  ISETP.GT.U32.AND P6, PT, R3.reuse, R16, PT ;  /* 0x000000100300720c */ /* 0x040fe20003fc4070 */
[--C-:B------:R-:W-:Y:S01]  /*2270*/  @!P1 IMAD.IADD R12, R12, 0x1, -R3.reuse ;  /* 0x000000010c0c9824 */ /* 0x100fe200078e0a03 */
[----:B------:R-:W-:Y:S01]  /*2280*/  ISETP.GT.U32.AND P1, PT, R3, R17, PT ;  /* 0x000000110300720c */ /* 0x000fe20003f24070 */
[----:B------:R-:W-:Y:S01]  /*2290*/  @!P3 IMAD.IADD R13, R13, 0x1, -R3 ;  /* 0x000000010d0db824 */ /* 0x000fe200078e0a03 */
[----:B------:R-:W-:Y:S01]  /*22a0*/  ISETP.GE.AND P3, PT, R0, RZ, PT ;  /* 0x000000ff0000720c */ /* 0x000fe20003f66270 */
[C---:B------:R-:W-:Y:S01]  /*22b0*/  VIADD R4, R53.reuse, 0x20 ;  /* 0x0000002035047836 */ /* 0x040fe20000000000 */
[----:B------:R-:W-:Y:S01]  /*22c0*/  STL [R1+0xc58], R11 ;  /* 0x000c580b01007387 */ /* 0x000fe20000100800 */
[----:B------:R-:W-:-:S02]  /*22d0*/  VIADD R0, R53, 0x21 ;  /* 0x0000002135007836 */ /* 0x000fc40000000000 */
[--C-:B------:R-:W-:Y:S01]  /*22e0*/  @!P5 IMAD.IADD R15, R15, 0x1, -R3.reuse ;  /* 0x000000010f0fd824 */ /* 0x100fe200078e0a03 */
[----:B------:R-:W-:Y:S01]  /*22f0*/  IABS R23, R4 ;  /* 0x0000000400177213 */ /* 0x000fe20000000000 */
[--C-:B------:R-:W-:Y:S01]  /*2300*/  @!P4 IMAD.IADD R18, R18, 0x1, -R3.reuse ;  /* 0x000000011212c824 */ /* 0x100fe200078e0a03 */
[----:B------:R-:W-:Y:S01]  /*2310*/  ISETP.GE.AND P5, PT, R20, RZ, PT ;  /* 0x000000ff1400720c */ /* 0x000fe20003fa6270 */
[--C-:B------:R-:W-:Y:S01]  /*2320*/  @!P6 IMAD.IADD R16, R16, 0x1, -R3.reuse ;  /* 0x000000011010e824 */ /* 0x100fe200078e0a03 */
[----:B------:R-:W-:Y:S01]  /*2330*/  IABS R20, R0 ;  /* 0x0000000000147213 */ /* 0x000fe20000000000 */
[----:B------:R-:W-:Y:S01]  /*2340*/  @!P1 IMAD.IADD R17, R17, 0x1, -R3 ;  /* 0x0000000111119824 */ /* 0x000fe200078e0a03 */
[----:B------:R-:W-:Y:S01]  /*2350*/  ISETP.GE.AND P6, PT, R22, RZ, PT ;  /* 0x000000ff1600720c */ /* 0x000fe20003fc6270 */
[C---:B------:R-:W-:Y:S01]  /*2360*/  IMAD.HI.U32 R24, R46.reuse, R23, RZ ;  /* 0x000000172e187227 */ /* 0x040fe200078e00ff */
[----:B------:R-:W-:Y:S02]  /*2370*/  ISETP.GT.U32.AND P4, PT, R3, R18, PT ;  /* 0x000000120300720c */ /* 0x000fe40003f84070 */
[----:B------:R-:W-:Y:S01]  /*2380*/  ISETP.GE.AND P1, PT, R19, RZ, PT ;  /* 0x000000ff1300720c */ /* 0x000fe20003f26270 */
[----:B------:R-:W-:-:S04]  /*2390*/  IMAD.HI.U32 R22, R46, R20, RZ ;  /* 0x000000142e167227 */ /* 0x000fc800078e00ff */
[----:B------:R-:W-:Y:S01]  /*23a0*/  @!P3 IMAD.MOV R13, RZ, RZ, -R13 ;  /* 0x000000ffff0db224 */ /* 0x000fe200078e0a0d */
[C---:B------:R-:W-:Y:S01]  /*23b0*/  ISETP.GT.U32.AND P3, PT, R3.reuse, R17, PT ;  /* 0x000000110300720c */ /* 0x040fe20003f64070 */
[----:B------:R-:W-:Y:S02]  /*23c0*/  IMAD.MOV R24, RZ, RZ, -R24 ;  /* 0x000000ffff187224 */ /* 0x000fe400078e0a18 */
[----:B------:R-:W-:Y:S01]  /*23d0*/  @!P2 IMAD.MOV R12, RZ, RZ, -R12 ;  /* 0x000000ffff0ca224 */ /* 0x000fe200078e0a0c */
[C---:B------:R-:W-:Y:S01]  /*23e0*/  ISETP.GT.U32.AND P2, PT, R3.reuse, R16, PT ;  /* 0x000000100300720c */ /* 0x040fe20003f44070 */
[----:B------:R-:W-:Y:S02]  /*23f0*/  IMAD.MOV R22, RZ, RZ, -R22 ;  /* 0x000000ffff167224 */ /* 0x000fe400078e0a16 */
[C---:B------:R-:W-:Y:S01]  /*2400*/  IMAD R19, R3.reuse, R24, R23 ;  /* 0x0000001803137224 */ /* 0x040fe200078e0217 */
[----:B------:R-:W-:Y:S01]  /*2410*/  STL [R1+0xc5c], R12 ;  /* 0x000c5c0c01007387 */ /* 0x000fe20000100800 */
[----:B------:R-:W-:-:S02]  /*2420*/  IMAD R20, R3, R22, R20 ;  /* 0x0000001603147224 */ /* 0x000fc400078e0214 */
[----:B------:R-:W-:Y:S01]  /*2430*/  VIADD R23, R53, 0x22 ;  /* 0x0000002235177836 */ /* 0x000fe20000000000 */
[----:B------:R-:W-:Y:S01]  /*2440*/  STL [R1+0xc60], R13 ;  /* 0x000c600d01007387 */ /* 0x000fe20000100800 */
[----:B------:R-:W-:Y:S01]  /*2450*/  @!P6 IMAD.MOV R15, RZ, RZ, -R15 ;  /* 0x000000ffff0fe224 */ /* 0x000fe200078e0a0f */
[----:B------:R-:W-:Y:S01]  /*2460*/  ISETP.GT.U32.AND P6, PT, R3, R19, PT ;  /* 0x000000130300720c */ /* 0x000fe20003fc4070 */
[----:B------:R-:W-:Y:S01]  /*2470*/  @!P5 IMAD.MOV R14, RZ, RZ, -R14 ;  /* 0x000000ffff0ed224 */ /* 0x000fe200078e0a0e */
[----:B------:R-:W-:Y:S01]  /*2480*/  ISETP.GE.AND P5, PT, R5, RZ, PT ;  /* 0x000000ff0500720c */ /* 0x000fe20003fa6270 */
[--C-:B------:R-:W-:Y:S01]  /*2490*/  @!P4 IMAD.IADD R18, R18, 0x1, -R3.reuse ;  /* 0x000000011212c824 */ /* 0x100fe200078e0a03 */
[----:B------:R-:W-:Y:S01]  /*24a0*/  ISETP.GT.U32.AND P4, PT, R3, R20, PT ;  /* 0x000000140300720c */ /* 0x000fe20003f84070 */
[--C-:B------:R-:W-:Y:S01]  /*24b0*/  @!P3 IMAD.IADD R17, R17, 0x1, -R3.reuse ;  /* 0x000000011111b824 */ /* 0x100fe200078e0a03 */
[----:B------:R-:W-:Y:S01]  /*24c0*/  IABS R5, R23 ;  /* 0x0000001700057213 */ /* 0x000fe20000000000 */
[----:B------:R-:W-:Y:S01]  /*24d0*/  @!P2 IMAD.IADD R16, R16, 0x1, -R3 ;  /* 0x000000011010a824 */ /* 0x000fe200078e0a03 */
[----:B------:R-:W-:Y:S01]  /*24e0*/  ISETP.GE.AND P3, PT, R4, RZ, PT ;  /* 0x000000ff0400720c */ /* 0x000fe20003f66270 */
[----:B------:R-:W-:Y:S01]  /*24f0*/  VIADD R4, R53, 0x23 ;  /* 0x0000002335047836 */ /* 0x000fe20000000000 */
[----:B------:R-:W-:Y:S01]  /*2500*/  ISETP.GE.AND P2, PT, R21, RZ, PT ;  /* 0x000000ff1500720c */ /* 0x000fe20003f46270 */
[----:B------:R-:W-:Y:S01]  /*2510*/  IMAD.HI.U32 R21, R46, R5, RZ ;  /* 0x000000052e157227 */ /* 0x000fe200078e00ff */
[----:B------:R2:W-:Y:S03]  /*2520*/  STL [R1+0xc64], R14 ;  /* 0x000c640e01007387 */ /* 0x0005e60000100800 */
[----:B------:R-:W-:Y:S01]  /*2530*/  @!P1 IMAD.MOV R16, RZ, RZ, -R16 ;  /* 0x000000ffff109224 */ /* 0x000fe200078e0a10 */
[----:B------:R-:W-:Y:S01]  /*2540*/  ISETP.GE.AND P1, PT, R0, RZ, PT ;  /* 0x000000ff0000720c */ /* 0x000fe20003f26270 */
[----:B------:R-:W-:Y:S01]  /*2550*/  IMAD.MOV R22, RZ, RZ, -R21 ;  /* 0x000000ffff167224 */ /* 0x000fe200078e0a15 */
[----:B------:R-:W-:Y:S01]  /*2560*/  IABS R0, R4 ;  /* 0x0000000400007213 */ /* 0x000fe20000000000 */
[--C-:B------:R-:W-:Y:S01]  /*2570*/  @!P6 IMAD.IADD R19, R19, 0x1, -R3.reuse ;  /* 0x000000011313e824 */ /* 0x100fe200078e0a03 */
[----:B------:R-:W-:Y:S01]  /*2580*/  STL [R1+0xc68], R15 ;  /* 0x000c680f01007387 */ /* 0x000fe20000100800 */
[----:B------:R-:W-:-:S02]  /*2590*/  @!P4 IMAD.IADD R20, R20, 0x1, -R3 ;  /* 0x000000011414c824 */ /* 0x000fc400078e0a03 */
[C---:B------:R-:W-:Y:S01]  /*25a0*/  IMAD R21, R3.reuse, R22, R5 ;  /* 0x0000001603157224 */ /* 0x040fe200078e0205 */
[C---:B------:R-:W-:Y:S01]  /*25b0*/  ISETP.GT.U32.AND P6, PT, R3.reuse, R19, PT ;  /* 0x000000130300720c */ /* 0x040fe20003fc4070 */
[----:B------:R-:W-:Y:S01]  /*25c0*/  IMAD.MOV.U32 R22, RZ, RZ, R0 ;  /* 0x000000ffff167224 */ /* 0x000fe200078e0000 */
[----:B------:R-:W-:Y:S01]  /*25d0*/  ISETP.GT.U32.AND P4, PT, R3, R20, PT ;  /* 0x000000140300720c */ /* 0x000fe20003f84070 */
[----:B------:R-:W-:Y:S01]  /*25e0*/  VIADD R5, R53, 0x24 ;  /* 0x0000002435057836 */ /* 0x000fe20000000000 */
[----:B------:R-:W-:Y:S01]  /*25f0*/  STL [R1+0xc6c], R16 ;  /* 0x000c6c1001007387 */ /* 0x000fe20000100800 */
[----:B------:R-:W-:-:S03]  /*2600*/  IMAD.HI.U32 R29, R46, R22, RZ ;  /* 0x000000162e1d7227 */ /* 0x000fc600078e00ff */
[----:B------:R-:W-:Y:S01]  /*2610*/  IABS R28, R5 ;  /* 0x00000005001c7213 */ /* 0x000fe20000000000 */
[----:B------:R-:W-:Y:S02]  /*2620*/  IMAD.MOV R29, RZ, RZ, -R29 ;  /* 0x000000ffff1d7224 */ /* 0x000fe400078e0a1d */
[----:B------:R-:W-:Y:S02]  /*2630*/  VIADD R27, R53, 0x25 ;  /* 0x00000025351b7836 */ /* 0x000fe40000000000 */
[----:B------:R-:W-:Y:S02]  /*2640*/  IMAD R22, R3, R29, R22 ;  /* 0x0000001d03167224 */ /* 0x000fe400078e0216 */
[--C-:B------:R-:W-:Y:S01]  /*2650*/  @!P6 IMAD.IADD R19, R19, 0x1, -R3.reuse ;  /* 0x000000011313e824 */ /* 0x100fe200078e0a03 */
[C---:B------:R-:W-:Y:S01]  /*2660*/  ISETP.GT.U32.AND P6, PT, R3.reuse, R21, PT ;  /* 0x000000150300720c */ /* 0x040fe20003fc4070 */
[----:B------:R-:W-:Y:S01]  /*2670*/  @!P4 IMAD.IADD R20, R20, 0x1, -R3 ;  /* 0x000000011414c824 */ /* 0x000fe200078e0a03 */
[----:B------:R-:W-:Y:S01]  /*2680*/  ISETP.GT.U32.AND P4, PT, R3, R22, PT ;  /* 0x000000160300720c */ /* 0x000fe20003f84070 */
[----:B------:R-:W-:Y:S01]  /*2690*/  IMAD.HI.U32 R32, R46, R28, RZ ;  /* 0x0000001c2e207227 */ /* 0x000fe200078e00ff */
[----:B------:R-:W-:-:S03]  /*26a0*/  IABS R24, R27 ;  /* 0x0000001b00187213 */ /* 0x000fc60000000000 */
[----:B------:R-:W-:Y:S02]  /*26b0*/  VIADD R0, R53, 0x26 ;  /* 0x0000002635007836 */ /* 0x000fe40000000000 */
[----:B------:R-:W-:-:S03]  /*26c0*/  IMAD.HI.U32 R30, R46, R24, RZ ;  /* 0x000000182e1e7227 */ /* 0x000fc600078e00ff */
[----:B------:R-:W-:Y:S01]  /*26d0*/  IABS R26, R0 ;  /* 0x00000000001a7213 */ /* 0x000fe20000000000 */
[----:B------:R-:W-:Y:S02]  /*26e0*/  IMAD.MOV R32, RZ, RZ, -R32 ;  /* 0x000000ffff207224 */ /* 0x000fe400078e0a20 */
[--C-:B------:R-:W-:Y:S01]  /*26f0*/  @!P6 IMAD.IADD R21, R21, 0x1, -R3.reuse ;  /* 0x000000011515e824 */ /* 0x100fe200078e0a03 */
[----:B------:R-:W-:Y:S01]  /*2700*/  ISETP.GE.AND P6, PT, R23, RZ, PT ;  /* 0x000000ff1700720c */ /* 0x000fe20003fc6270 */
[----:B------:R-:W-:Y:S02]  /*2710*/  @!P4 IMAD.IADD R22, R22, 0x1, -R3 ;  /* 0x000000011616c824 */ /* 0x000fe400078e0a03 */
[----:B------:R-:W-:Y:S01]  /*2720*/  IMAD.MOV R30, RZ, RZ, -R30 ;  /* 0x000000ffff1e7224 */ /* 0x000fe200078e0a1e */
[C---:B------:R-:W-:Y:S01]  /*2730*/  ISETP.GT.U32.AND P4, PT, R3.reuse, R21, PT ;  /* 0x000000150300720c */ /* 0x040fe20003f84070 */
[C---:B------:R-:W-:Y:S02]  /*2740*/  IMAD R23, R3.reuse, R32, R28 ;  /* 0x0000002003177224 */ /* 0x040fe400078e021c */
[----:B------:R-:W-:Y:S01]  /*2750*/  @!P2 IMAD.MOV R18, RZ, RZ, -R18 ;  /* 0x000000ffff12a224 */ /* 0x000fe200078e0a12 */
[C---:B------:R-:W-:Y:S01]  /*2760*/  ISETP.GT.U32.AND P2, PT, R3.reuse, R22, PT ;  /* 0x000000160300720c */ /* 0x040fe20003f44070 */
[----:B------:R-:W-:-:S02]  /*2770*/  IMAD R24, R3, R30, R24 ;  /* 0x0000001e03187224 */ /* 0x000fc400078e0218 */
[----:B------:R-:W-:Y:S01]  /*2780*/  @!P5 IMAD.MOV R17, RZ, RZ, -R17 ;  /* 0x000000ffff11d224 */ /* 0x000fe200078e0a11 */
[----:B------:R-:W-:Y:S01]  /*2790*/  ISETP.GT.U32.AND P5, PT, R3, R23, PT ;  /* 0x000000170300720c */ /* 0x000fe20003fa4070 */
[----:B------:R-:W-:Y:S02]  /*27a0*/  VIADD R31, R53, 0x27 ;  /* 0x00000027351f7836 */ /* 0x000fe40000000000 */
[----:B------:R-:W-:Y:S01]  /*27b0*/  IMAD.HI.U32 R29, R46, R26, RZ ;  /* 0x0000001a2e1d7227 */ /* 0x000fe200078e00ff */
[----:B------:R3:W-:Y:S02]  /*27c0*/  STL [R1+0xc70], R17 ;  /* 0x000c701101007387 */ /* 0x0007e40000100800 */
[----:B------:R-:W-:Y:S01]  /*27d0*/  IABS R28, R31 ;  /* 0x0000001f001c7213 */ /* 0x000fe20000000000 */
[----:B------:R-:W-:Y:S01]  /*27e0*/  @!P3 IMAD.MOV R19, RZ, RZ, -R19 ;  /* 0x000000ffff13b224 */ /* 0x000fe200078e0a13 */
[C---:B------:R-:W-:Y:S01]  /*27f0*/  ISETP.GT.U32.AND P3, PT, R3.reuse, R24, PT ;  /* 0x000000180300720c */ /* 0x040fe20003f64070 */
[----:B------:R-:W-:Y:S01]  /*2800*/  IMAD.MOV R29, RZ, RZ, -R29 ;  /* 0x000000ffff1d7224 */ /* 0x000fe200078e0a1d */
[----:B------:R-:W-:Y:S01]  /*2810*/  STL [R1+0xc74], R18 ;  /* 0x000c741201007387 */ /* 0x000fe20000100800 */
[----:B------:R-:W-:Y:S01]  /*2820*/  @!P1 IMAD.MOV R20, RZ, RZ, -R20 ;  /* 0x000000ffff149224 */ /* 0x000fe200078e0a14 */
[----:B------:R-:W-:Y:S01]  /*2830*/  ISETP.GE.AND P1, PT, R4, RZ, PT ;  /* 0x000000ff0400720c */ /* 0x000fe20003f26270 */
[----:B------:R-:W-:-:S02]  /*2840*/  IMAD R26, R3, R29, R26 ;  /* 0x0000001d031a7224 */ /* 0x000fc400078e021a */
[----:B------:R-:W-:Y:S02]  /*2850*/  VIADD R4, R53, 0x28 ;  /* 0x0000002835047836 */ /* 0x000fe40000000000 */
[----:B------:R-:W-:-:S04]  /*2860*/  IMAD.HI.U32 R29, R46, R28, RZ ;  /* 0x0000001c2e1d7227 */ /* 0x000fc800078e00ff */
[--C-:B------:R-:W-:Y:S01]  /*2870*/  @!P2 IMAD.IADD R22, R22, 0x1, -R3.reuse ;  /* 0x000000011616a824 */ /* 0x100fe200078e0a03 */
[----:B------:R-:W-:Y:S01]  /*2880*/  ISETP.GE.AND P2, PT, R5, RZ, PT ;  /* 0x000000ff0500720c */ /* 0x000fe20003f46270 */
[----:B------:R-:W-:Y:S01]  /*2890*/  @!P5 IMAD.IADD R23, R23, 0x1, -R3 ;  /* 0x000000011717d824 */ /* 0x000fe200078e0a03 */
[----:B------:R-:W-:Y:S01]  /*28a0*/  IABS R5, R4 ;  /* 0x0000000400057213 */ /* 0x000fe20000000000 */
[----:B------:R-:W-:Y:S01]  /*28b0*/  IMAD.MOV R29, RZ, RZ, -R29 ;  /* 0x000000ffff1d7224 */ /* 0x000fe200078e0a1d */
[----:B------:R-:W-:Y:S01]  /*28c0*/  ISETP.GE.AND P5, PT, R27, RZ, PT ;  /* 0x000000ff1b00720c */ /* 0x000fe20003fa6270 */
[--C-:B------:R-:W-:Y:S01]  /*28d0*/  @!P4 IMAD.IADD R21, R21, 0x1, -R3.reuse ;  /* 0x000000011515c824 */ /* 0x100fe200078e0a03 */
[C---:B------:R-:W-:Y:S01]  /*28e0*/  ISETP.GT.U32.AND P4, PT, R3.reuse, R26, PT ;  /* 0x0000001a0300720c */ /* 0x040fe20003f84070 */
[----:B------:R-:W-:Y:S01]  /*28f0*/  @!P3 IMAD.IADD R24, R24, 0x1, -R3 ;  /* 0x000000011818b824 */ /* 0x000fe200078e0a03 */
[C---:B------:R-:W-:Y:S01]  /*2900*/  ISETP.GT.U32.AND P3, PT, R3.reuse, R23, PT ;  /* 0x000000170300720c */ /* 0x040fe20003f64070 */
[----:B------:R-:W-:-:S02]  /*2910*/  IMAD R27, R3, R29, R28 ;  /* 0x0000001d031b7224 */ /* 0x000fc400078e021c */
[----:B------:R-:W-:Y:S02]  /*2920*/  IMAD.MOV.U32 R28, RZ, RZ, R5 ;  /* 0x000000ffff1c7224 */ /* 0x000fe400078e0005 */
[----:B------:R-:W-:Y:S01]  /*2930*/  @!P6 IMAD.MOV R21, RZ, RZ, -R21 ;  /* 0x000000ffff15e224 */ /* 0x000fe200078e0a15 */
[----:B------:R-:W-:Y:S01]  /*2940*/  ISETP.GT.U32.AND P6, PT, R3, R24, PT ;  /* 0x000000180300720c */ /* 0x000fe20003fc4070 */
[----:B------:R-:W-:-:S04]  /*2950*/  IMAD.HI.U32 R5, R46, R28, RZ ;  /* 0x0000001c2e057227 */ /* 0x000fc800078e00ff */
[----:B------:R-:W-:Y:S02]  /*2960*/  IMAD.MOV R5, RZ, RZ, -R5 ;  /* 0x000000ffff057224 */ /* 0x000fe400078e0a05 */
[----:B------:R-:W-:Y:S02]  /*2970*/  VIADD R32, R53, 0x29 ;  /* 0x0000002935207836 */ /* 0x000fe40000000000 */
[--C-:B------:R-:W-:Y:S01]  /*2980*/  @!P3 IMAD.IADD R23, R23, 0x1, -R3.reuse ;  /* 0x000000011717b824 */ /* 0x100fe200078e0a03 */
[C---:B------:R-:W-:Y:S01]  /*2990*/  ISETP.GT.U32.AND P3, PT, R3.reuse, R27, PT ;  /* 0x0000001b0300720c */ /* 0x040fe20003f64070 */
[C---:B------:R-:W-:Y:S01]  /*29a0*/  IMAD R28, R3.reuse, R5, R28 ;  /* 0x00000005031c7224 */ /* 0x040fe200078e021c */
[----:B------:R-:W-:Y:S01]  /*29b0*/  IABS R29, R32 ;  /* 0x00000020001d7213 */ /* 0x000fe20000000000 */
[--C-:B------:R-:W-:Y:S02]  /*29c0*/  @!P6 IMAD.IADD R24, R24, 0x1, -R3.reuse ;  /* 0x000000011818e824 */ /* 0x100fe400078e0a03 */
[----:B------:R-:W-:Y:S01]  /*29d0*/  @!P4 IMAD.IADD R26, R26, 0x1, -R3 ;  /* 0x000000011a1ac824 */ /* 0x000fe200078e0a03 */
[----:B------:R-:W-:Y:S01]  /*29e0*/  ISETP.GT.U32.AND P6, PT, R3, R28, PT ;  /* 0x0000001c0300720c */ /* 0x000fe20003fc4070 */
[----:B------:R-:W-:-:S03]  /*29f0*/  IMAD.HI.U32 R33, R46, R29, RZ ;  /* 0x0000001d2e217227 */ /* 0x000fc600078e00ff */
[----:B------:R-:W-:Y:S01]  /*2a00*/  ISETP.GT.U32.AND P4, PT, R3, R26, PT ;  /* 0x0000001a0300720c */ /* 0x000fe20003f84070 */
[----:B------:R-:W-:Y:S02]  /*2a10*/  VIADD R5, R53, 0x2a ;  /* 0x0000002a35057836 */ /* 0x000fe40000000000 */
[----:B------:R-:W-:Y:S02]  /*2a20*/  IMAD.MOV R33, RZ, RZ, -R33 ;  /* 0x000000ffff217224 */ /* 0x000fe400078e0a21 */
[----:B------:R-:W-:Y:S01]  /*2a30*/  @!P1 IMAD.MOV R22, RZ, RZ, -R22 ;  /* 0x000000ffff169224 */ /* 0x000fe200078e0a16 */
[----:B------:R-:W-:Y:S01]  /*2a40*/  ISETP.GE.AND P1, PT, R0, RZ, PT ;  /* 0x000000ff0000720c */ /* 0x000fe20003f26270 */
[----:B------:R-:W-:Y:S01]  /*2a50*/  @!P3 IMAD.IADD R27, R27, 0x1, -R3 ;  /* 0x000000011b1bb824 */ /* 0x000fe200078e0a03 */
[----:B------:R-:W-:Y:S01]  /*2a60*/  IABS R30, R5 ;  /* 0x00000005001e7213 */ /* 0x000fe20000000000 */
[C---:B------:R-:W-:Y:S01]  /*2a70*/  IMAD R29, R3.reuse, R33, R29 ;  /* 0x00000021031d7224 */ /* 0x040fe200078e021d */
[----:B------:R-:W-:Y:S01]  /*2a80*/  ISETP.GE.AND P3, PT, R4, RZ, PT ;  /* 0x000000ff0400720c */ /* 0x000fe20003f66270 */
[----:B------:R-:W-:Y:S01]  /*2a90*/  @!P6 IMAD.IADD R28, R28, 0x1, -R3 ;  /* 0x000000011c1ce824 */ /* 0x000fe200078e0a03 */
[C---:B------:R-:W-:Y:S01]  /*2aa0*/  ISETP.GT.U32.AND P6, PT, R3.reuse, R27, PT ;  /* 0x0000001b0300720c */ /* 0x040fe20003fc4070 */
[----:B------:R-:W-:Y:S01]  /*2ab0*/  @!P5 IMAD.MOV R24, RZ, RZ, -R24 ;  /* 0x000000ffff18d224 */ /* 0x000fe200078e0a18 */
[----:B------:R-:W-:Y:S01]  /*2ac0*/  ISETP.GT.U32.AND P5, PT, R3, R29, PT ;  /* 0x0000001d0300720c */ /* 0x000fe20003fa4070 */
[----:B------:R-:W-:-:S02]  /*2ad0*/  VIADD R0, R53, 0x2b ;  /* 0x0000002b35007836 */ /* 0x000fc40000000000 */
[----:B------:R-:W-:-:S04]  /*2ae0*/  IMAD.HI.U32 R33, R46, R30, RZ ;  /* 0x0000001e2e217227 */ /* 0x000fc800078e00ff */
[----:B------:R-:W-:Y:S01]  /*2af0*/  @!P4 IMAD.IADD R26, R26, 0x1, -R3 ;  /* 0x000000011a1ac824 */ /* 0x000fe200078e0a03 */
[----:B------:R-:W-:Y:S01]  /*2b00*/  ISETP.GE.AND P4, PT, R31, RZ, PT ;  /* 0x000000ff1f00720c */ /* 0x000fe20003f86270 */
[----:B------:R-:W-:Y:S01]  /*2b10*/  IMAD.MOV R33, RZ, RZ, -R33 ;  /* 0x000000ffff217224 */ /* 0x000fe200078e0a21 */
[----:B------:R-:W-:Y:S01]  /*2b20*/  IABS R31, R0 ;  /* 0x00000000001f7213 */ /* 0x000fe20000000000 */
[----:B------:R-:W-:Y:S02]  /*2b30*/  VIADD R4, R53, 0x2c ;  /* 0x0000002c35047836 */ /* 0x000fe40000000000 */
[----:B------:R-:W-:Y:S01]  /*2b40*/  @!P1 IMAD.MOV R26, RZ, RZ, -R26 ;  /* 0x000000ffff1a9224 */ /* 0x000fe200078e0a1a */
[----:B------:R-:W-:Y:S01]  /*2b50*/  ISETP.GE.AND P1, PT, R32, RZ, PT ;  /* 0x000000ff2000720c */ /* 0x000fe20003f26270 */
[----:B------:R-:W-:Y:S01]  /*2b60*/  IMAD R30, R3, R33, R30 ;  /* 0x00000021031e7224 */ /* 0x000fe200078e021e */
[----:B------:R-:W-:Y:S01]  /*2b70*/  IABS R33, R4 ;  /* 0x0000000400217213 */ /* 0x000fe20000000000 */
[----:B------:R-:W-:-:S04]  /*2b80*/  IMAD.HI.U32 R32, R46, R31, RZ ;  /* 0x0000001f2e207227 */ /* 0x000fc800078e00ff */
[--C-:B------:R-:W-:Y:S01]  /*2b90*/  @!P6 IMAD.IADD R27, R27, 0x1, -R3.reuse ;  /* 0x000000011b1be824 */ /* 0x100fe200078e0a03 */
[----:B------:R-:W-:Y:S01]  /*2ba0*/  ISETP.GE.AND P6, PT, R5, RZ, PT ;  /* 0x000000ff0500720c */ /* 0x000fe20003fc6270 */
[----:B------:R-:W-:Y:S02]  /*2bb0*/  @!P5 IMAD.IADD R29, R29, 0x1, -R3 ;  /* 0x000000011d1dd824 */ /* 0x000fe400078e0a03 */
[----:B------:R-:W-:Y:S02]  /*2bc0*/  IMAD.MOV R5, RZ, RZ, -R32 ;  /* 0x000000ffff057224 */ /* 0x000fe400078e0a20 */
[----:B------:R-:W-:Y:S01]  /*2bd0*/  IMAD.MOV.U32 R32, RZ, RZ, R33 ;  /* 0x000000ffff207224 */ /* 0x000fe200078e0021 */
[C---:B------:R-:W-:Y:S01]  /*2be0*/  ISETP.GT.U32.AND P5, PT, R3.reuse, R29, PT ;  /* 0x0000001d0300720c */ /* 0x040fe20003fa4070 */
[----:B------:R-:W-:Y:S02]  /*2bf0*/  IMAD R31, R3, R5, R31 ;  /* 0x00000005031f7224 */ /* 0x000fe400078e021f */
[----:B------:R-:W-:-:S04]  /*2c00*/  IMAD.HI.U32 R5, R46, R32, RZ ;  /* 0x000000202e057227 */ /* 0x000fc800078e00ff */
[----:B------:R-:W-:Y:S01]  /*2c10*/  @!P2 IMAD.MOV R23, RZ, RZ, -R23 ;  /* 0x000000ffff17a224 */ /* 0x000fe200078e0a17 */
[C---:B------:R-:W-:Y:S01]  /*2c20*/  ISETP.GT.U32.AND P2, PT, R3.reuse, R28, PT ;  /* 0x0000001c0300720c */ /* 0x040fe20003f44070 */
[----:B------:R-:W-:Y:S02]  /*2c30*/  IMAD.MOV R5, RZ, RZ, -R5 ;  /* 0x000000ffff057224 */ /* 0x000fe400078e0a05 */
[----:B------:R-:W-:Y:S01]  /*2c40*/  @!P4 IMAD.MOV R27, RZ, RZ, -R27 ;  /* 0x000000ffff1bc224 */ /* 0x000fe200078e0a1b */
[C---:B------:R-:W-:Y:S01]  /*2c50*/  ISETP.GT.U32.AND P4, PT, R3.reuse, R31, PT ;  /* 0x0000001f0300720c */ /* 0x040fe20003f84070 */
[----:B------:R-:W-:Y:S02]  /*2c60*/  IMAD R32, R3, R5, R32 ;  /* 0x0000000503207224 */ /* 0x000fe400078e0220 */
[----:B------:R-:W-:Y:S02]  /*2c70*/  @!P5 IMAD.IADD R29, R29, 0x1, -R3 ;  /* 0x000000011d1dd824 */ /* 0x000fe400078e0a03 */
[----:B------:R-:W-:Y:S01]  /*2c80*/  VIADD R35, R53, 0x2d ;  /* 0x0000002d35237836 */ /* 0x000fe20000000000 */
[----:B------:R-:W-:Y:S01]  /*2c90*/  ISETP.GT.U32.AND P5, PT, R3, R32, PT ;  /* 0x000000200300720c */ /* 0x000fe20003fa4070 */
[----:B------:R-:W-:Y:S01]  /*2ca0*/  @!P1 IMAD.MOV R29, RZ, RZ, -R29 ;  /* 0x000000ffff1d9224 */ /* 0x000fe200078e0a1d */
[----:B------:R-:W-:Y:S01]  /*2cb0*/  ISETP.GE.AND P1, PT, R4, RZ, PT ;  /* 0x000000ff0400720c */ /* 0x000fe20003f26270 */
[----:B------:R-:W-:Y:S01]  /*2cc0*/  @!P2 IMAD.IADD R28, R28, 0x1, -R3 ;  /* 0x000000011c1ca824 */ /* 0x000fe200078e0a03 */
[----:B------:R-:W-:Y:S01]  /*2cd0*/  IABS R33, R35 ;  /* 0x0000002300217213 */ /* 0x000fe20000000000 */
[----:B------:R-:W-:Y:S01]  /*2ce0*/  VIADD R4, R53, 0x2f ;  /* 0x0000002f35047836 */ /* 0x000fe20000000000 */
[----:B------:R-:W-:Y:S01]  /*2cf0*/  ISETP.GT.U32.AND P2, PT, R3, R30, PT ;  /* 0x0000001e0300720c */ /* 0x000fe20003f44070 */
[----:B------:R-:W-:Y:S01]  /*2d00*/  @!P3 IMAD.MOV R28, RZ, RZ, -R28 ;  /* 0x000000ffff1cb224 */ /* 0x000fe200078e0a1c */
[----:B------:R-:W-:Y:S01]  /*2d10*/  ISETP.GE.AND P3, PT, R0, RZ, PT ;  /* 0x000000ff0000720c */ /* 0x000fe20003f66270 */
[----:B------:R-:W-:-:S02]  /*2d20*/  VIADD R0, R53, 0x2e ;  /* 0x0000002e35007836 */ /* 0x000fc40000000000 */
[--C-:B------:R-:W-:Y:S02]  /*2d30*/  @!P4 IMAD.IADD R31, R31, 0x1, -R3.reuse ;  /* 0x000000011f1fc824 */ /* 0x100fe400078e0a03 */
[----:B------:R-:W-:Y:S01]  /*2d40*/  IMAD.HI.U32 R5, R46, R33, RZ ;  /* 0x000000212e057227 */ /* 0x000fe200078e00ff */
[----:B------:R-:W-:Y:S02]  /*2d50*/  IABS R34, R0 ;  /* 0x0000000000227213 */ /* 0x000fe40000000000 */
[C---:B------:R-:W-:Y:S01]  /*2d60*/  ISETP.GT.U32.AND P4, PT, R3.reuse, R31, PT ;  /* 0x0000001f0300720c */ /* 0x040fe20003f84070 */
[----:B------:R-:W-:Y:S02]  /*2d70*/  @!P5 IMAD.IADD R32, R32, 0x1, -R3 ;  /* 0x000000012020d824 */ /* 0x000fe400078e0a03 */
[----:B------:R-:W-:Y:S02]  /*2d80*/  IMAD.MOV R5, RZ, RZ, -R5 ;  /* 0x000000ffff057224 */ /* 0x000fe400078e0a05 */
[----:B------:R-:W-:Y:S01]  /*2d90*/  @!P2 IMAD.IADD R30, R30, 0x1, -R3 ;  /* 0x000000011e1ea824 */ /* 0x000fe200078e0a03 */
[C---:B------:R-:W-:Y:S01]  /*2da0*/  ISETP.GT.U32.AND P5, PT, R3.reuse, R32, PT ;  /* 0x000000200300720c */ /* 0x040fe20003fa4070 */
[----:B------:R-:W-:-:S02]  /*2db0*/  IMAD R33, R3, R5, R33 ;  /* 0x0000000503217224 */ /* 0x000fc400078e0221 */
[----:B------:R-:W-:Y:S01]  /*2dc0*/  IMAD.HI.U32 R5, R46, R34, RZ ;  /* 0x000000222e057227 */ /* 0x000fe200078e00ff */
[----:B------:R-:W-:-:S03]  /*2dd0*/  ISETP.GT.U32.AND P2, PT, R3, R30, PT ;  /* 0x0000001e0300720c */ /* 0x000fc60003f44070 */
[----:B------:R-:W-:Y:S02]  /*2de0*/  IMAD.MOV R5, RZ, RZ, -R5 ;  /* 0x000000ffff057224 */ /* 0x000fe400078e0a05 */
[--C-:B------:R-:W-:Y:S01]  /*2df0*/  @!P4 IMAD.IADD R31, R31, 0x1, -R3.reuse ;  /* 0x000000011f1fc824 */ /* 0x100fe200078e0a03 */
[C---:B------:R-:W-:Y:S01]  /*2e00*/  ISETP.GT.U32.AND P4, PT, R3.reuse, R33, PT ;  /* 0x000000210300720c */ /* 0x040fe20003f84070 */
[----:B------:R-:W-:Y:S02]  /*2e10*/  IMAD R34, R3, R5, R34 ;  /* 0x0000000503227224 */ /* 0x000fe400078e0222 */
[--C-:B------:R-:W-:Y:S02]  /*2e20*/  @!P5 IMAD.IADD R32, R32, 0x1, -R3.reuse ;  /* 0x000000012020d824 */ /* 0x100fe400078e0a03 */
[----:B------:R-:W-:Y:S01]  /*2e30*/  VIADD R36, R53, 0x30 ;  /* 0x0000003035247836 */ /* 0x000fe20000000000 */
[----:B------:R-:W-:Y:S01]  /*2e40*/  ISETP.GT.U32.AND P5, PT, R3, R34, PT ;  /* 0x000000220300720c */ /* 0x000fe20003fa4070 */
[--C-:B------:R-:W-:Y:S01]  /*2e50*/  @!P2 IMAD.IADD R30, R30, 0x1, -R3.reuse ;  /* 0x000000011e1ea824 */ /* 0x100fe200078e0a03 */
[----:B------:R-:W-:Y:S01]  /*2e60*/  ISETP.GE.AND P2, PT, R35, RZ, PT ;  /* 0x000000ff2300720c */ /* 0x000fe20003f46270 */
[----:B------:R-:W-:Y:S01]  /*2e70*/  @!P1 IMAD.MOV R32, RZ, RZ, -R32 ;  /* 0x000000ffff209224 */ /* 0x000fe200078e0a20 */
[----:B------:R-:W-:Y:S01]  /*2e80*/  IABS R35, R4 ;  /* 0x0000000400237213 */ /* 0x000fe20000000000 */
[----:B------:R-:W-:Y:S01]  /*2e90*/  @!P6 IMAD.MOV R30, RZ, RZ, -R30 ;  /* 0x000000ffff1ee224 */ /* 0x000fe200078e0a1e */
[----:B------:R-:W-:Y:S01]  /*2ea0*/  ISETP.GE.AND P6, PT, R0, RZ, PT ;  /* 0x000000ff0000720c */ /* 0x000fe20003fc6270 */
[----:B------:R-:W-:Y:S01]  /*2eb0*/  @!P4 IMAD.IADD R33, R33, 0x1, -R3 ;  /* 0x000000012121c824 */ /* 0x000fe200078e0a03 */
[----:B------:R-:W-:Y:S01]  /*2ec0*/  ISETP.GE.AND P4, PT, R36, RZ, PT ;  /* 0x000000ff2400720c */ /* 0x000fe20003f86270 */
[----:B------:R-:W-:Y:S01]  /*2ed0*/  IMAD.HI.U32 R0, R46, R35, RZ ;  /* 0x000000232e007227 */ /* 0x000fe200078e00ff */
[----:B------:R-:W-:-:S03]  /*2ee0*/  IABS R36, R36 ;  /* 0x0000002400247213 */ /* 0x000fc60000000000 */
[----:B------:R-:W-:Y:S01]  /*2ef0*/  @!P5 IMAD.IADD R34, R34, 0x1, -R3 ;  /* 0x000000012222d824 */ /* 0x000fe200078e0a03 */
[C---:B------:R-:W-:Y:S01]  /*2f00*/  ISETP.GT.U32.AND P5, PT, R3.reuse, R33, PT ;  /* 0x000000210300720c */ /* 0x040fe20003fa4070 */
[----:B------:R-:W-:Y:S02]  /*2f10*/  IMAD.MOV R0, RZ, RZ, -R0 ;  /* 0x000000ffff007224 */ /* 0x000fe400078e0a00 */
[----:B------:R-:W-:Y:S01]  /*2f20*/  IMAD.HI.U32 R43, R46, R36, RZ ;  /* 0x000000242e2b7227 */ /* 0x000fe200078e00ff */
[----:B------:R-:W-:-:S03]  /*2f30*/  ISETP.GT.U32.AND P1, PT, R3, R34, PT ;  /* 0x000000220300720c */ /* 0x000fc60003f24070 */
[----:B------:R-:W-:Y:S02]  /*2f40*/  VIADD R41, R53, 0x31 ;  /* 0x0000003135297836 */ /* 0x000fe40000000000 */
[----:B------:R-:W-:Y:S02]  /*2f50*/  IMAD R35, R3, R0, R35 ;  /* 0x0000000003237224 */ /* 0x000fe400078e0223 */
        /* <DEDUP_REMOVED lines=8> */
[----:B------:R-:W-:Y:S02]  /*2fe0*/  IMAD.MOV R42, RZ, RZ, -R42 ;  /* 0x000000ffff2a7224 */ /* 0x000fe400078e0a2a */
[----:B------:R-:W-:Y:S02]  /*2ff0*/  VIADD R5, R53, 0x32 ;  /* 0x0000003235057836 */ /* 0x000fe40000000000 */
[----:B------:R-:W-:Y:S01]  /*3000*/  @!P3 IMAD.MOV R31, RZ, RZ, -R31 ;  /* 0x000000ffff1fb224 */ /* 0x000fe200078e0a1f */
[----:B------:R-:W-:Y:S01]  /*3010*/  ISETP.GE.AND P3, PT, R4, RZ, PT ;  /* 0x000000ff0400720c */ /* 0x000fe20003f66270 */
[----:B------:R-:W-:Y:S01]  /*3020*/  IMAD R37, R3, R42, R37 ;  /* 0x0000002a03257224 */ /* 0x000fe200078e0225 */
[----:B------:R-:W-:Y:S01]  /*3030*/  IABS R38, R5 ;  /* 0x0000000500267213 */ /* 0x000fe20000000000 */
[----:B------:R-:W-:Y:S02]  /*3040*/  VIADD R4, R53, 0x33 ;  /* 0x0000003335047836 */ /* 0x000fe40000000000 */
[----:B------:R-:W-:-:S02]  /*3050*/  @!P5 IMAD.IADD R35, R35, 0x1, -R3 ;  /* 0x000000012323d824 */ /* 0x000fc400078e0a03 */
[----:B------:R-:W-:Y:S01]  /*3060*/  @!P2 IMAD.MOV R33, RZ, RZ, -R33 ;  /* 0x000000ffff21a224 */ /* 0x000fe200078e0a21 */
[C---:B------:R-:W-:Y:S01]  /*3070*/  ISETP.GT.U32.AND P2, PT, R3.reuse, R37, PT ;  /* 0x000000250300720c */ /* 0x040fe20003f44070 */
[----:B------:R-:W-:Y:S01]  /*3080*/  @!P1 IMAD.IADD R36, R36, 0x1, -R3 ;  /* 0x0000000124249824 */ /* 0x000fe200078e0a03 */
[----:B------:R-:W-:Y:S01]  /*3090*/  IABS R39, R4 ;  /* 0x0000000400277213 */ /* 0x000fe20000000000 */
[C---:B------:R-:W-:Y:S01]  /*30a0*/  IMAD.HI.U32 R43, R46.reuse, R38, RZ ;  /* 0x000000262e2b7227 */ /* 0x040fe200078e00ff */
[C---:B------:R-:W-:Y:S02]  /*30b0*/  ISETP.GT.U32.AND P5, PT, R3.reuse, R35, PT ;  /* 0x000000230300720c */ /* 0x040fe40003fa4070 */
[----:B------:R-:W-:Y:S01]  /*30c0*/  ISETP.GT.U32.AND P1, PT, R3, R36, PT ;  /* 0x000000240300720c */ /* 0x000fe20003f24070 */
[----:B------:R-:W-:-:S04]  /*30d0*/  IMAD.HI.U32 R42, R46, R39, RZ ;  /* 0x000000272e2a7227 */ /* 0x000fc800078e00ff */
[----:B------:R-:W-:Y:S02]  /*30e0*/  IMAD.MOV R43, RZ, RZ, -R43 ;  /* 0x000000ffff2b7224 */ /* 0x000fe400078e0a2b */
[----:B------:R-:W-:Y:S02]  /*30f0*/  VIADD R0, R53, 0x34 ;  /* 0x0000003435007836 */ /* 0x000fe40000000000 */
[----:B------:R-:W-:Y:S02]  /*3100*/  IMAD.MOV R42, RZ, RZ, -R42 ;  /* 0x000000ffff2a7224 */ /* 0x000fe400078e0a2a */
[----:B------:R-:W-:Y:S01]  /*3110*/  IMAD R38, R3, R43, R38 ;  /* 0x0000002b03267224 */ /* 0x000fe200078e0226 */
[----:B------:R-:W-:Y:S01]  /*3120*/  IABS R40, R0 ;  /* 0x0000000000287213 */ /* 0x000fe20000000000 */
[----:B------:R-:W-:Y:S02]  /*3130*/  @!P2 IMAD.IADD R37, R37, 0x1, -R3 ;  /* 0x000000012525a824 */ /* 0x000fe400078e0a03 */
[----:B------:R-:W-:-:S02]  /*3140*/  IMAD R39, R3, R42, R39 ;  /* 0x0000002a03277224 */ /* 0x000fc400078e0227 */
[--C-:B------:R-:W-:Y:S01]  /*3150*/  @!P5 IMAD.IADD R35, R35, 0x1, -R3.reuse ;  /* 0x000000012323d824 */ /* 0x100fe200078e0a03 */
[C---:B------:R-:W-:Y:S01]  /*3160*/  ISETP.GT.U32.AND P5, PT, R3.reuse, R38, PT ;  /* 0x000000260300720c */ /* 0x040fe20003fa4070 */
[----:B------:R-:W-:Y:S01]  /*3170*/  @!P1 IMAD.IADD R36, R36, 0x1, -R3 ;  /* 0x0000000124249824 */ /* 0x000fe200078e0a03 */
[C---:B------:R-:W-:Y:S01]  /*3180*/  ISETP.GT.U32.AND P2, PT, R3.reuse, R37, PT ;  /* 0x000000250300720c */ /* 0x040fe20003f44070 */
[----:B------:R-:W-:Y:S01]  /*3190*/  IMAD.HI.U32 R44, R46, R40, RZ ;  /* 0x000000282e2c7227 */ /* 0x000fe200078e00ff */
[----:B------:R-:W-:-:S03]  /*31a0*/  ISETP.GT.U32.AND P1, PT, R3, R39, PT ;  /* 0x000000270300720c */ /* 0x000fc60003f24070 */
[----:B------:R-:W-:Y:S01]  /*31b0*/  @!P6 IMAD.MOV R34, RZ, RZ, -R34 ;  /* 0x000000ffff22e224 */ /* 0x000fe200078e0a22 */
[----:B------:R-:W-:Y:S01]  /*31c0*/  ISETP.GE.AND P6, PT, R41, RZ, PT ;  /* 0x000000ff2900720c */ /* 0x000fe20003fc6270 */
[----:B------:R-:W-:Y:S02]  /*31d0*/  IMAD.MOV R41, RZ, RZ, -R44 ;  /* 0x000000ffff297224 */ /* 0x000fe400078e0a2c */
[----:B--2---:R-:W-:Y:S02]  /*31e0*/  VIADD R14, R53, 0x35 ;  /* 0x00000035350e7836 */ /* 0x004fe40000000000 */
[----:B------:R-:W-:Y:S02]  /*31f0*/  IMAD R40, R3, R41, R40 ;  /* 0x0000002903287224 */ /* 0x000fe400078e0228 */
[--C-:B------:R-:W-:Y:S01]  /*3200*/  @!P5 IMAD.IADD R38, R38, 0x1, -R3.reuse ;  /* 0x000000012626d824 */ /* 0x100fe200078e0a03 */
[----:B------:R-:W-:Y:S01]  /*3210*/  IABS R44, R14 ;  /* 0x0000000e002c7213 */ /* 0x000fe20000000000 */
[--C-:B------:R-:W-:Y:S01]  /*3220*/  @!P2 IMAD.IADD R37, R37, 0x1, -R3.reuse ;  /* 0x000000012525a824 */ /* 0x100fe200078e0a03 */
[----:B------:R-:W-:Y:S01]  /*3230*/  ISETP.GT.U32.AND P2, PT, R3, R40, PT ;  /* 0x000000280300720c */ /* 0x000fe20003f44070 */
[----:B------:R-:W-:Y:S01]  /*3240*/  @!P1 IMAD.IADD R39, R39, 0x1, -R3 ;  /* 0x0000000127279824 */ /* 0x000fe200078e0a03 */
[----:B------:R-:W-:Y:S01]  /*3250*/  ISETP.GT.U32.AND P1, PT, R3, R38, PT ;  /* 0x000000260300720c */ /* 0x000fe20003f24070 */
[----:B------:R-:W-:Y:S01]  /*3260*/  VIADD R13, R53, 0x36 ;  /* 0x00000036350d7836 */ /* 0x000fe20000000000 */
[----:B------:R-:W-:Y:S01]  /*3270*/  ISETP.GE.AND P5, PT, R5, RZ, PT ;  /* 0x000000ff0500720c */ /* 0x000fe20003fa6270 */
[----:B------:R-:W-:Y:S01]  /*3280*/  IMAD.HI.U32 R41, R46, R44, RZ ;  /* 0x0000002c2e297227 */ /* 0x000fe200078e00ff */
[----:B------:R-:W-:-:S02]  /*3290*/  IABS R5, R53 ;  /* 0x0000003500057213 */ /* 0x000fc40000000000 */
[----:B------:R-:W-:Y:S01]  /*32a0*/  IABS R42, R13 ;  /* 0x0000000d002a7213 */ /* 0x000fe20000000000 */
[----:B------:R-:W-:Y:S02]  /*32b0*/  IMAD.MOV R41, RZ, RZ, -R41 ;  /* 0x000000ffff297224 */ /* 0x000fe400078e0a29 */
[----:B------:R-:W-:Y:S02]  /*32c0*/  VIADD R12, R53, 0x37 ;  /* 0x00000037350c7836 */ /* 0x000fe40000000000 */
[----:B------:R-:W-:Y:S02]  /*32d0*/  IMAD R41, R3, R41, R44 ;  /* 0x0000002903297224 */ /* 0x000fe400078e022c */
[----:B------:R-:W-:Y:S01]  /*32e0*/  IMAD.HI.U32 R45, R46, R42, RZ ;  /* 0x0000002a2e2d7227 */ /* 0x000fe200078e00ff */
[----:B------:R-:W-:-:S03]  /*32f0*/  IABS R43, R12 ;  /* 0x0000000c002b7213 */ /* 0x000fc60000000000 */
[--C-:B------:R-:W-:Y:S02]  /*3300*/  @!P2 IMAD.IADD R40, R40, 0x1, -R3.reuse ;  /* 0x000000012828a824 */ /* 0x100fe400078e0a03 */
[----:B------:R-:W-:Y:S01]  /*3310*/  @!P1 IMAD.IADD R38, R38, 0x1, -R3 ;  /* 0x0000000126269824 */ /* 0x000fe200078e0a03 */
[C---:B------:R-:W-:Y:S01]  /*3320*/  ISETP.GT.U32.AND P1, PT, R3.reuse, R41, PT ;  /* 0x000000290300720c */ /* 0x040fe20003f24070 */
[----:B------:R-:W-:Y:S01]  /*3330*/  IMAD.MOV R45, RZ, RZ, -R45 ;  /* 0x000000ffff2d7224 */ /* 0x000fe200078e0a2d */
[----:B------:R-:W-:Y:S01]  /*3340*/  ISETP.GT.U32.AND P2, PT, R3, R40, PT ;  /* 0x000000280300720c */ /* 0x000fe20003f44070 */
[----:B------:R-:W-:Y:S02]  /*3350*/  VIADD R10, R53, 0x39 ;  /* 0x00000039350a7836 */ /* 0x000fe40000000000 */
[----:B------:R-:W-:-:S04]  /*3360*/  IMAD.HI.U32 R47, R46, R43, RZ ;  /* 0x0000002b2e2f7227 */ /* 0x000fc800078e00ff */
[C---:B------:R-:W-:Y:S01]  /*3370*/  IMAD R42, R3.reuse, R45, R42 ;  /* 0x0000002d032a7224 */ /* 0x040fe200078e022a */
[----:B------:R-:W-:Y:S01]  /*3380*/  IABS R45, R10 ;  /* 0x0000000a002d7213 */ /* 0x000fe20000000000 */
[----:B------:R-:W-:Y:S02]  /*3390*/  IMAD.MOV R47, RZ, RZ, -R47 ;  /* 0x000000ffff2f7224 */ /* 0x000fe400078e0a2f */
[----:B------:R-:W-:Y:S01]  /*33a0*/  @!P3 IMAD.MOV R35, RZ, RZ, -R35 ;  /* 0x000000ffff23b224 */ /* 0x000fe200078e0a23 */
[----:B------:R-:W-:Y:S01]  /*33b0*/  ISETP.GT.U32.AND P3, PT, R3, R39, PT ;  /* 0x000000270300720c */ /* 0x000fe20003f64070 */
[----:B------:R-:W-:-:S04]  /*33c0*/  IMAD.HI.U32 R48, R46, R5, RZ ;  /* 0x000000052e307227 */ /* 0x000fc800078e00ff */
[----:B------:R-:W-:-:S04]  /*33d0*/  IMAD.HI.U32 R50, R46, R45, RZ ;  /* 0x0000002d2e327227 */ /* 0x000fc800078e00ff */
[----:B------:R-:W-:Y:S02]  /*33e0*/  IMAD R43, R3, R47, R43 ;  /* 0x0000002f032b7224 */ /* 0x000fe400078e022b */
[--C-:B------:R-:W-:Y:S01]  /*33f0*/  @!P1 IMAD.IADD R41, R41, 0x1, -R3.reuse ;  /* 0x0000000129299824 */ /* 0x100fe200078e0a03 */
[----:B------:R-:W-:Y:S01]  /*3400*/  ISETP.GE.AND P1, PT, R4, RZ, PT ;  /* 0x000000ff0400720c */ /* 0x000fe20003f26270 */
[----:B------:R-:W-:Y:S02]  /*3410*/  IMAD.MOV R4, RZ, RZ, -R48 ;  /* 0x000000ffff047224 */ /* 0x000fe400078e0a30 */
[--C-:B------:R-:W-:Y:S01]  /*3420*/  @!P2 IMAD.IADD R40, R40, 0x1, -R3.reuse ;  /* 0x000000012828a824 */ /* 0x100fe200078e0a03 */
[----:B------:R-:W-:Y:S01]  /*3430*/  ISETP.GT.U32.AND P2, PT, R3, R43, PT ;  /* 0x0000002b0300720c */ /* 0x000fe20003f44070 */
[----:B------:R-:W-:Y:S02]  /*3440*/  IMAD.MOV R48, RZ, RZ, -R50 ;  /* 0x000000ffff307224 */ /* 0x000fe400078e0a32 */
[----:B------:R-:W-:Y:S01]  /*3450*/  VIADD R11, R53, 0x38 ;  /* 0x00000038350b7836 */ /* 0x000fe20000000000 */
[----:B------:R-:W2:Y:S01]  /*3460*/  LDC.64 R50, c[0x0][0x3a8] ;  /* 0x0000ea00ff327b82 */ /* 0x000ea20000000a00 */
[----:B------:R-:W-:Y:S01]  /*3470*/  @!P3 IMAD.IADD R39, R39, 0x1, -R3 ;  /* 0x000000012727b824 */ /* 0x000fe200078e0a03 */
[----:B------:R-:W-:Y:S01]  /*3480*/  ISETP.GT.U32.AND P3, PT, R3, R42, PT ;  /* 0x0000002a0300720c */ /* 0x000fe20003f64070 */
[C---:B------:R-:W-:Y:S01]  /*3490*/  VIADD R9, R53.reuse, 0x3a ;  /* 0x0000003a35097836 */ /* 0x040fe20000000000 */
[----:B------:R-:W-:Y:S01]  /*34a0*/  IABS R44, R11 ;  /* 0x0000000b002c7213 */ /* 0x000fe20000000000 */
[----:B------:R-:W-:-:S02]  /*34b0*/  VIADD R6, R53, 0x3d ;  /* 0x0000003d35067836 */ /* 0x000fc40000000000 */
[----:B------:R-:W-:Y:S01]  /*34c0*/  VIADD R8, R53, 0x3b ;  /* 0x0000003b35087836 */ /* 0x000fe20000000000 */
[----:B------:R-:W-:Y:S01]  /*34d0*/  IABS R52, R9 ;  /* 0x0000000900347213 */ /* 0x000fe20000000000 */
[----:B------:R-:W-:-:S04]  /*34e0*/  IMAD.HI.U32 R47, R46, R44, RZ ;  /* 0x0000002c2e2f7227 */ /* 0x000fc800078e00ff */
[----:B------:R-:W-:Y:S01]  /*34f0*/  @!P2 IMAD.IADD R43, R43, 0x1, -R3 ;  /* 0x000000012b2ba824 */ /* 0x000fe200078e0a03 */
[----:B------:R-:W-:Y:S01]  /*3500*/  ISETP.GE.AND P2, PT, R0, RZ, PT ;  /* 0x000000ff0000720c */ /* 0x000fe20003f46270 */
[----:B------:R-:W-:Y:S01]  /*3510*/  IMAD.MOV R47, RZ, RZ, -R47 ;  /* 0x000000ffff2f7224 */ /* 0x000fe200078e0a2f */
[----:B0-----:R-:W-:Y:S01]  /*3520*/  SHF.R.U32.HI R0, RZ, 0x6, R49 ;  /* 0x00000006ff007819 */ /* 0x001fe20000011631 */
[----:B------:R-:W-:Y:S02]  /*3530*/  @!P3 IMAD.IADD R42, R42, 0x1, -R3 ;  /* 0x000000012a2ab824 */ /* 0x000fe400078e0a03 */
[----:B------:R-:W-:Y:S01]  /*3540*/  IMAD R44, R3, R47, R44 ;  /* 0x0000002f032c7224 */ /* 0x000fe200078e022c */
[----:B------:R-:W-:Y:S01]  /*3550*/  SGXT.U32 R0, R0, 0x1 ;  /* 0x000000010000781a */ /* 0x000fe20000000000 */
[----:B------:R-:W-:-:S03]  /*3560*/  IMAD.HI.U32 R47, R46, R52, RZ ;  /* 0x000000342e2f7227 */ /* 0x000fc600078e00ff */
[C---:B------:R-:W-:Y:S01]  /*3570*/  ISETP.GT.U32.AND P3, PT, R3.reuse, R44, PT ;  /* 0x0000002c0300720c */ /* 0x040fe20003f64070 */
[----:B--2---:R-:W-:Y:S02]  /*3580*/  IMAD R0, R0, R50, RZ ;  /* 0x0000003200007224 */ /* 0x004fe400078e02ff */
[----:B------:R-:W-:Y:S02]  /*3590*/  IMAD.MOV R47, RZ, RZ, -R47 ;  /* 0x000000ffff2f7224 */ /* 0x000fe400078e0a2f */
[C---:B------:R-:W-:Y:S02]  /*35a0*/  IMAD R0, R50.reuse, 0x2, R0 ;  /* 0x0000000232007824 */ /* 0x040fe400078e0200 */
[C---:B------:R-:W-:Y:S02]  /*35b0*/  IMAD R45, R3.reuse, R48, R45 ;  /* 0x00000030032d7224 */ /* 0x040fe400078e022d */
[----:B------:R-:W-:Y:S02]  /*35c0*/  IMAD R0, R50, 0x2, R0 ;  /* 0x0000000232007824 */ /* 0x000fe400078e0200 */
[C---:B------:R-:W-:Y:S01]  /*35d0*/  IMAD R52, R3.reuse, R47, R52 ;  /* 0x0000002f03347224 */ /* 0x040fe200078e0234 */
[----:B------:R-:W-:Y:S01]  /*35e0*/  IABS R47, R6 ;  /* 0x00000006002f7213 */ /* 0x000fe20000000000 */
[----:B------:R-:W-:Y:S01]  /*35f0*/  IMAD R5, R3, R4, R5 ;  /* 0x0000000403057224 */ /* 0x000fe200078e0205 */
[----:B------:R-:W-:Y:S01]  /*3600*/  IABS R4, R8 ;  /* 0x0000000800047213 */ /* 0x000fe20000000000 */
[----:B------:R-:W-:Y:S01]  /*3610*/  VIADD R7, R53, 0x3c ;  /* 0x0000003c35077836 */ /* 0x000fe20000000000 */
[----:B------:R0:W-:Y:S01]  /*3620*/  STL [R1+0x8c], R0 ;  /* 0x00008c0001007387 */ /* 0x0001e20000100800 */
[----:B------:R-:W-:Y:S01]  /*3630*/  @!P3 IMAD.IADD R44, R44, 0x1, -R3 ;  /* 0x000000012c2cb824 */ /* 0x000fe200078e0a03 */
[C---:B------:R-:W-:Y:S01]  /*3640*/  ISETP.GT.U32.AND P3, PT, R3.reuse, R45, PT ;  /* 0x0000002d0300720c */ /* 0x040fe20003f64070 */
[----:B------:R-:W-:Y:S01]  /*3650*/  @!P5 IMAD.MOV R38, RZ, RZ, -R38 ;  /* 0x000000ffff26d224 */ /* 0x000fe200078e0a26 */
[----:B------:R-:W-:Y:S01]  /*3660*/  ISETP.GT.U32.AND P5, PT, R3, R43, PT ;  /* 0x0000002b0300720c */ /* 0x000fe20003fa4070 */
[----:B------:R-:W-:Y:S01]  /*3670*/  VIADD R2, R53, 0x3e ;  /* 0x0000003e35027836 */ /* 0x000fe20000000000 */
[----:B------:R-:W-:Y:S01]  /*3680*/  IABS R48, R7 ;  /* 0x0000000700307213 */ /* 0x000fe20000000000 */
[----:B---3--:R-:W-:-:S03]  /*3690*/  IMAD.HI.U32 R17, R46, R47, RZ ;  /* 0x0000002f2e117227 */ /* 0x008fc600078e00ff */
[----:B------:R-:W-:Y:S01]  /*36a0*/  IABS R15, R2 ;  /* 0x00000002000f7213 */ /* 0x000fe20000000000 */
[----:B0-----:R-:W-:Y:S02]  /*36b0*/  IMAD R0, R50, 0x2, R0 ;  /* 0x0000000232007824 */ /* 0x001fe400078e0200 */
[----:B------:R-:W-:-:S03]  /*36c0*/  IMAD.HI.U32 R16, R46, R4, RZ ;  /* 0x000000042e107227 */ /* 0x000fc600078e00ff */
[----:B------:R0:W-:Y:S01]  /*36d0*/  STL [R1+0x90], R0 ;  /* 0x0000900001007387 */ /* 0x0001e20000100800 */
[----:B------:R-:W-:Y:S02]  /*36e0*/  IMAD.MOV R17, RZ, RZ, -R17 ;  /* 0x000000ffff117224 */ /* 0x000fe400078e0a11 */
[----:B------:R-:W-:-:S04]  /*36f0*/  IMAD.HI.U32 R18, R46, R48, RZ ;  /* 0x000000302e127227 */ /* 0x000fc800078e00ff */
[----:B------:R-:W-:Y:S02]  /*3700*/  IMAD.MOV R16, RZ, RZ, -R16 ;  /* 0x000000ffff107224 */ /* 0x000fe400078e0a10 */
[C---:B------:R-:W-:Y:S02]  /*3710*/  IMAD R47, R3.reuse, R17, R47 ;  /* 0x00000011032f7224 */ /* 0x040fe400078e022f */
[----:B0-----:R-:W-:Y:S02]  /*3720*/  IMAD R0, R50, 0x2, R0 ;  /* 0x0000000232007824 */ /* 0x001fe400078e0200 */
[----:B------:R-:W-:Y:S01]  /*3730*/  @!P1 IMAD.MOV R39, RZ, RZ, -R39 ;  /* 0x000000ffff279224 */ /* 0x000fe200078e0a27 */
[C---:B------:R-:W-:Y:S01]  /*3740*/  ISETP.GT.U32.AND P1, PT, R3.reuse, R44, PT ;  /* 0x0000002c0300720c */ /* 0x040fe20003f24070 */
[----:B------:R-:W-:Y:S01]  /*3750*/  IMAD.MOV R18, RZ, RZ, -R18 ;  /* 0x000000ffff127224 */ /* 0x000fe200078e0a12 */
[----:B------:R0:W-:Y:S01]  /*3760*/  STL [R1+0x3c], R0 ;  /* 0x00003c0001007387 */ /* 0x0001e20000100800 */
[----:B------:R-:W-:-:S02]  /*3770*/  IMAD R4, R3, R16, R4 ;  /* 0x0000001003047224 */ /* 0x000fc400078e0204 */
[----:B------:R-:W-:Y:S01]  /*3780*/  @!P3 IMAD.IADD R45, R45, 0x1, -R3 ;  /* 0x000000012d2db824 */ /* 0x000fe200078e0a03 */
[----:B------:R-:W-:Y:S01]  /*3790*/  ISETP.GT.U32.AND P3, PT, R3, R52, PT ;  /* 0x000000340300720c */ /* 0x000fe20003f64070 */
[----:B------:R-:W-:-:S04]  /*37a0*/  IMAD.HI.U32 R16, R46, R15, RZ ;  /* 0x0000000f2e107227 */ /* 0x000fc800078e00ff */
[--C-:B------:R-:W-:Y:S01]  /*37b0*/  @!P5 IMAD.IADD R43, R43, 0x1, -R3.reuse ;  /* 0x000000012b2bd824 */ /* 0x100fe200078e0a03 */
[C---:B------:R-:W-:Y:S01]  /*37c0*/  ISETP.GT.U32.AND P5, PT, R3.reuse, R47, PT ;  /* 0x0000002f0300720c */ /* 0x040fe20003fa4070 */
[----:B0-----:R-:W-:Y:S02]  /*37d0*/  IMAD R0, R50, 0x2, R0 ;  /* 0x0000000232007824 */ /* 0x001fe400078e0200 */
[C---:B------:R-:W-:Y:S02]  /*37e0*/  IMAD R46, R3.reuse, R18, R48 ;  /* 0x00000012032e7224 */ /* 0x040fe400078e0230 */
[----:B------:R-:W-:Y:S01]  /*37f0*/  IMAD.MOV R48, RZ, RZ, -R16 ;  /* 0x000000ffff307224 */ /* 0x000fe200078e0a10 */
[----:B------:R0:W-:Y:S01]  /*3800*/  STL [R1+0x34], R0 ;  /* 0x0000340001007387 */ /* 0x0001e20000100800 */
[----:B------:R-:W-:Y:S02]  /*3810*/  @!P1 IMAD.IADD R44, R44, 0x1, -R3 ;  /* 0x000000012c2c9824 */ /* 0x000fe400078e0a03 */
[----:B------:R-:W-:-:S02]  /*3820*/  IMAD R48, R3, R48, R15 ;  /* 0x0000003003307224 */ /* 0x000fc400078e020f */
[--C-:B------:R-:W-:Y:S01]  /*3830*/  @!P3 IMAD.IADD R52, R52, 0x1, -R3.reuse ;  /* 0x000000013434b824 */ /* 0x100fe200078e0a03 */
[C---:B------:R-:W-:Y:S01]  /*3840*/  ISETP.GT.U32.AND P3, PT, R3.reuse, R41, PT ;  /* 0x000000290300720c */ /* 0x040fe20003f64070 */
[----:B------:R-:W-:Y:S01]  /*3850*/  @!P4 IMAD.MOV R36, RZ, RZ, -R36 ;  /* 0x000000ffff24c224 */ /* 0x000fe200078e0a24 */
[----:B------:R-:W-:Y:S01]  /*3860*/  ISETP.GT.U32.AND P1, PT, R3, R48, PT ;  /* 0x000000300300720c */ /* 0x000fe20003f24070 */
[----:B------:R-:W-:Y:S01]  /*3870*/  @!P5 IMAD.IADD R47, R47, 0x1, -R3 ;  /* 0x000000012f2fd824 */ /* 0x000fe200078e0a03 */
[----:B------:R-:W-:Y:S01]  /*3880*/  ISETP.GT.U32.AND P4, PT, R3, R42, PT ;  /* 0x0000002a0300720c */ /* 0x000fe20003f84070 */
[----:B0-----:R-:W-:Y:S01]  /*3890*/  IMAD R0, R50, 0x2, R0 ;  /* 0x0000000232007824 */ /* 0x001fe200078e0200 */
[----:B------:R-:W-:Y:S01]  /*38a0*/  ISETP.GE.AND P5, PT, R11, RZ, PT ;  /* 0x000000ff0b00720c */ /* 0x000fe20003fa6270 */
[----:B------:R-:W-:Y:S01]  /*38b0*/  @!P2 IMAD.MOV R40, RZ, RZ, -R40 ;  /* 0x000000ffff28a224 */ /* 0x000fe200078e0a28 */
[C---:B------:R-:W-:Y:S01]  /*38c0*/  ISETP.GT.U32.AND P2, PT, R3.reuse, R45, PT ;  /* 0x0000002d0300720c */ /* 0x040fe20003f44070 */
[----:B------:R-:W-:Y:S01]  /*38d0*/  @!P6 IMAD.MOV R37, RZ, RZ, -R37 ;  /* 0x000000ffff25e224 */ /* 0x000fe200078e0a25 */
[----:B------:R0:W-:Y:S01]  /*38e0*/  STL [R1+0x44], R0 ;  /* 0x0000440001007387 */ /* 0x0001e20000100800 */
[----:B------:R-:W-:-:S02]  /*38f0*/  ISETP.GT.U32.AND P6, PT, R3, R52, PT ;  /* 0x000000340300720c */ /* 0x000fc40003fc4070 */
[--C-:B------:R-:W-:Y:S01]  /*3900*/  @!P3 IMAD.IADD R41, R41, 0x1, -R3.reuse ;  /* 0x000000012929b824 */ /* 0x100fe200078e0a03 */
[C---:B------:R-:W-:Y:S01]  /*3910*/  ISETP.GT.U32.AND P3, PT, R3.reuse, R4, PT ;  /* 0x000000040300720c */ /* 0x040fe20003f64070 */
[--C-:B------:R-:W-:Y:S01]  /*3920*/  @!P1 IMAD.IADD R48, R48, 0x1, -R3.reuse ;  /* 0x0000000130309824 */ /* 0x100fe200078e0a03 */
[----:B------:R-:W-:Y:S01]  /*3930*/  ISETP.GE.AND P1, PT, R10, RZ, PT ;  /* 0x000000ff0a00720c */ /* 0x000fe20003f26270 */
[--C-:B------:R-:W-:Y:S01]  /*3940*/  @!P4 IMAD.IADD R42, R42, 0x1, -R3.reuse ;  /* 0x000000012a2ac824 */ /* 0x100fe200078e0a03 */
[C---:B------:R-:W-:Y:S01]  /*3950*/  ISETP.GT.U32.AND P4, PT, R3.reuse, R46, PT ;  /* 0x0000002e0300720c */ /* 0x040fe20003f84070 */
[----:B------:R-:W-:Y:S01]  /*3960*/  @!P5 IMAD.MOV R44, RZ, RZ, -R44 ;  /* 0x000000ffff2cd224 */ /* 0x000fe200078e0a2c */
[----:B------:R-:W-:Y:S01]  /*3970*/  ISETP.GT.U32.AND P5, PT, R3, R48, PT ;  /* 0x000000300300720c */ /* 0x000fe20003fa4070 */
[----:B0-----:R-:W-:Y:S02]  /*3980*/  IMAD R0, R50, 0x2, R0 ;  /* 0x0000000232007824 */ /* 0x001fe400078e0200 */
[--C-:B------:R-:W-:Y:S01]  /*3990*/  @!P2 IMAD.IADD R45, R45, 0x1, -R3.reuse ;  /* 0x000000012d2da824 */ /* 0x100fe200078e0a03 */
[----:B------:R-:W-:Y:S01]  /*39a0*/  ISETP.GE.AND P2, PT, R14, RZ, PT ;  /* 0x000000ff0e00720c */ /* 0x000fe20003f46270 */
[--C-:B------:R-:W-:Y:S01]  /*39b0*/  @!P6 IMAD.IADD R52, R52, 0x1, -R3.reuse ;  /* 0x000000013434e824 */ /* 0x100fe200078e0a03 */
[----:B------:R0:W-:Y:S01]  /*39c0*/  STL [R1+0x6c], R0 ;  /* 0x00006c0001007387 */ /* 0x0001e20000100800 */
[----:B------:R-:W-:Y:S01]  /*39d0*/  @!P3 IMAD.IADD R4, R4, 0x1, -R3 ;  /* 0x000000010404b824 */ /* 0x000fe200078e0a03 */
[----:B------:R-:W-:Y:S01]  /*39e0*/  ISETP.GE.AND P3, PT, R13, RZ, PT ;  /* 0x000000ff0d00720c */ /* 0x000fe20003f66270 */
[----:B------:R-:W-:Y:S01]  /*39f0*/  @!P1 IMAD.MOV R45, RZ, RZ, -R45 ;  /* 0x000000ffff2d9224 */ /* 0x000fe200078e0a2d */
[----:B------:R-:W-:Y:S01]  /*3a00*/  ISETP.GT.U32.AND P6, PT, R3, R5, PT ;  /* 0x000000050300720c */ /* 0x000fe20003fc4070 */
[--C-:B------:R-:W-:Y:S01]  /*3a10*/  @!P4 IMAD.IADD R46, R46, 0x1, -R3.reuse ;  /* 0x000000012e2ec824 */ /* 0x100fe200078e0a03 */
[----:B------:R-:W-:Y:S01]  /*3a20*/  ISETP.GE.AND P4, PT, R12, RZ, PT ;  /* 0x000000ff0c00720c */ /* 0x000fe20003f86270 */
[----:B------:R-:W-:Y:S01]  /*3a30*/  @!P5 IMAD.IADD R48, R48, 0x1, -R3 ;  /* 0x000000013030d824 */ /* 0x000fe200078e0a03 */
[----:B------:R-:W-:Y:S01]  /*3a40*/  ISETP.GE.AND P5, PT, R2, RZ, PT ;  /* 0x000000ff0200720c */ /* 0x000fe20003fa6270 */
[----:B0-----:R-:W-:-:S02]  /*3a50*/  IMAD R0, R50, 0x2, R0 ;  /* 0x0000000232007824 */ /* 0x001fc400078e0200 */
[----:B------:R-:W-:Y:S01]  /*3a60*/  @!P2 IMAD.MOV R41, RZ, RZ, -R41 ;  /* 0x000000ffff29a224 */ /* 0x000fe200078e0a29 */
[C---:B------:R-:W-:Y:S02]  /*3a70*/  ISETP.GT.U32.AND P2, PT, R3.reuse, R4, PT ;  /* 0x000000040300720c */ /* 0x040fe40003f44070 */
[----:B------:R0:W-:Y:S01]  /*3a80*/  STL [R1+0x4], R0 ;  /* 0x0000040001007387 */ /* 0x0001e20000100800 */
[----:B------:R-:W-:Y:S01]  /*3a90*/  @!P3 IMAD.MOV R42, RZ, RZ, -R42 ;  /* 0x000000ffff2ab224 */ /* 0x000fe200078e0a2a */
[----:B------:R-:W-:Y:S01]  /*3aa0*/  ISETP.GT.U32.AND P3, PT, R3, R46, PT ;  /* 0x0000002e0300720c */ /* 0x000fe20003f64070 */
[----:B------:R-:W-:Y:S01]  /*3ab0*/  @!P6 IMAD.IADD R5, R5, 0x1, -R3 ;  /* 0x000000010505e824 */ /* 0x000fe200078e0a03 */
[----:B------:R-:W-:Y:S01]  /*3ac0*/  ISETP.GE.AND P6, PT, R9, RZ, PT ;  /* 0x000000ff0900720c */ /* 0x000fe20003fc6270 */
[----:B------:R-:W-:Y:S01]  /*3ad0*/  @!P4 IMAD.MOV R43, RZ, RZ, -R43 ;  /* 0x000000ffff2bc224 */ /* 0x000fe200078e0a2b */
[C---:B------:R-:W-:Y:S02]  /*3ae0*/  ISETP.GT.U32.AND P4, PT, R3.reuse, R47, PT ;  /* 0x0000002f0300720c */ /* 0x040fe40003f84070 */
[----:B------:R-:W-:Y:S01]  /*3af0*/  ISETP.GT.U32.AND P1, PT, R3, R5, PT ;  /* 0x000000050300720c */ /* 0x000fe20003f24070 */
[----:B0-----:R-:W-:-:S02]  /*3b00*/  IMAD R0, R50, 0x2, R0 ;  /* 0x0000000232007824 */ /* 0x001fc400078e0200 */
[--C-:B------:R-:W-:Y:S01]  /*3b10*/  @!P2 IMAD.IADD R4, R4, 0x1, -R3.reuse ;  /* 0x000000010404a824 */ /* 0x100fe200078e0a03 */
[----:B------:R-:W-:Y:S02]  /*3b20*/  ISETP.GE.AND P2, PT, R8, RZ, PT ;  /* 0x000000ff0800720c */ /* 0x000fe40003f46270 */
[----:B------:R0:W-:Y:S01]  /*3b30*/  STL [R1+0x30], R0 ;  /* 0x0000300001007387 */ /* 0x0001e20000100800 */
[--C-:B------:R-:W-:Y:S01]  /*3b40*/  @!P3 IMAD.IADD R46, R46, 0x1, -R3.reuse ;  /* 0x000000012e2eb824 */ /* 0x100fe200078e0a03 */
[----:B------:R-:W-:Y:S01]  /*3b50*/  ISETP.GE.AND P3, PT, R7, RZ, PT ;  /* 0x000000ff0700720c */ /* 0x000fe20003f66270 */
[----:B------:R-:W-:Y:S01]  /*3b60*/  @!P6 IMAD.MOV R52, RZ, RZ, -R52 ;  /* 0x000000ffff34e224 */ /* 0x000fe200078e0a34 */
[----:B------:R-:W-:Y:S01]  /*3b70*/  ISETP.GE.AND P6, PT, R53, RZ, PT ;  /* 0x000000ff3500720c */ /* 0x000fe20003fc6270 */
[--C-:B------:R-:W-:Y:S01]  /*3b80*/  @!P4 IMAD.IADD R47, R47, 0x1, -R3.reuse ;  /* 0x000000012f2fc824 */ /* 0x100fe200078e0a03 */
[----:B------:R-:W-:Y:S01]  /*3b90*/  ISETP.GE.AND P4, PT, R6, RZ, PT ;  /* 0x000000ff0600720c */ /* 0x000fe20003f86270 */
[----:B------:R-:W-:Y:S01]  /*3ba0*/  @!P1 IMAD.IADD R5, R5, 0x1, -R3 ;  /* 0x0000000105059824 */ /* 0x000fe200078e0a03 */
[----:B------:R-:W-:Y:S01]  /*3bb0*/  ISETP.NE.AND P1, PT, R25, RZ, PT ;  /* 0x000000ff1900720c */ /* 0x000fe20003f25270 */
[----:B0-----:R-:W-:-:S05]  /*3bc0*/  IMAD R0, R50, 0x2, R0 ;  /* 0x0000000232007824 */ /* 0x001fca00078e0200 */
[----:B------:R0:W-:Y:S02]  /*3bd0*/  STL [R1+0x40], R0 ;  /* 0x0000400001007387 */ /* 0x0001e40000100800 */
[----:B0-----:R-:W-:-:S05]  /*3be0*/  IMAD R0, R50, 0x2, R0 ;  /* 0x0000000232007824 */ /* 0x001fca00078e0200 */
[----:B------:R0:W-:Y:S02]  /*3bf0*/  STL [R1+0x28], R0 ;  /* 0x0000280001007387 */ /* 0x0001e40000100800 */
[----:B0-----:R-:W-:-:S04]  /*3c00*/  IMAD R0, R50, 0x2, R0 ;  /* 0x0000000232007824 */ /* 0x001fc800078e0200 */
[C---:B------:R-:W-:Y:S01]  /*3c10*/  IMAD R2, R50.reuse, 0x2, R0 ;  /* 0x0000000232027824 */ /* 0x040fe200078e0200 */
[----:B------:R0:W-:Y:S03]  /*3c20*/  STL [R1], R0 ;  /* 0x0000000001007387 */ /* 0x0001e60000100800 */
[----:B------:R-:W-:Y:S01]  /*3c30*/  IMAD R18, R50, 0x2, R2 ;  /* 0x0000000232127824 */ /* 0x000fe200078e0202 */
[----:B------:R2:W-:Y:S04]  /*3c40*/  STL [R1+0x20], R2 ;  /* 0x0000200201007387 */ /* 0x0005e80000100800 */
[----:B------:R-:W3:Y:S01]  /*3c50*/  LDL.LU R17, [R1+0x80] ;  /* 0x0000800001117983 */ /* 0x000ee20000300800 */
[----:B0-----:R-:W-:-:S03]  /*3c60*/  LOP3.LUT R0, R49, 0x7f, RZ, 0xc0, !PT ;  /* 0x0000007f31007812 */ /* 0x001fc600078ec0ff */
[----:B------:R-:W4:Y:S04]  /*3c70*/  LDL.LU R16, [R1+0x7c] ;  /* 0x00007c0001107983 */ /* 0x000f280000300800 */
[----:B------:R-:W5:Y:S04]  /*3c80*/  LDL.LU R15, [R1+0x78] ;  /* 0x00007800010f7983 */ /* 0x000f680000300800 */
[----:B------:R0:W-:Y:S04]  /*3c90*/  STL [R1+0x24], R18 ;  /* 0x0000241201007387 */ /* 0x0001e80000100800 */
[----:B------:R-:W5:Y:S04]  /*3ca0*/  LDL.LU R14, [R1+0x68] ;  /* 0x00006800010e7983 */ /* 0x000f680000300800 */
        /* <DEDUP_REMOVED lines=8> */
[----:B--2---:R-:W2:Y:S04]  /*3d30*/  LDL.LU R2, [R1+0x1c] ;  /* 0x00001c0001027983 */ /* 0x004ea80000300800 */
[----:B------:R-:W2:Y:S01]  /*3d40*/  LDL.LU R49, [R1+0x18] ;  /* 0x0000180001317983 */ /* 0x000ea20000300800 */
[----:B------:R-:W-:Y:S01]  /*3d50*/  @!P6 IMAD.MOV R5, RZ, RZ, -R5 ;  /* 0x000000ffff05e224 */ /* 0x000fe200078e0a05 */
[----:B------:R-:W-:Y:S01]  /*3d60*/  LOP3.LUT R25, RZ, R25, RZ, 0x33, !PT ;  /* 0x00000019ff197212 */ /* 0x000fe200078e33ff */
[----:B------:R-:W-:Y:S01]  /*3d70*/  IMAD R0, R0, R51, RZ ;  /* 0x0000003300007224 */ /* 0x000fe200078e02ff */
[----:B------:R-:W2:Y:S02]  /*3d80*/  LDL.LU R3, [R1+0x10] ;  /* 0x0000100001037983 */ /* 0x000ea40000300800 */
[----:B------:R-:W-:Y:S01]  /*3d90*/  SEL R5, R25, R5, !P1 ;  /* 0x0000000519057207 */ /* 0x000fe20004800000 */
[----:B------:R-:W-:-:S02]  /*3da0*/  IMAD R51, R50, 0x2, R18 ;  /* 0x0000000232337824 */ /* 0x000fc400078e0212 */
[----:B0-----:R-:W2:Y:S04]  /*3db0*/  LDL.LU R18, [R1+0xc74] ;  /* 0x000c740001127983 */ /* 0x001ea80000300800 */
[----:B------:R-:W-:Y:S04]  /*3dc0*/  STL [R1+0x2c], R0 ;  /* 0x00002c0001007387 */ /* 0x000fe80000100800 */
[----:B------:R0:W-:Y:S04]  /*3dd0*/  STL [R1+0x1a8], R5 ;  /* 0x0001a80501007387 */ /* 0x0001e80000100800 */
[----:B0-----:R-:W2:Y:S01]  /*3de0*/  LDL.LU R5, [R1+0x14] ;  /* 0x0000140001057983 */ /* 0x001ea20000300800 */
[----:B------:R-:W-:Y:S01]  /*3df0*/  UMOV UR7, 0x1 ;  /* 0x0000000100077882 */ /* 0x000fe20000000000 */
[----:B------:R-:W0:Y:S01]  /*3e00*/  LDCU.64 UR10, c[0x0][0x358] ;  /* 0x00006b00ff0a77ac */ /* 0x000e220008000a00 */
[----:B------:R-:W-:Y:S01]  /*3e10*/  BAR.SYNC.DEFER_BLOCKING 0x0 ;  /* 0x0000000000007b1d */ /* 0x000fe20000010000 */
[----:B---3--:R-:W-:-:S02]  /*3e20*/  SEL R17, R25, R17, !P1 ;  /* 0x0000001119117207 */ /* 0x008fc40004800000 */
[----:B----4-:R-:W-:-:S03]  /*3e30*/  SEL R16, R25, R16, !P1 ;  /* 0x0000001019107207 */ /* 0x010fc60004800000 */
[----:B------:R3:W-:Y:S01]  /*3e40*/  STL [R1+0x1a4], R17 ;  /* 0x0001a41101007387 */ /* 0x0007e20000100800 */
[----:B-----5:R-:W-:-:S03]  /*3e50*/  SEL R15, R25, R15, !P1 ;  /* 0x0000000f190f7207 */ /* 0x020fc60004800000 */
[----:B---3--:R-:W3:Y:S01]  /*3e60*/  LDL.LU R17, [R1+0xc70] ;  /* 0x000c700001117983 */ /* 0x008ee20000300800 */
[----:B------:R-:W-:-:S03]  /*3e70*/  SEL R14, R25, R14, !P1 ;  /* 0x0000000e190e7207 */ /* 0x000fc60004800000 */
[----:B------:R4:W-:Y:S01]  /*3e80*/  STL [R1+0x1a0], R16 ;  /* 0x0001a01001007387 */ /* 0x0009e20000100800 */
[C---:B------:R-:W-:Y:S02]  /*3e90*/  SEL R13, R25.reuse, R13, !P1 ;  /* 0x0000000d190d7207 */ /* 0x040fe40004800000 */
[C---:B------:R-:W-:Y:S01]  /*3ea0*/  SEL R12, R25.reuse, R12, !P1 ;  /* 0x0000000c190c7207 */ /* 0x040fe20004800000 */
[----:B----4-:R-:W4:Y:S01]  /*3eb0*/  LDL.LU R16, [R1+0xc6c] ;  /* 0x000c6c0001107983 */ /* 0x010f220000300800 */
[----:B------:R-:W-:-:S03]  /*3ec0*/  SEL R11, R25, R11, !P1 ;  /* 0x0000000b190b7207 */ /* 0x000fc60004800000 */
[----:B------:R5:W-:Y:S01]  /*3ed0*/  STL [R1+0x19c], R15 ;  /* 0x00019c0f01007387 */ /* 0x000be20000100800 */
[C---:B------:R-:W-:Y:S02]  /*3ee0*/  SEL R10, R25.reuse, R10, !P1 ;  /* 0x0000000a190a7207 */ /* 0x040fe40004800000 */
[C---:B------:R-:W-:Y:S01]  /*3ef0*/  SEL R9, R25.reuse, R9, !P1 ;  /* 0x0000000919097207 */ /* 0x040fe20004800000 */
[----:B-----5:R-:W5:Y:S04]  /*3f00*/  LDL.LU R15, [R1+0xc68] ;  /* 0x000c6800010f7983 */ /* 0x020f680000300800 */
[----:B------:R0:W-:Y:S01]  /*3f10*/  STL [R1+0x298], R14 ;  /* 0x0002980e01007387 */ /* 0x0001e20000100800 */
[----:B------:R-:W-:-:S03]  /*3f20*/  SEL R8, R25, R8, !P1 ;  /* 0x0000000819087207 */ /* 0x000fc60004800000 */
[----:B0-----:R-:W3:Y:S04]  /*3f30*/  LDL.LU R14, [R1+0xc64] ;  /* 0x000c6400010e7983 */ /* 0x001ee80000300800 */
[----:B------:R0:W-:Y:S01]  /*3f40*/  STL [R1+0x488], R13 ;  /* 0x0004880d01007387 */ /* 0x0001e20000100800 */
[----:B------:R-:W-:-:S03]  /*3f50*/  SEL R7, R25, R7, !P1 ;  /* 0x0000000719077207 */ /* 0x000fc60004800000 */
[----:B0-----:R-:W3:Y:S04]  /*3f60*/  LDL.LU R13, [R1+0xc60] ;  /* 0x000c6000010d7983 */ /* 0x001ee80000300800 */
[----:B------:R0:W-:Y:S01]  /*3f70*/  STL [R1+0x484], R12 ;  /* 0x0004840c01007387 */ /* 0x0001e20000100800 */
[----:B------:R-:W-:-:S03]  /*3f80*/  SEL R6, R25, R6, !P1 ;  /* 0x0000000619067207 */ /* 0x000fc60004800000 */
[----:B0-----:R-:W3:Y:S04]  /*3f90*/  LDL.LU R12, [R1+0xc5c] ;  /* 0x000c5c00010c7983 */ /* 0x001ee80000300800 */
[----:B------:R0:W-:Y:S01]  /*3fa0*/  STL [R1+0x480], R11 ;  /* 0x0004800b01007387 */ /* 0x0001e20000100800 */
[----:B--2---:R-:W-:-:S03]  /*3fb0*/  SEL R2, R25, R2, !P1 ;  /* 0x0000000219027207 */ /* 0x004fc60004800000 */
[----:B0-----:R-:W2:Y:S04]  /*3fc0*/  LDL.LU R11, [R1+0xc58] ;  /* 0x000c5800010b7983 */ /* 0x001ea80000300800 */
[----:B------:R0:W-:Y:S01]  /*3fd0*/  STL [R1+0x198], R10 ;  /* 0x0001980a01007387 */ /* 0x0001e20000100800 */
[----:B------:R-:W-:-:S03]  /*3fe0*/  SEL R49, R25, R49, !P1 ;  /* 0x0000003119317207 */ /* 0x000fc60004800000 */
[----:B0-----:R-:W2:Y:S04]  /*3ff0*/  LDL.LU R10, [R1+0xc54] ;  /* 0x000c5400010a7983 */ /* 0x001ea80000300800 */
[----:B------:R0:W-:Y:S04]  /*4000*/  STL [R1+0x194], R9 ;  /* 0x0001940901007387 */ /* 0x0001e80000100800 */
        /* <DEDUP_REMOVED lines=10> */
[----:B0-----:R-:W2:Y:S01]  /*40b0*/  LDL.LU R49, [R1+0xc3c] ;  /* 0x000c3c0001317983 */ /* 0x001ea20000300800 */
[----:B------:R-:W-:-:S05]  /*40c0*/  SEL R5, R25, R5, !P1 ;  /* 0x0000000519057207 */ /* 0x000fca0004800000 */
[----:B------:R0:W-:Y:S02]  /*40d0*/  STL [R1+0x474], R5 ;  /* 0x0004740501007387 */ /* 0x0001e40000100800 */
[C---:B0-----:R-:W-:Y:S02]  /*40e0*/  SEL R5, R25.reuse, R3, !P1 ;  /* 0x0000000319057207 */ /* 0x041fe40004800000 */
[C---:B--2---:R-:W-:Y:S02]  /*40f0*/  SEL R3, R25.reuse, R49, !P1 ;  /* 0x0000003119037207 */ /* 0x044fe40004800000 */
[----:B------:R-:W2:Y:S04]  /*4100*/  LDL.LU R49, [R1+0xc38] ;  /* 0x000c380001317983 */ /* 0x000ea80000300800 */
[----:B------:R0:W-:Y:S02]  /*4110*/  STL [R1+0x188], R5 ;  /* 0x0001880501007387 */ /* 0x0001e40000100800 */
[----:B0-----:R-:W-:-:S02]  /*4120*/  SEL R5, R25, R2, !P1 ;  /* 0x0000000219057207 */ /* 0x001fc40004800000 */
[----:B------:R-:W1:Y:S01]  /*4130*/  LDL.LU R2, [R1+0xc34] ;  /* 0x000c340001027983 */ /* 0x000e620000300800 */
[----:B------:R-:W-:-:S03]  /*4140*/  SEL R7, R25, R7, !P1 ;  /* 0x0000000719077207 */ /* 0x000fc60004800000 */
[----:B------:R0:W-:Y:S04]  /*4150*/  STL [R1+0x184], R3 ;  /* 0x0001840301007387 */ /* 0x0001e80000100800 */
[----:B------:R3:W-:Y:S01]  /*4160*/  STL [R1+0x180], R5 ;  /* 0x0001800501007387 */ /* 0x0007e20000100800 */
[C---:B0-----:R-:W-:Y:S02]  /*4170*/  SEL R3, R25.reuse, R6, !P1 ;  /* 0x0000000619037207 */ /* 0x041fe40004800000 */
[----:B---3--:R-:W-:-:S03]  /*4180*/  SEL R5, R25, R8, !P1 ;  /* 0x0000000819057207 */ /* 0x008fc60004800000 */
[----:B------:R0:W-:Y:S04]  /*4190*/  STL [R1+0x14c], R3 ;  /* 0x00014c0301007387 */ /* 0x0001e80000100800 */
[----:B------:R3:W-:Y:S04]  /*41a0*/  STL [R1+0x290], R7 ;  /* 0x0002900701007387 */ /* 0x0007e80000100800 */
[----:B------:R4:W-:Y:S01]  /*41b0*/  STL [R1+0x470], R5 ;  /* 0x0004700501007387 */ /* 0x0009e20000100800 */
[C---:B0-----:R-:W-:Y:S02]  /*41c0*/  SEL R3, R25.reuse, R9, !P1 ;  /* 0x0000000919037207 */ /* 0x041fe40004800000 */
[----:B---3--:R-:W-:-:S03]  /*41d0*/  SEL R7, R25, R10, !P1 ;  /* 0x0000000a19077207 */ /* 0x008fc60004800000 */
[----:B------:R0:W-:Y:S01]  /*41e0*/  STL [R1+0x46c], R3 ;  /* 0x00046c0301007387 */ /* 0x0001e20000100800 */
[----:B----4-:R-:W-:-:S03]  /*41f0*/  SEL R5, R25, R11, !P1 ;  /* 0x0000000b19057207 */ /* 0x010fc60004800000 */
        /* <DEDUP_REMOVED lines=8> */
[C---:B-----5:R-:W-:Y:S02]  /*4280*/  SEL R3, R25.reuse, R15, !P1 ;  /* 0x0000000f19037207 */ /* 0x060fe40004800000 */
[----:B0-----:R-:W-:-:S03]  /*4290*/  SEL R7, R25, R16, !P1 ;  /* 0x0000001019077207 */ /* 0x001fc60004800000 */
[----:B------:R0:W-:Y:S01]  /*42a0*/  STL [R1+0x230], R3 ;  /* 0x0002300301007387 */ /* 0x0001e20000100800 */
[----:B---3--:R-:W-:-:S03]  /*42b0*/  SEL R5, R25, R17, !P1 ;  /* 0x0000001119057207 */ /* 0x008fc60004800000 */
        /* <DEDUP_REMOVED lines=48> */
[----:B------:R3:W-:Y:S01]  /*45c0*/  STL [R1+0x434], R7 ;  /* 0x0004340701007387 */ /* 0x0007e20000100800 */
[----:B------:R-:W-:-:S03]  /*45d0*/  @!P2 IMAD.MOV R4, RZ, RZ, -R4 ;  /* 0x000000ffff04a224 */ /* 0x000fc600078e0a04 */
[----:B------:R4:W-:Y:S01]  /*45e0*/  STL [R1+0x430], R5 ;  /* 0x0004300501007387 */ /* 0x0009e20000100800 */
[C---:B0-----:R-:W-:Y:S01]  /*45f0*/  SEL R3, R25.reuse, R43, !P1 ;  /* 0x0000002b19037207 */ /* 0x041fe20004800000 */
[----:B------:R-:W-:Y:S01]  /*4600*/  @!P3 IMAD.MOV R46, RZ, RZ, -R46 ;  /* 0x000000ffff2eb224 */ /* 0x000fe200078e0a2e */
        /* <DEDUP_REMOVED lines=11> */
[----:B------:R-:W-:Y:S01]  /*46c0*/  STL [R1+0x228], R7 ;  /* 0x0002280701007387 */ /* 0x000fe20000100800 */
[----:B------:R-:W-:-:S03]  /*46d0*/  LEA R20, P2, R0, UR18, 0x1 ;  /* 0x0000001200147c11 */ /* 0x000fc6000f8408ff */
[----:B------:R3:W-:Y:S01]  /*46e0*/  STL [R1+0x428], R5 ;  /* 0x0004280501007387 */ /* 0x0007e20000100800 */
[C---:B0-----:R-:W-:Y:S02]  /*46f0*/  SEL R3, R25.reuse, R47, !P1 ;  /* 0x0000002f19037207 */ /* 0x041fe40004800000 */
[----:B------:R-:W-:Y:S02]  /*4700*/  LEA.HI.X.SX32 R21, R0, UR19, 0x1, P2 ;  /* 0x0000001300157c11 */ /* 0x000fe400090f0eff */
[----:B------:R-:W0:Y:S01]  /*4710*/  S2R R0, SR_TID.X ;  /* 0x0000000000007919 */ /* 0x000e220000002100 */
[----:B---3--:R-:W-:Y:S01]  /*4720*/  SEL R5, R25, R48, !P1 ;  /* 0x0000003019057207 */ /* 0x008fe20004800000 */
[----:B------:R-:W-:Y:S04]  /*4730*/  STL [R1+0x424], R3 ;  /* 0x0004240301007387 */ /* 0x000fe80000100800 */
[----:B------:R3:W-:Y:S02]  /*4740*/  STL [R1+0x420], R5 ;  /* 0x0004200501007387 */ /* 0x0007e40000100800 */
[----:B---3--:R-:W3:Y:S01]  /*4750*/  S2R R5, SR_TID.X ;  /* 0x0000000000057919 */ /* 0x008ee20000002100 */
[----:B------:R-:W-:-:S02]  /*4760*/  PRMT R6, RZ, 0x7610, R6 ;  /* 0x00007610ff067816 */ /* 0x000fc40000000006 */
[----:B------:R-:W-:Y:S01]  /*4770*/  PRMT R4, RZ, 0x7610, R4 ;  /* 0x00007610ff047816 */ /* 0x000fe20000000004 */
[----:B------:R-:W-:-:S04]  /*4780*/  IMAD R7, R50, 0x2, R51 ;  /* 0x0000000232077824 */ /* 0x000fc800078e0233 */
[----:B------:R-:W-:-:S04]  /*4790*/  IMAD R17, R50, 0x2, R7 ;  /* 0x0000000232117824 */ /* 0x000fc800078e0207 */
[----:B------:R-:W-:Y:S01]  /*47a0*/  IMAD R18, R50, 0x2, R17 ;  /* 0x0000000232127824 */ /* 0x000fe200078e0211 */
[----:B0-----:R-:W-:-:S03]  /*47b0*/  SHF.R.U32.HI R0, RZ, 0x6, R0 ;  /* 0x00000006ff007819 */ /* 0x001fc60000011600 */
[----:B------:R-:W-:Y:S01]  /*47c0*/  IMAD R32, R50, 0x2, R18 ;  /* 0x0000000232207824 */ /* 0x000fe200078e0212 */
[----:B--2---:R-:W-:Y:S01]  /*47d0*/  SEL R3, R25, R49, !P1 ;  /* 0x0000003119037207 */ /* 0x004fe20004800000 */
[----:B-1----:R-:W-:Y:S01]  /*47e0*/  IMAD R2, R2, UR4, RZ ;  /* 0x0000000402027c24 */ /* 0x002fe2000f8e02ff */
[----:B------:R-:W-:-:S04]  /*47f0*/  USHF.L.U32 UR4, UR12, 0x15, URZ ;  /* 0x000000150c047899 */ /* 0x000fc800080006ff */
[----:B------:R-:W-:-:S04]  /*4800*/  ULOP3.LUT UR5, UR4, 0x600000, URZ, 0xc0, !UPT ;  /* 0x0060000004057892 */ /* 0x000fc8000f8ec0ff */
[----:B------:R-:W-:Y:S01]  /*4810*/  UIADD3 UR5, UPT, UPT, UR8, UR5, URZ ;  /* 0x0000000508057290 */ /* 0x000fe2000fffe0ff */
[----:B------:R-:W-:Y:S05]  /*4820*/  STL [R1+0x41c], R3 ;  /* 0x00041c0301007387 */ /* 0x000fea0000100800 */
[----:B------:R-:W-:Y:S01]  /*4830*/  IMAD.U32 R14, RZ, RZ, UR5 ;  /* 0x00000005ff0e7e24 */ /* 0x000fe2000f8e00ff */
[----:B------:R0:W-:Y:S04]  /*4840*/  STL.S16 [R1+0x80], R6 ;  /* 0x0000800601007387 */ /* 0x0001e80000100600 */
[----:B------:R1:W-:Y:S04]  /*4850*/  STL.S16 [R1+0x7c], R4 ;  /* 0x00007c0401007387 */ /* 0x0003e80000100600 */
[----:B------:R1:W-:Y:S01]  /*4860*/  STL [R1+0xc2c], R14 ;  /* 0x000c2c0e01007387 */ /* 0x0003e20000100800 */
[----:B---3--:R-:W-:Y:S01]  /*4870*/  LOP3.LUT R5, R5, 0x7f, RZ, 0xc0, !PT ;  /* 0x0000007f05057812 */ /* 0x008fe200078ec0ff */
[----:B0-----:R-:W-:Y:S01]  /*4880*/  IMAD R6, R50, 0x2, R32 ;  /* 0x0000000232067824 */ /* 0x001fe200078e0220 */
[----:B------:R-:W-:-:S02]  /*4890*/  LEA R3, P1, R2, UR16, 0x1 ;  /* 0x0000001002037c11 */ /* 0x000fc4000f8208ff */
[----:B------:R-:W-:Y:S01]  /*48a0*/  SGXT.U32 R0, R0, 0x1 ;  /* 0x000000010000781a */ /* 0x000fe20000000000 */
[----:B------:R-:W-:Y:S01]  /*48b0*/  IMAD R16, R50, 0x2, R6 ;  /* 0x0000000232107824 */ /* 0x000fe200078e0206 */
[----:B------:R-:W-:Y:S02]  /*48c0*/  ISETP.NE.U32.AND P2, PT, R5, RZ, PT ;  /* 0x000000ff0500720c */ /* 0x000fe40003f45070 */
[----:B------:R-:W-:Y:S02]  /*48d0*/  LEA.HI.X.SX32 R2, R2, UR17, 0x1, P1 ;  /* 0x0000001102027c11 */ /* 0x000fe400088f0eff */
[----:B------:R-:W-:Y:S02]  /*48e0*/  PLOP3.LUT P3, PT, PT, PT, UP1, 0x80, 0x8 ;  /* 0x000000000008781c */ /* 0x000fe40003f6f018 */
[C---:B------:R-:W-:Y:S02]  /*48f0*/  LOP3.LUT R10, R0.reuse, 0x8, RZ, 0xfc, !PT ;  /* 0x00000008000a7812 */ /* 0x040fe400078efcff */
[----:B------:R-:W-:Y:S01]  /*4900*/  LOP3.LUT R5, R0, 0x10, RZ, 0xfc, !PT ;  /* 0x0000001000057812 */ /* 0x000fe200078efcff */
[----:B------:R-:W-:Y:S01]  /*4910*/  UIADD3 UR4, UPT, UPT, UR9, 0x20000, URZ ;  /* 0x0002000009047890 */ /* 0x000fe2000fffe0ff */
[----:B-1----:R-:W-:Y:S11]  /*4920*/  BRA.U UP0, `(.L_x_5) ;  /* 0x0000000100187547 */ /* 0x002ff6000b800000 */
[----:B------:R-:W-:Y:S01]  /*4930*/  ELECT P1, URZ, PT ;  /* 0x0000000000ff782f */ /* 0x000fe20003820000 */
[----:B------:R-:W-:Y:S01]  /*4940*/  IMAD.MOV.U32 R4, RZ, RZ, 0x1 ;  /* 0x00000001ff047424 */ /* 0x000fe200078e00ff */
[----:B------:R-:W-:Y:S01]  /*4950*/  UMOV UR5, 0x40 ;  /* 0x0000004000057882 */ /* 0x000fe20000000000 */
[----:B------:R-:W-:Y:S01]  /*4960*/  UVIRTCOUNT.DEALLOC.SMPOOL 0x80 ;  /* 0x000000800000784c */ /* 0x000fe20000000000 */
[----:B------:R-:W-:-:S09]  /*4970*/  ULEA UR5, UR6, UR5, 0x18 ;  /* 0x0000000506057291 */ /* 0x000fd2000f8ec0ff */
[----:B------:R0:W-:Y:S03]  /*4980*/  @P1 STS.U8 [UR5], R4 ;  /* 0x00000004ff001988 */ /* 0x0001e60008000005 */
.L_x_5:
[----:B0-----:R-:W2:Y:S01]  /*4990*/  LDL R4, [R1+0xc30] ;  /* 0x000c300001047983 */ /* 0x001ea20000100800 */
[----:B------:R-:W-:Y:S01]  /*49a0*/  R2UR UR5, R14 ;  /* 0x000000000e0572ca */ /* 0x000fe200000e0000 */
[----:B------:R-:W-:Y:S01]  /*49b0*/  VOTEU.ALL UP2, P2 ;  /* 0x0000000000ff7886 */ /* 0x000fe20001040000 */
[----:B------:R-:W-:Y:S01]  /*49c0*/  VOTEU.ALL UP3, P2 ;  /* 0x0000000000ff7886 */ /* 0x000fe20001060000 */
[----:B------:R-:W3:Y:S01]  /*49d0*/  LDL.LU R29, [R1+0x3c] ;  /* 0x00003c00011d7983 */ /* 0x000ee20000300800 */
[----:B------:R-:W-:Y:S01]  /*49e0*/  PLOP3.LUT P1, PT, PT, PT, UP1, 0x80, 0x8 ;  /* 0x000000000008781c */ /* 0x000fe20003f2f018 */
[----:B------:R-:W-:Y:S01]  /*49f0*/  IMAD R24, R50, 0x2, R16 ;  /* 0x0000000232187824 */ /* 0x000fe200078e0210 */
[----:B------:R-:W-:Y:S01]  /*4a00*/  ISETP.LT.AND P3, PT, R10, UR13, P3 ;  /* 0x0000000d0a007c0c */ /* 0x000fe20009f61270 */
[----:B------:R-:W4:Y:S01]  /*4a10*/  LDL R28, [R1+0x80] ;  /* 0x00008000011c7983 */ /* 0x000f220000100800 */
[----:B------:R-:W-:Y:S01]  /*4a20*/  PRMT R13, RZ, 0x7610, R13 ;  /* 0x00007610ff0d7816 */ /* 0x000fe2000000000d */
[----:B------:R-:W0:Y:S04]  /*4a30*/  LDCU UR17, c[0x0][0x3b0] ;  /* 0x00007600ff1177ac */ /* 0x000e280008000800 */
[----:B------:R-:W-:Y:S01]  /*4a40*/  STTM.16dp32bit_t0_t15.x32 tmem[UR5], RZ ;  /* 0x000000ff000079ed */ /* 0x000fe20008a80005 */
[----:B------:R-:W-:Y:S01]  /*4a50*/  STTM.16dp32bit_t16_t31.x32 tmem[UR5+0x20], RZ ;  /* 0x000020ff000079ed */ /* 0x000fe20008aa0005 */
[----:B------:R-:W1:Y:S01]  /*4a60*/  FENCE.VIEW.ASYNC.T ;  /* 0x00000000000073c6 */ /* 0x000e620000000200 */
[----:B------:R-:W-:-:S04]  /*4a70*/  @!UP2 UIADD3 UR14, UPT, UPT, -UR7, 0x100000, URZ ;  /* 0x00100000070ea890 */ /* 0x000fc8000fffe1ff */
[----:B------:R-:W-:Y:S02]  /*4a80*/  @!UP2 USHF.L.U32 UR15, UR14, 0xb, URZ ;  /* 0x0000000b0e0fa899 */ /* 0x000fe400080006ff */
[----:B------:R-:W-:Y:S01]  /*4a90*/  @!UP2 USHF.L.U32 UR14, UR14, 0x1, URZ ;  /* 0x000000010e0ea899 */ /* 0x000fe200080006ff */
[----:B-1----:R-:W-:Y:S01]  /*4aa0*/  BAR.SYNC.DEFER_BLOCKING 0x0 ;  /* 0x0000000000007b1d */ /* 0x002fe20000010000 */
[----:B------:R-:W-:Y:S02]  /*4ab0*/  PRMT R12, RZ, 0x7610, R12 ;  /* 0x00007610ff0c7816 */ /* 0x000fe4000000000c */
[----:B------:R-:W-:Y:S02]  /*4ac0*/  PRMT R31, RZ, 0x7610, R31 ;  /* 0x00007610ff1f7816 */ /* 0x000fe4000000001f */
[----:B------:R-:W-:Y:S01]  /*4ad0*/  PRMT R11, RZ, 0x7610, R11 ;  /* 0x00007610ff0b7816 */ /* 0x000fe2000000000b */
[----:B------:R-:W1:Y:S01]  /*4ae0*/  LDCU UR28, c[0x0][0x3b0] ;  /* 0x00007600ff1c77ac */ /* 0x000e620008000800 */
[----:B------:R-:W4:Y:S01]  /*4af0*/  LDL R9, [R1+0x7c] ;  /* 0x00007c0001097983 */ /* 0x000f220000100800 */
[----:B------:R-:W-:Y:S01]  /*4b00*/  ISETP.LT.AND P1, PT, R5, UR13, P1 ;  /* 0x0000000d05007c0c */ /* 0x000fe20008f21270 */
[----:B------:R-:W0:Y:S02]  /*4b10*/  LDCU UR21, c[0x0][0x3b0] ;  /* 0x00007600ff1577ac */ /* 0x000e240008000800 */
[----:B------:R-:W4:Y:S01]  /*4b20*/  LDL.LU R8, [R1+0x4] ;  /* 0x0000040001087983 */ /* 0x000f220000300800 */
[----:B------:R-:W-:Y:S01]  /*4b30*/  IMAD R36, R50, 0x2, R24 ;  /* 0x0000000232247824 */ /* 0x000fe200078e0218 */
[----:B------:R-:W-:Y:S01]  /*4b40*/  PRMT R27, RZ, 0x7610, R27 ;  /* 0x00007610ff1b7816 */ /* 0x000fe2000000001b */
[----:B------:R-:W0:Y:S01]  /*4b50*/  LDCU UR5, c[0x0][0x3b0] ;  /* 0x00007600ff0577ac */ /* 0x000e220008000800 */
[----:B------:R-:W-:Y:S01]  /*4b60*/  STL [R1+0x10c4], R17 ;  /* 0x0010c41101007387 */ /* 0x000fe20000100800 */
[----:B------:R-:W-:-:S02]  /*4b70*/  PRMT R26, RZ, 0x7610, R26 ;  /* 0x00007610ff1a7816 */ /* 0x000fc4000000001a */
[----:B------:R-:W-:Y:S01]  /*4b80*/  PRMT R23, RZ, 0x7610, R23 ;  /* 0x00007610ff177816 */ /* 0x000fe20000000017 */
[----:B------:R-:W-:Y:S01]  /*4b90*/  STL [R1+0x1094], R18 ;  /* 0x0010941201007387 */ /* 0x000fe20000100800 */
[----:B------:R-:W-:Y:S01]  /*4ba0*/  PRMT R33, RZ, 0x7610, R33 ;  /* 0x00007610ff217816 */ /* 0x000fe20000000021 */
[----:B------:R-:W0:Y:S02]  /*4bb0*/  LDCU UR31, c[0x0][0x3b0] ;  /* 0x00007600ff1f77ac */ /* 0x000e240008000800 */
[----:B------:R0:W-:Y:S04]  /*4bc0*/  STL [R1+0x10c0], R18 ;  /* 0x0010c01201007387 */ /* 0x0001e80000100800 */
[----:B------:R-:W0:Y:S02]  /*4bd0*/  FENCE.VIEW.ASYNC.S ;  /* 0x00000000000073c6 */ /* 0x000e240000000000 */
[----:B0-----:R0:W0:Y:S01]  /*4be0*/  @!UP3 SYNCS.EXCH.64 URZ, [UR4], UR14 ;  /* 0x0000000e04ffb5b2 */ /* 0x0010220008000100 */
[----:B------:R-:W-:Y:S01]  /*4bf0*/  PRMT R19, RZ, 0x7610, R19 ;  /* 0x00007610ff137816 */ /* 0x000fe20000000013 */
[----:B------:R-:W0:Y:S01]  /*4c00*/  LDCU UR25, c[0x0][0x3b0] ;  /* 0x00007600ff1977ac */ /* 0x000e220008000800 */
[----:B------:R-:W-:Y:S01]  /*4c10*/  STL [R1+0x1084], R49 ;  /* 0x0010843101007387 */ /* 0x000fe20000100800 */
[----:B------:R-:W-:Y:S01]  /*4c20*/  PRMT R22, RZ, 0x7610, R22 ;  /* 0x00007610ff167816 */ /* 0x000fe20000000016 */
[----:B------:R-:W0:Y:S02]  /*4c30*/  LDCU UR37, c[0x0][0x3b0] ;  /* 0x00007600ff2577ac */ /* 0x000e240008000800 */
[----:B------:R-:W-:Y:S01]  /*4c40*/  STL [R1+0x1090], R49 ;  /* 0x0010903101007387 */ /* 0x000fe20000100800 */
[----:B------:R-:W0:Y:S03]  /*4c50*/  LDCU UR34, c[0x0][0x3b0] ;  /* 0x00007600ff2277ac */ /* 0x000e260008000800 */
[----:B------:R-:W-:Y:S01]  /*4c60*/  STL [R1+0x10b4], R49 ;  /* 0x0010b43101007387 */ /* 0x000fe20000100800 */
[----:B------:R-:W-:Y:S01]  /*4c70*/  IMAD R5, R0, R50, RZ ;  /* 0x0000003200057224 */ /* 0x000fe200078e02ff */
[----:B------:R-:W0:Y:S02]  /*4c80*/  LDCU UR18, c[0x0][0x3b0] ;  /* 0x00007600ff1277ac */ /* 0x000e240008000800 */
[----:B------:R-:W-:Y:S01]  /*4c90*/  STL [R1+0x10c8], R49 ;  /* 0x0010c83101007387 */ /* 0x000fe20000100800 */
[----:B------:R-:W0:Y:S03]  /*4ca0*/  LDCU UR22, c[0x0][0x3b0] ;  /* 0x00007600ff1677ac */ /* 0x000e260008000800 */
        /* <DEDUP_REMOVED lines=27> */
[----:B--2---:R-:W-:-:S03]  /*4e60*/  R2UR UR38, R4 ;  /* 0x00000000042672ca */ /* 0x004fc600000e0000 */
[----:B------:R-:W-:Y:S01]  /*4e70*/  STL [R1+0x1074], R52 ;  /* 0x0010743401007387 */ /* 0x000fe20000100800 */
[-C--:B------:R-:W-:Y:S02]  /*4e80*/  LEA R4, P4, R5, R3.reuse, 0x1 ;  /* 0x0000000305047211 */ /* 0x080fe400078808ff */
[----:B---3--:R-:W-:Y:S01]  /*4e90*/  LEA R14, P5, R29, R3, 0x1 ;  /* 0x000000031d0e7211 */ /* 0x008fe200078a08ff */
[----:B------:R-:W-:Y:S01]  /*4ea0*/  STL [R1+0x108c], R52 ;  /* 0x00108c3401007387 */ /* 0x000fe20000100800 */
[----:B------:R-:W-:Y:S01]  /*4eb0*/  LEA.HI.X.SX32 R5, R5, R2, 0x1, P4 ;  /* 0x0000000205057211 */ /* 0x000fe200020f0eff */
[----:B------:R-:W-:Y:S01]  /*4ec0*/  IMAD R10, R50, 0x2, R36 ;  /* 0x00000002320a7824 */ /* 0x000fe200078e0224 */
[----:B------:R-:W-:Y:S01]  /*4ed0*/  PRMT R18, RZ, 0x7610, R18 ;  /* 0x00007610ff127816 */ /* 0x000fe20000000012 */
[----:B0-----:R-:W-:Y:S01]  /*4ee0*/  BAR.SYNC.DEFER_BLOCKING 0x0 ;  /* 0x0000000000007b1d */ /* 0x001fe20000010000 */
[----:B------:R-:W-:Y:S01]  /*4ef0*/  PRMT R17, RZ, 0x7610, R17 ;  /* 0x00007610ff117816 */ /* 0x000fe20000000011 */
[----:B------:R-:W-:-:S04]  /*4f00*/  @!UP2 UIADD3 UR6, UPT, UPT, -UR7, 0x100000, URZ ;  /* 0x001000000706a890 */ /* 0x000fc8000fffe1ff */
[----:B------:R-:W-:Y:S02]  /*4f10*/  @!UP2 USHF.L.U32 UR7, UR6, 0xb, URZ ;  /* 0x0000000b0607a899 */ /* 0x000fe400080006ff */
[----:B------:R-:W-:Y:S01]  /*4f20*/  @!UP2 USHF.L.U32 UR6, UR6, 0x1, URZ ;  /* 0x000000010606a899 */ /* 0x000fe200080006ff */
[----:B------:R-:W0:Y:S01]  /*4f30*/  LDCU UR14, c[0x0][0x3b0] ;  /* 0x00007600ff0e77ac */ /* 0x000e220008000800 */
[----:B------:R-:W-:Y:S01]  /*4f40*/  STL [R1+0x10ac], R52 ;  /* 0x0010ac3401007387 */ /* 0x000fe20000100800 */
[----:B------:R-:W2:Y:S03]  /*4f50*/  LDCU UR15, c[0x0][0x3b0] ;  /* 0x00007600ff0f77ac */ /* 0x000ea60008000800 */
[----:B------:R-:W-:Y:S04]  /*4f60*/  STL [R1+0x10d4], R52 ;  /* 0x0010d43401007387 */ /* 0x000fe80000100800 */
[----:B------:R-:W-:Y:S04]  /*4f70*/  STL [R1+0x1070], R47 ;  /* 0x0010702f01007387 */ /* 0x000fe80000100800 */
[----:B------:R-:W-:Y:S04]  /*4f80*/  STL [R1+0x10a4], R47 ;  /* 0x0010a42f01007387 */ /* 0x000fe80000100800 */
[----:B------:R-:W-:Y:S04]  /*4f90*/  STL [R1+0x106c], R46 ;  /* 0x00106c2e01007387 */ /* 0x000fe80000100800 */
[----:B------:R-:W-:Y:S04]  /*4fa0*/  STL [R1+0x10b0], R46 ;  /* 0x0010b02e01007387 */ /* 0x000fe80000100800 */
[----:B----4-:R3:W4:Y:S04]  /*4fb0*/  @P0 LDG.E.U16 R28, desc[UR10][R4.64] ;  /* 0x0000000a041c0981 */ /* 0x010728000c1e1500 */
[----:B------:R-:W-:Y:S04]  /*4fc0*/  STL [R1+0x1068], R45 ;  /* 0x0010682d01007387 */ /* 0x000fe80000100800 */
        /* <DEDUP_REMOVED lines=14> */
[----:B------:R-:W2:Y:S01]  /*50b0*/  LDL.LU R30, [R1] ;  /* 0x00000000011e7983 */ /* 0x000ea20000300800 */
[----:B------:R-:W-:Y:S01]  /*50c0*/  LEA.HI.X.SX32 R29, R29, R2, 0x1, P5 ;  /* 0x000000021d1d7211 */ /* 0x000fe200028f0eff */
[----:B------:R-:W-:-:S02]  /*50d0*/  IMAD R15, R50, 0x2, R10 ;  /* 0x00000002320f7824 */ /* 0x000fc400078e020a */
[----:B------:R3:W-:Y:S02]  /*50e0*/  STL [R1+0x9f8], R4 ;  /* 0x0009f80401007387 */ /* 0x0007e40000100800 */
[----:B------:R-:W-:Y:S02]  /*50f0*/  IMAD R25, R50, 0x2, R15 ;  /* 0x0000000232197824 */ /* 0x000fe400078e020f */
[----:B------:R-:W-:Y:S04]  /*5100*/  STL [R1+0xa00], R14 ;  /* 0x000a000e01007387 */ /* 0x000fe80000100800 */
[----:B------:R0:W-:Y:S04]  /*5110*/  STL [R1+0x9f4], R5 ;  /* 0x0009f40501007387 */ /* 0x0001e80000100800 */
[----:B------:R-:W-:Y:S01]  /*5120*/  STL [R1+0x9fc], R29 ;  /* 0x0009fc1d01007387 */ /* 0x000fe20000100800 */
[----:B---3--:R-:W-:-:S02]  /*5130*/  @P3 IMAD.MOV.U32 R4, RZ, RZ, R14 ;  /* 0x000000ffff043224 */ /* 0x008fc400078e000e */
[----:B0-----:R-:W-:-:S05]  /*5140*/  @P3 IMAD.MOV.U32 R5, RZ, RZ, R29 ;  /* 0x000000ffff053224 */ /* 0x001fca00078e001d */
[----:B------:R0:W3:Y:S04]  /*5150*/  @P3 LDG.E.U16 R9, desc[UR10][R4.64] ;  /* 0x0000000a04093981 */ /* 0x0000e8000c1e1500 */
[----:B----4-:R4:W-:Y:S02]  /*5160*/  @P0 STL [R1+0x80], R28 ;  /* 0x0000801c01000387 */ /* 0x0109e40000100800 */
[----:B----4-:R-:W-:-:S04]  /*5170*/  LEA R28, P0, R8, R3, 0x1 ;  /* 0x00000003081c7211 */ /* 0x010fc800078008ff */
[----:B------:R-:W-:Y:S02]  /*5180*/  LEA.HI.X.SX32 R29, R8, R2, 0x1, P0 ;  /* 0x00000002081d7211 */ /* 0x000fe400000f0eff */
[----:B------:R-:W-:Y:S02]  /*5190*/  LOP3.LUT R8, R0, 0x18, RZ, 0xfc, !PT ;  /* 0x0000001800087812 */ /* 0x000fe400078efcff */
[----:B------:R-:W-:Y:S01]  /*51a0*/  PLOP3.LUT P0, PT, PT, PT, UP1, 0x80, 0x8 ;  /* 0x000000000008781c */ /* 0x000fe20003f0f018 */
[----:B0-----:R-:W-:Y:S02]  /*51b0*/  @P1 IMAD.MOV.U32 R4, RZ, RZ, R28 ;  /* 0x000000ffff041224 */ /* 0x001fe400078e001c */
[----:B------:R-:W-:Y:S01]  /*51c0*/  @P1 IMAD.MOV.U32 R5, RZ, RZ, R29 ;  /* 0x000000ffff051224 */ /* 0x000fe200078e001d */
[----:B------:R-:W-:-:S04]  /*51d0*/  ISETP.LT.AND P0, PT, R8, UR13, P0 ;  /* 0x0000000d08007c0c */ /* 0x000fc80008701270 */
[----:B------:R2:W4:Y:S02]  /*51e0*/  @P1 LDG.E.U16 R13, desc[UR10][R4.64] ;  /* 0x0000000a040d1981 */ /* 0x000524000c1e1500 */
[----:B--2---:R-:W-:-:S04]  /*51f0*/  LEA R4, P4, R30, R3, 0x1 ;  /* 0x000000031e047211 */ /* 0x004fc800078808ff */
[----:B------:R-:W-:-:S05]  /*5200*/  LEA.HI.X.SX32 R5, R30, R2, 0x1, P4 ;  /* 0x000000021e057211 */ /* 0x000fca00020f0eff */
[----:B------:R0:W2:Y:S01]  /*5210*/  @P0 LDG.E.U16 R12, desc[UR10][R4.64] ;  /* 0x0000000a040c0981 */ /* 0x0000a2000c1e1500 */
[----:B------:R-:W-:Y:S02]  /*5220*/  PLOP3.LUT P1, PT, PT, PT, UP1, 0x80, 0x8 ;  /* 0x000000000008781c */ /* 0x000fe40003f2f018 */
[----:B------:R-:W-:Y:S01]  /*5230*/  LEA R34, P4, R7, R3, 0x1 ;  /* 0x0000000307227211 */ /* 0x000fe200078808ff */
[----:B---3--:R-:W-:Y:S04]  /*5240*/  @P3 STL [R1+0x7c], R9 ;  /* 0x00007c0901003387 */ /* 0x008fe80000100800 */
[----:B------:R3:W-:Y:S01]  /*5250*/  STL [R1+0xa04], R28 ;  /* 0x000a041c01007387 */ /* 0x0007e20000100800 */
[----:B------:R-:W-:-:S03]  /*5260*/  PLOP3.LUT P3, PT, PT, PT, UP1, 0x80, 0x8 ;  /* 0x000000000008781c */ /* 0x000fc60003f6f018 */
[----:B------:R-:W-:Y:S01]  /*5270*/  STL [R1+0x9ec], R29 ;  /* 0x0009ec1d01007387 */ /* 0x000fe20000100800 */
[----:B---3--:R-:W-:-:S04]  /*5280*/  LOP3.LUT R28, R0, 0x20, RZ, 0xfc, !PT ;  /* 0x00000020001c7812 */ /* 0x008fc800078efcff */
[----:B------:R-:W-:Y:S02]  /*5290*/  ISETP.LT.AND P1, PT, R28, UR13, P1 ;  /* 0x0000000d1c007c0c */ /* 0x000fe40008f21270 */
[----:B------:R-:W-:Y:S01]  /*52a0*/  LEA.HI.X.SX32 R7, R7, R2, 0x1, P4 ;  /* 0x0000000207077211 */ /* 0x000fe200020f0eff */
[----:B----4-:R3:W-:Y:S04]  /*52b0*/  STL [R1+0x78], R13 ;  /* 0x0000780d01007387 */ /* 0x0107e80000100800 */
[----:B------:R0:W-:Y:S01]  /*52c0*/  STL [R1+0x9f0], R4 ;  /* 0x0009f00401007387 */ /* 0x0001e20000100800 */
[----:B---3--:R-:W-:-:S03]  /*52d0*/  LOP3.LUT R13, R0, 0x28, RZ, 0xfc, !PT ;  /* 0x00000028000d7812 */ /* 0x008fc600078efcff */
[----:B------:R3:W-:Y:S01]  /*52e0*/  STL [R1+0x654], R5 ;  /* 0x0006540501007387 */ /* 0x0007e20000100800 */
[----:B------:R-:W-:-:S03]  /*52f0*/  ISETP.LT.AND P3, PT, R13, UR13, P3 ;  /* 0x0000000d0d007c0c */ /* 0x000fc60009f61270 */
[----:B------:R-:W-:Y:S01]  /*5300*/  STL [R1+0x674], R34 ;  /* 0x0006742201007387 */ /* 0x000fe20000100800 */
[----:B0-----:R-:W-:Y:S02]  /*5310*/  @P1 IMAD.MOV.U32 R4, RZ, RZ, R34 ;  /* 0x000000ffff041224 */ /* 0x001fe400078e0022 */
[----:B---3--:R-:W-:-:S05]  /*5320*/  @P1 IMAD.MOV.U32 R5, RZ, RZ, R7 ;  /* 0x000000ffff051224 */ /* 0x008fca00078e0007 */
[----:B------:R0:W3:Y:S04]  /*5330*/  @P1 LDG.E.U16 R31, desc[UR10][R4.64] ;  /* 0x0000000a041f1981 */ /* 0x0000e8000c1e1500 */
[----:B--2---:R2:W-:Y:S02]  /*5340*/  STL [R1+0x74], R12 ;  /* 0x0000740c01007387 */ /* 0x0045e40000100800 */
[----:B--2---:R-:W-:-:S04]  /*5350*/  LEA R12, P0, R6, R3, 0x1 ;  /* 0x00000003060c7211 */ /* 0x004fc800078008ff */
[----:B------:R-:W-:Y:S01]  /*5360*/  LEA.HI.X.SX32 R28, R6, R2, 0x1, P0 ;  /* 0x00000002061c7211 */ /* 0x000fe200000f0eff */
[----:B0-----:R-:W-:-:S04]  /*5370*/  @P3 IMAD.MOV.U32 R4, RZ, RZ, R12 ;  /* 0x000000ffff043224 */ /* 0x001fc800078e000c */
[----:B------:R-:W-:-:S05]  /*5380*/  @P3 IMAD.MOV.U32 R5, RZ, RZ, R28 ;  /* 0x000000ffff053224 */ /* 0x000fca00078e001c */
[----:B------:R0:W2:Y:S04]  /*5390*/  @P3 LDG.E.U16 R11, desc[UR10][R4.64] ;  /* 0x0000000a040b3981 */ /* 0x0000a8000c1e1500 */
[----:B------:R-:W-:Y:S01]  /*53a0*/  STL [R1+0x694], R12 ;  /* 0x0006940c01007387 */ /* 0x000fe20000100800 */
[----:B------:R-:W-:-:S03]  /*53b0*/  IMAD R35, R50, 0x2, R25 ;  /* 0x0000000232237824 */ /* 0x000fc600078e0219 */
[----:B------:R-:W-:Y:S01]  /*53c0*/  STL [R1+0x670], R7 ;  /* 0x0006700701007387 */ /* 0x000fe20000100800 */
[----:B------:R-:W-:-:S03]  /*53d0*/  PLOP3.LUT P0, PT, PT, PT, UP1, 0x80, 0x8 ;  /* 0x000000000008781c */ /* 0x000fc60003f0f018 */
[----:B------:R-:W-:Y:S01]  /*53e0*/  STL [R1+0x690], R28 ;  /* 0x0006901c01007387 */ /* 0x000fe20000100800 */
[----:B------:R-:W-:Y:S02]  /*53f0*/  LOP3.LUT R6, R0, 0x38, RZ, 0xfc, !PT ;  /* 0x0000003800067812 */ /* 0x000fe400078efcff */
[----:B------:R-:W-:Y:S01]  /*5400*/  PLOP3.LUT P1, PT, PT, PT, UP1, 0x80, 0x8 ;  /* 0x000000000008781c */ /* 0x000fe20003f2f018 */
[----:B------:R-:W-:-:S03]  /*5410*/  IMAD R9, R50, 0x2, R35 ;  /* 0x0000000232097824 */ /* 0x000fc600078e0223 */
[----:B------:R-:W-:Y:S02]  /*5420*/  ISETP.LT.AND P1, PT, R6, UR13, P1 ;  /* 0x0000000d06007c0c */ /* 0x000fe40008f21270 */
[-C--:B0-----:R-:W-:Y:S02]  /*5430*/  LEA R4, P4, R10, R3.reuse, 0x1 ;  /* 0x000000030a047211 */ /* 0x081fe400078808ff */
[C---:B------:R-:W-:Y:S01]  /*5440*/  LEA R34, P5, R9.reuse, R3, 0x1 ;  /* 0x0000000309227211 */ /* 0x040fe200078a08ff */
[----:B------:R-:W-:Y:S01]  /*5450*/  IMAD R14, R50, 0x2, R9 ;  /* 0x00000002320e7824 */ /* 0x000fe200078e0209 */
[-C--:B------:R-:W-:Y:S02]  /*5460*/  LEA.HI.X.SX32 R5, R10, R2.reuse, 0x1, P4 ;  /* 0x000000020a057211 */ /* 0x080fe400020f0eff */
[----:B------:R-:W-:Y:S01]  /*5470*/  LEA.HI.X.SX32 R9, R9, R2, 0x1, P5 ;  /* 0x0000000209097211 */ /* 0x000fe200028f0eff */
[----:B--2---:R0:W-:Y:S02]  /*5480*/  STL [R1+0x68], R11 ;  /* 0x0000680b01007387 */ /* 0x0041e40000100800 */
[----:B0-----:R-:W-:-:S04]  /*5490*/  LOP3.LUT R11, R0, 0x30, RZ, 0xfc, !PT ;  /* 0x00000030000b7812 */ /* 0x001fc800078efcff */
[----:B------:R-:W-:Y:S01]  /*54a0*/  ISETP.LT.AND P0, PT, R11, UR13, P0 ;  /* 0x0000000d0b007c0c */ /* 0x000fe20008701270 */
[----:B------:R0:W-:Y:S04]  /*54b0*/  STL [R1+0x6b4], R4 ;  /* 0x0006b40401007387 */ /* 0x0001e80000100800 */
[----:B------:R-:W-:Y:S04]  /*54c0*/  STL [R1+0x6d8], R34 ;  /* 0x0006d82201007387 */ /* 0x000fe80000100800 */
[----:B------:R2:W-:Y:S04]  /*54d0*/  STL [R1+0x6b0], R5 ;  /* 0x0006b00501007387 */ /* 0x0005e80000100800 */
[----:B------:R0:W4:Y:S02]  /*54e0*/  @P0 LDG.E.U16 R27, desc[UR10][R4.64] ;  /* 0x0000000a041b0981 */ /* 0x000124000c1e1500 */
[----:B0-----:R-:W-:-:S02]  /*54f0*/  @P1 IMAD.MOV.U32 R4, RZ, RZ, R34 ;  /* 0x000000ffff041224 */ /* 0x001fc400078e0022 */
[----:B--2---:R-:W-:-:S05]  /*5500*/  @P1 IMAD.MOV.U32 R5, RZ, RZ, R9 ;  /* 0x000000ffff051224 */ /* 0x004fca00078e0009 */
[----:B------:R0:W2:Y:S01]  /*5510*/  @P1 LDG.E.U16 R26, desc[UR10][R4.64] ;  /* 0x0000000a041a1981 */ /* 0x0000a2000c1e1500 */
[----:B------:R-:W-:Y:S01]  /*5520*/  IMAD R29, R50, 0x2, R14 ;  /* 0x00000002321d7824 */ /* 0x000fe200078e020e */
[----:B------:R-:W-:-:S03]  /*5530*/  LOP3.LUT R11, R0, 0x40, RZ, 0xfc, !PT ;  /* 0x00000040000b7812 */ /* 0x000fc600078efcff */
[----:B------:R-:W-:Y:S01]  /*5540*/  IMAD R39, R50, 0x2, R29 ;  /* 0x0000000232277824 */ /* 0x000fe200078e021d */
[----:B------:R-:W-:-:S03]  /*5550*/  PLOP3.LUT P3, PT, PT, PT, UP1, 0x80, 0x8 ;  /* 0x000000000008781c */ /* 0x000fc60003f6f018 */
[C---:B------:R-:W-:Y:S01]  /*5560*/  IMAD R8, R50.reuse, 0x2, R39 ;  /* 0x0000000232087824 */ /* 0x040fe200078e0227 */
[----:B------:R-:W-:Y:S01]  /*5570*/  ISETP.LT.AND P3, PT, R11, UR13, P3 ;  /* 0x0000000d0b007c0c */ /* 0x000fe20009f61270 */
[----:B---3--:R3:W-:Y:S02]  /*5580*/  STL [R1+0x70], R31 ;  /* 0x0000701f01007387 */ /* 0x0087e40000100800 */
[----:B------:R-:W-:-:S04]  /*5590*/  IMAD R13, R50, 0x2, R8 ;  /* 0x00000002320d7824 */ /* 0x000fc800078e0208 */
[----:B------:R-:W-:Y:S01]  /*55a0*/  IMAD R30, R50, 0x2, R13 ;  /* 0x00000002321e7824 */ /* 0x000fe200078e020d */
[----:B---3--:R-:W-:-:S03]  /*55b0*/  LEA R31, P0, R8, R3, 0x1 ;  /* 0x00000003081f7211 */ /* 0x008fc600078008ff */
[----:B------:R-:W-:Y:S01]  /*55c0*/  IMAD R41, R50, 0x2, R30 ;  /* 0x0000000232297824 */ /* 0x000fe200078e021e */
[----:B------:R-:W-:Y:S02]  /*55d0*/  LEA.HI.X.SX32 R8, R8, R2, 0x1, P0 ;  /* 0x0000000208087211 */ /* 0x000fe400000f0eff */
[----:B------:R-:W-:Y:S01]  /*55e0*/  PLOP3.LUT P0, PT, PT, PT, UP1, 0x80, 0x8 ;  /* 0x000000000008781c */ /* 0x000fe20003f0f018 */
[----:B0-----:R-:W-:Y:S01]  /*55f0*/  @P3 IMAD.MOV.U32 R4, RZ, RZ, R31 ;  /* 0x000000ffff043224 */ /* 0x001fe200078e001f */
[----:B------:R-:W-:Y:S01]  /*5600*/  PRMT R10, RZ, 0x7610, R10 ;  /* 0x00007610ff0a7816 */ /* 0x000fe2000000000a */
[----:B------:R-:W-:Y:S02]  /*5610*/  @P3 IMAD.MOV.U32 R5, RZ, RZ, R8 ;  /* 0x000000ffff053224 */ /* 0x000fe400078e0008 */
[----:B------:R-:W-:-:S03]  /*5620*/  IMAD R7, R50, 0x2, R41 ;  /* 0x0000000232077824 */ /* 0x000fc600078e0229 */
[----:B------:R0:W3:Y:S02]  /*5630*/  @P3 LDG.E.U16 R10, desc[UR10][R4.64] ;  /* 0x0000000a040a3981 */ /* 0x0000e4000c1e1500 */
[----:B0-----:R-:W-:-:S04]  /*5640*/  LEA R4, P4, R7, R3, 0x1 ;  /* 0x0000000307047211 */ /* 0x001fc800078808ff */
[----:B------:R-:W-:Y:S01]  /*5650*/  LEA.HI.X.SX32 R5, R7, R2, 0x1, P4 ;  /* 0x0000000207057211 */ /* 0x000fe200020f0eff */
[----:B----4-:R-:W-:Y:S04]  /*5660*/  STL [R1+0x64], R27 ;  /* 0x0000641b01007387 */ /* 0x010fe80000100800 */
[----:B------:R-:W-:Y:S04]  /*5670*/  STL [R1+0x6d4], R9 ;  /* 0x0006d40901007387 */ /* 0x000fe80000100800 */
[----:B------:R-:W-:Y:S04]  /*5680*/  STL [R1+0x9d0], R31 ;  /* 0x0009d01f01007387 */ /* 0x000fe80000100800 */
[----:B--2---:R0:W-:Y:S02]  /*5690*/  STL [R1+0x60], R26 ;  /* 0x0000601a01007387 */ /* 0x0041e40000100800 */
[----:B0-----:R-:W-:-:S04]  /*56a0*/  LOP3.LUT R26, R0, 0x48, RZ, 0xfc, !PT ;  /* 0x00000048001a7812 */ /* 0x001fc800078efcff */
[----:B------:R-:W-:-:S13]  /*56b0*/  ISETP.LT.AND P0, PT, R26, UR13, P0 ;  /* 0x0000000d1a007c0c */ /* 0x000fda0008701270 */
[----:B------:R0:W2:Y:S01]  /*56c0*/  @P0 LDG.E.U16 R23, desc[UR10][R4.64] ;  /* 0x0000000a04170981 */ /* 0x0000a2000c1e1500 */
[----:B------:R-:W-:-:S04]  /*56d0*/  IMAD R12, R50, 0x2, R7 ;  /* 0x00000002320c7824 */ /* 0x000fc800078e0207 */
[----:B------:R-:W-:-:S04]  /*56e0*/  IMAD R28, R50, 0x2, R12 ;  /* 0x00000002321c7824 */ /* 0x000fc800078e020c */
[----:B------:R-:W-:-:S04]  /*56f0*/  IMAD R38, R50, 0x2, R28 ;  /* 0x0000000232267824 */ /* 0x000fc800078e021c */
[----:B------:R-:W-:Y:S01]  /*5700*/  IMAD R6, R50, 0x2, R38 ;  /* 0x0000000232067824 */ /* 0x000fe200078e0226 */
[----:B------:R-:W-:-:S03]  /*5710*/  LOP3.LUT R26, R0, 0x50, RZ, 0xfc, !PT ;  /* 0x00000050001a7812 */ /* 0x000fc600078efcff */
[----:B------:R-:W-:Y:S01]  /*5720*/  IMAD R11, R50, 0x2, R6 ;  /* 0x00000002320b7824 */ /* 0x000fe200078e0206 */
[----:B------:R-:W-:-:S03]  /*5730*/  PLOP3.LUT P1, PT, PT, PT, UP1, 0x80, 0x8 ;  /* 0x000000000008781c */ /* 0x000fc60003f2f018 */
[----:B------:R-:W-:Y:S01]  /*5740*/  IMAD R27, R50, 0x2, R11 ;  /* 0x00000002321b7824 */ /* 0x000fe200078e020b */
[----:B------:R-:W-:Y:S01]  /*5750*/  ISETP.LT.AND P1, PT, R26, UR13, P1 ;  /* 0x0000000d1a007c0c */ /* 0x000fe20008f21270 */
[----:B------:R4:W-:Y:S01]  /*5760*/  STL [R1+0x6f4], R8 ;  /* 0x0006f40801007387 */ /* 0x0009e20000100800 */
[----:B------:R-:W-:Y:S01]  /*5770*/  PLOP3.LUT P3, PT, PT, PT, UP1, 0x80, 0x8 ;  /* 0x000000000008781c */ /* 0x000fe20003f6f018 */
[----:B------:R-:W-:Y:S01]  /*5780*/  IMAD R34, R50, 0x2, R27 ;  /* 0x0000000232227824 */ /* 0x000fe200078e021b */
[----:B------:R-:W-:Y:S01]  /*5790*/  LEA R48, P4, R6, R3, 0x1 ;  /* 0x0000000306307211 */ /* 0x000fe200078808ff */
[----:B---3--:R-:W-:Y:S02]  /*57a0*/  STL [R1+0x5c], R10 ;  /* 0x00005c0a01007387 */ /* 0x008fe40000100800 */
[----:B------:R-:W-:Y:S01]  /*57b0*/  IMAD R9, R50, 0x2, R34 ;  /* 0x0000000232097824 */ /* 0x000fe200078e0222 */
[----:B----4-:R-:W-:Y:S01]  /*57c0*/  LOP3.LUT R8, R0, 0x58, RZ, 0xfc, !PT ;  /* 0x0000005800087812 */ /* 0x010fe200078efcff */
[----:B------:R0:W-:Y:S01]  /*57d0*/  STL [R1+0x9e4], R4 ;  /* 0x0009e40401007387 */ /* 0x0001e20000100800 */
[----:B------:R-:W-:-:S02]  /*57e0*/  LEA.HI.X.SX32 R6, R6, R2, 0x1, P4 ;  /* 0x0000000206067211 */ /* 0x000fc400020f0eff */
[----:B------:R-:W-:Y:S01]  /*57f0*/  ISETP.LT.AND P3, PT, R8, UR13, P3 ;  /* 0x0000000d08007c0c */ /* 0x000fe20009f61270 */
[----:B------:R3:W-:Y:S04]  /*5800*/  STL [R1+0x9e0], R5 ;  /* 0x0009e00501007387 */ /* 0x0007e80000100800 */
        /* <DEDUP_REMOVED lines=9> */
[----:B------:R0:W2:Y:S01]  /*58a0*/  @P3 LDG.E.U16 R19, desc[UR10][R4.64] ;  /* 0x0000000a04133981 */ /* 0x0000a2000c1e1500 */
[----:B------:R-:W-:-:S04]  /*58b0*/  IMAD R10, R50, 0x2, R9 ;  /* 0x00000002320a7824 */ /* 0x000fc800078e0209 */
[----:B------:R-:W-:-:S04]  /*58c0*/  IMAD R31, R50, 0x2, R10 ;  /* 0x00000002321f7824 */ /* 0x000fc800078e020a */
[----:B------:R-:W-:-:S04]  /*58d0*/  IMAD R40, R50, 0x2, R31 ;  /* 0x0000000232287824 */ /* 0x000fc800078e021f */
[C---:B------:R-:W-:Y:S01]  /*58e0*/  IMAD R8, R50.reuse, 0x2, R40 ;  /* 0x0000000232087824 */ /* 0x040fe200078e0228 */
[----:B------:R-:W-:Y:S03]  /*58f0*/  STL [R1+0x9dc], R23 ;  /* 0x0009dc1701007387 */ /* 0x000fe60000100800 */
[C---:B------:R-:W-:Y:S01]  /*5900*/  IMAD R7, R50.reuse, 0x2, R8 ;  /* 0x0000000232077824 */ /* 0x040fe200078e0208 */
[----:B------:R-:W-:Y:S03]  /*5910*/  STL [R1+0x9d4], R6 ;  /* 0x0009d40601007387 */ /* 0x000fe60000100800 */
[----:B------:R-:W-:Y:S01]  /*5920*/  IMAD R26, R50, 0x2, R7 ;  /* 0x00000002321a7824 */ /* 0x000fe200078e0207 */
[----:B------:R-:W-:Y:S01]  /*5930*/  STL [R1+0x9d8], R37 ;  /* 0x0009d82501007387 */ /* 0x000fe20000100800 */
[----:B------:R-:W-:-:S02]  /*5940*/  PLOP3.LUT P0, PT, PT, PT, UP1, 0x80, 0x8 ;  /* 0x000000000008781c */ /* 0x000fc40003f0f018 */
[----:B------:R-:W-:Y:S02]  /*5950*/  LOP3.LUT R9, R0, 0x68, RZ, 0xfc, !PT ;  /* 0x0000006800097812 */ /* 0x000fe400078efcff */
[----:B------:R-:W-:Y:S01]  /*5960*/  PLOP3.LUT P1, PT, PT, PT, UP1, 0x80, 0x8 ;  /* 0x000000000008781c */ /* 0x000fe20003f2f018 */
[----:B---3--:R3:W-:Y:S03]  /*5970*/  STL [R1+0x54], R33 ;  /* 0x0000542101007387 */ /* 0x0087e60000100800 */
[----:B------:R-:W-:Y:S01]  /*5980*/  ISETP.LT.AND P1, PT, R9, UR13, P1 ;  /* 0x0000000d09007c0c */ /* 0x000fe20008f21270 */
[----:B---3--:R-:W-:-:S04]  /*5990*/  IMAD R33, R50, 0x2, R26 ;  /* 0x0000000232217824 */ /* 0x008fc800078e021a */
[----:B0-----:R-:W-:Y:S01]  /*59a0*/  IMAD R4, R50, 0x2, R33 ;  /* 0x0000000232047824 */ /* 0x001fe200078e0221 */
[----:B------:R-:W-:-:S04]  /*59b0*/  LEA R5, P4, R8, R3, 0x1 ;  /* 0x0000000308057211 */ /* 0x000fc800078808ff */
[----:B------:R-:W-:Y:S02]  /*59c0*/  LEA R9, P5, R4, R3, 0x1 ;  /* 0x0000000304097211 */ /* 0x000fe400078a08ff */
[-C--:B------:R-:W-:Y:S02]  /*59d0*/  LEA.HI.X.SX32 R48, R8, R2.reuse, 0x1, P4 ;  /* 0x0000000208307211 */ /* 0x080fe400020f0eff */
[----:B------:R-:W-:Y:S01]  /*59e0*/  LEA.HI.X.SX32 R8, R4, R2, 0x1, P5 ;  /* 0x0000000204087211 */ /* 0x000fe200028f0eff */
[----:B------:R-:W-:Y:S01]  /*59f0*/  IMAD R6, R50, 0x2, R4 ;  /* 0x0000000232067824 */ /* 0x000fe200078e0204 */
[----:B--2---:R0:W-:Y:S02]  /*5a00*/  STL [R1+0x50], R19 ;  /* 0x0000501301007387 */ /* 0x0041e40000100800 */
[----:B0-----:R-:W-:-:S04]  /*5a10*/  LOP3.LUT R19, R0, 0x60, RZ, 0xfc, !PT ;  /* 0x0000006000137812 */ /* 0x001fc800078efcff */
[----:B------:R-:W-:Y:S01]  /*5a20*/  ISETP.LT.AND P0, PT, R19, UR13, P0 ;  /* 0x0000000d13007c0c */ /* 0x000fe20008701270 */
[----:B------:R-:W-:Y:S04]  /*5a30*/  STL [R1+0x9c0], R5 ;  /* 0x0009c00501007387 */ /* 0x000fe80000100800 */
[----:B------:R0:W-:Y:S04]  /*5a40*/  STL [R1+0x9c8], R9 ;  /* 0x0009c80901007387 */ /* 0x0001e80000100800 */
[----:B------:R-:W-:Y:S04]  /*5a50*/  STL [R1+0x9bc], R48 ;  /* 0x0009bc3001007387 */ /* 0x000fe80000100800 */
[----:B------:R-:W-:Y:S01]  /*5a60*/  @P0 IMAD.MOV.U32 R4, RZ, RZ, R5 ;  /* 0x000000ffff040224 */ /* 0x000fe200078e0005 */
[----:B------:R-:W2:Y:S01]  /*5a70*/  LDL.LU R51, [R1+0x34] ;  /* 0x0000340001337983 */ /* 0x000ea20000300800 */
[----:B0-----:R-:W-:Y:S01]  /*5a80*/  @P1 LOP3.LUT R9, R9, R8, RZ, 0x3c, !PT ;  /* 0x0000000809091212 */ /* 0x001fe200078e3cff */
[----:B------:R-:W-:-:S02]  /*5a90*/  @P0 IMAD.MOV.U32 R5, RZ, RZ, R48 ;  /* 0x000000ffff050224 */ /* 0x000fc400078e0030 */
[----:B------:R0:W-:Y:S04]  /*5aa0*/  STL [R1+0x9c4], R8 ;  /* 0x0009c40801007387 */ /* 0x0001e80000100800 */
[----:B------:R3:W4:Y:S01]  /*5ab0*/  @P0 LDG.E.U16 R18, desc[UR10][R4.64] ;  /* 0x0000000a04120981 */ /* 0x000722000c1e1500 */
[----:B0-----:R-:W-:-:S04]  /*5ac0*/  @P1 LOP3.LUT R8, R9, R8, RZ, 0x3c, !PT ;  /* 0x0000000809081212 */ /* 0x001fc800078e3cff */
[----:B------:R-:W-:-:S05]  /*5ad0*/  @P1 LOP3.LUT R9, R9, R8, RZ, 0x3c, !PT ;  /* 0x0000000809091212 */ /* 0x000fca00078e3cff */
[----:B------:R-:W2:Y:S01]  /*5ae0*/  @P1 LDG.E.U16 R22, desc[UR10][R8.64] ;  /* 0x0000000a08161981 */ /* 0x000ea2000c1e1500 */
[----:B------:R-:W-:Y:S01]  /*5af0*/  IMAD R23, R50, 0x2, R6 ;  /* 0x0000000232177824 */ /* 0x000fe200078e0206 */
[----:B------:R-:W-:Y:S02]  /*5b00*/  LOP3.LUT R19, R0, 0x70, RZ, 0xfc, !PT ;  /* 0x0000007000137812 */ /* 0x000fe400078efcff */
[----:B------:R-:W-:Y:S01]  /*5b10*/  PLOP3.LUT P3, PT, PT, PT, UP1, 0x80, 0x8 ;  /* 0x000000000008781c */ /* 0x000fe20003f6f018 */
[----:B------:R-:W-:-:S03]  /*5b20*/  IMAD R37, R50, 0x2, R23 ;  /* 0x0000000232257824 */ /* 0x000fc600078e0217 */
[----:B------:R-:W-:Y:S01]  /*5b30*/  ISETP.LT.AND P3, PT, R19, UR13, P3 ;  /* 0x0000000d13007c0c */ /* 0x000fe20009f61270 */
[----:B------:R-:W-:-:S04]  /*5b40*/  IMAD R19, R50, 0x2, R37 ;  /* 0x0000000232137824 */ /* 0x000fc800078e0225 */
[----:B---3--:R-:W-:Y:S01]  /*5b50*/  IMAD R5, R50, 0x2, R19 ;  /* 0x0000000232057824 */ /* 0x008fe200078e0213 */
[----:B------:R-:W-:Y:S02]  /*5b60*/  LOP3.LUT R4, R0, 0x78, RZ, 0xfc, !PT ;  /* 0x0000007800047812 */ /* 0x000fe400078efcff */
[----:B------:R-:W-:-:S04]  /*5b70*/  PLOP3.LUT P1, PT, PT, PT, UP1, 0x80, 0x8 ;  /* 0x000000000008781c */ /* 0x000fc80003f2f018 */
[----:B------:R-:W-:Y:S02]  /*5b80*/  ISETP.LT.AND P1, PT, R4, UR13, P1 ;  /* 0x0000000d04007c0c */ /* 0x000fe40008f21270 */
[----:B------:R-:W-:Y:S01]  /*5b90*/  PRMT R32, RZ, 0x7610, R32 ;  /* 0x00007610ff207816 */ /* 0x000fe20000000020 */
[----:B----4-:R0:W-:Y:S04]  /*5ba0*/  STL [R1+0x4c], R18 ;  /* 0x00004c1201007387 */ /* 0x0101e80000100800 */
[----:B------:R-:W3:Y:S01]  /*5bb0*/  LDL.LU R49, [R1+0x30] ;  /* 0x0000300001317983 */ /* 0x000ee20000300800 */
[----:B0-----:R-:W-:-:S05]  /*5bc0*/  LEA R18, P0, R19, R3, 0x1 ;  /* 0x0000000313127211 */ /* 0x001fca00078008ff */
[----:B------:R-:W-:Y:S01]  /*5bd0*/  STL [R1+0x998], R18 ;  /* 0x0009981201007387 */ /* 0x000fe20000100800 */
[----:B------:R-:W-:-:S03]  /*5be0*/  LEA.HI.X.SX32 R48, R19, R2, 0x1, P0 ;  /* 0x0000000213307211 */ /* 0x000fc600000f0eff */
[----:B--2---:R0:W-:Y:S01]  /*5bf0*/  STL [R1+0x48], R22 ;  /* 0x0000481601007387 */ /* 0x0041e20000100800 */
[----:B------:R-:W-:Y:S02]  /*5c00*/  @P3 IMAD.MOV.U32 R8, RZ, RZ, R18 ;  /* 0x000000ffff083224 */ /* 0x000fe400078e0012 */
[----:B------:R-:W-:-:S05]  /*5c10*/  @P3 IMAD.MOV.U32 R9, RZ, RZ, R48 ;  /* 0x000000ffff093224 */ /* 0x000fca00078e0030 */
[----:B------:R2:W4:Y:S01]  /*5c20*/  @P3 LDG.E.U16 R17, desc[UR10][R8.64] ;  /* 0x0000000a08113981 */ /* 0x000522000c1e1500 */
[----:B0-----:R-:W-:-:S04]  /*5c30*/  IMAD R22, R50, 0x2, R5 ;  /* 0x0000000232167824 */ /* 0x001fc800078e0205 */
[----:B------:R-:W-:-:S04]  /*5c40*/  IMAD R19, R50, 0x2, R22 ;  /* 0x0000000232137824 */ /* 0x000fc800078e0216 */
[----:B------:R-:W-:-:S05]  /*5c50*/  IMAD R4, R50, 0x2, R19 ;  /* 0x0000000232047824 */ /* 0x000fca00078e0213 */
[----:B--2---:R-:W-:-:S04]  /*5c60*/  LEA R8, P4, R4, R3, 0x1 ;  /* 0x0000000304087211 */ /* 0x004fc800078808ff */
[----:B------:R-:W-:-:S05]  /*5c70*/  LEA.HI.X.SX32 R9, R4, R2, 0x1, P4 ;  /* 0x0000000204097211 */ /* 0x000fca00020f0eff */
[----:B------:R-:W2:Y:S01]  /*5c80*/  @P1 LDG.E.U16 R32, desc[UR10][R8.64] ;  /* 0x0000000a08201981 */ /* 0x000ea2000c1e1500 */
[----:B------:R-:W-:-:S03]  /*5c90*/  PLOP3.LUT P0, PT, PT, PT, UP1, 0x80, 0x8 ;  /* 0x000000000008781c */ /* 0x000fc60003f0f018 */
[----:B------:R0:W-:Y:S04]  /*5ca0*/  STL [R1+0x994], R48 ;  /* 0x0009943001007387 */ /* 0x0001e80000100800 */
[----:B------:R-:W3:Y:S01]  /*5cb0*/  LDL.LU R18, [R1+0x20] ;  /* 0x0000200001127983 */ /* 0x000ee20000300800 */
[----:B0-----:R-:W-:-:S04]  /*5cc0*/  LOP3.LUT R48, R0, 0x2, RZ, 0xfc, !PT ;  /* 0x0000000200307812 */ /* 0x001fc800078efcff */
[----:B------:R-:W-:Y:S01]  /*5cd0*/  ISETP.LT.AND P0, PT, R48, UR13, P0 ;  /* 0x0000000d30007c0c */ /* 0x000fe20008701270 */
[----:B----4-:R-:W-:Y:S04]  /*5ce0*/  STL [R1+0x3c], R17 ;  /* 0x00003c1101007387 */ /* 0x010fe80000100800 */
[----:B------:R-:W-:Y:S04]  /*5cf0*/  STL [R1+0x9b0], R8 ;  /* 0x0009b00801007387 */ /* 0x000fe80000100800 */
[----:B------:R-:W-:Y:S04]  /*5d00*/  STL [R1+0x9ac], R9 ;  /* 0x0009ac0901007387 */ /* 0x000fe80000100800 */
[----:B------:R-:W4:Y:S04]  /*5d10*/  LDL.LU R48, [R1+0x10dc] ;  /* 0x0010dc0001307983 */ /* 0x000f280000300800 */
[----:B--2---:R0:W-:Y:S04]  /*5d20*/  STL [R1+0x38], R32 ;  /* 0x0000382001007387 */ /* 0x0041e80000100800 */
[----:B0-----:R-:W2:Y:S01]  /*5d30*/  LDL.LU R32, [R1+0x10d8] ;  /* 0x0010d80001207983 */ /* 0x001ea20000300800 */
[----:B------:R-:W0:Y:S01]  /*5d40*/  S2R R17, SR_TID.X ;  /* 0x0000000000117919 */ /* 0x000e220000002100 */
[----:B------:R-:W-:-:S02]  /*5d50*/  LOP3.LUT R52, R0, 0xa, RZ, 0xfc, !PT ;  /* 0x0000000a00347812 */ /* 0x000fc400078efcff */
[----:B------:R-:W-:Y:S02]  /*5d60*/  PLOP3.LUT P3, PT, PT, PT, UP1, 0x80, 0x8 ;  /* 0x000000000008781c */ /* 0x000fe40003f6f018 */
[----:B------:R-:W-:Y:S02]  /*5d70*/  LOP3.LUT R0, R0, 0x12, RZ, 0xfc, !PT ;  /* 0x0000001200007812 */ /* 0x000fe400078efcff */
[----:B------:R-:W-:Y:S02]  /*5d80*/  PLOP3.LUT P4, PT, PT, PT, UP1, 0x80, 0x8 ;  /* 0x000000000008781c */ /* 0x000fe40003f8f018 */
[----:B------:R-:W-:Y:S02]  /*5d90*/  ISETP.LT.AND P3, PT, R52, UR13, P3 ;  /* 0x0000000d34007c0c */ /* 0x000fe40009f61270 */
[----:B------:R-:W-:Y:S02]  /*5da0*/  ISETP.LT.AND P1, PT, R0, UR13, P4 ;  /* 0x0000000d00007c0c */ /* 0x000fe4000a721270 */
[----:B0-----:R-:W-:-:S04]  /*5db0*/  SHF.R.U32.HI R17, RZ, 0x6, R17 ;  /* 0x00000006ff117819 */ /* 0x001fc80000011611 */
[----:B------:R-:W-:-:S05]  /*5dc0*/  SGXT.U32 R17, R17, 0x1 ;  /* 0x000000011111781a */ /* 0x000fca0000000000 */
[----:B------:R-:W-:-:S04]  /*5dd0*/  IMAD R17, R17, R50, RZ ;  /* 0x0000003211117224 */ /* 0x000fc800078e02ff */
[----:B------:R-:W-:Y:S01]  /*5de0*/  IMAD R17, R50, 0x2, R17 ;  /* 0x0000000232117824 */ /* 0x000fe200078e0211 */
[----:B------:R-:W-:-:S04]  /*5df0*/  LEA R0, P4, R51, R3, 0x1 ;  /* 0x0000000333007211 */ /* 0x000fc800078808ff */
[----:B------:R-:W-:-:S04]  /*5e00*/  LEA R52, P5, R17, R3, 0x1 ;  /* 0x0000000311347211 */ /* 0x000fc800078a08ff */
[----:B------:R-:W-:Y:S01]  /*5e10*/  LEA.HI.X.SX32 R8, R17, R2, 0x1, P5 ;  /* 0x0000000211087211 */ /* 0x000fe200028f0eff */
[----:B------:R-:W-:Y:S04]  /*5e20*/  STL [R1+0x610], R52 ;  /* 0x0006103401007387 */ /* 0x000fe80000100800 */
[----:B------:R-:W-:Y:S01]  /*5e30*/  STL [R1+0x628], R0 ;  /* 0x0006280001007387 */ /* 0x000fe20000100800 */
[----:B------:R-:W-:-:S03]  /*5e40*/  @P0 IMAD.MOV.U32 R9, RZ, RZ, R8 ;  /* 0x000000ffff090224 */ /* 0x000fc600078e0008 */
[----:B------:R0:W-:Y:S02]  /*5e50*/  STL [R1+0x60c], R8 ;  /* 0x00060c0801007387 */ /* 0x0001e40000100800 */
[----:B0-----:R-:W-:Y:S02]  /*5e60*/  @P0 IMAD.MOV.U32 R8, RZ, RZ, R52 ;  /* 0x000000ffff080224 */ /* 0x001fe400078e0034 */
[----:B------:R-:W3:Y:S01]  /*5e70*/  LDL.LU R52, [R1+0x10d4] ;  /* 0x0010d40001347983 */ /* 0x000ee20000300800 */
[----:B--2---:R-:W-:-:S06]  /*5e80*/  PRMT R32, RZ, 0x7610, R32 ;  /* 0x00007610ff207816 */ /* 0x004fcc0000000020 */
[----:B------:R0:W2:Y:S01]  /*5e90*/  @P0 LDG.E.U16 R32, desc[UR10][R8.64] ;  /* 0x0000000a08200981 */ /* 0x0000a2000c1e1500 */
[----:B------:R-:W-:Y:S02]  /*5ea0*/  LEA.HI.X.SX32 R51, R51, R2, 0x1, P4 ;  /* 0x0000000233337211 */ /* 0x000fe400020f0eff */
[----:B----4-:R-:W-:Y:S01]  /*5eb0*/  PRMT R48, RZ, 0x7610, R48 ;  /* 0x00007610ff307816 */ /* 0x010fe20000000030 */
[----:B0-----:R-:W-:Y:S02]  /*5ec0*/  @P3 IMAD.MOV.U32 R8, RZ, RZ, R0 ;  /* 0x000000ffff083224 */ /* 0x001fe400078e0000 */
[----:B------:R-:W-:-:S05]  /*5ed0*/  @P3 IMAD.MOV.U32 R9, RZ, RZ, R51 ;  /* 0x000000ffff093224 */ /* 0x000fca00078e0033 */
[----:B------:R0:W4:Y:S04]  /*5ee0*/  @P3 LDG.E.U16 R48, desc[UR10][R8.64] ;  /* 0x0000000a08303981 */ /* 0x000128000c1e1500 */
[----:B--2---:R2:W-:Y:S04]  /*5ef0*/  STL [R1+0x1c], R32 ;  /* 0x00001c2001007387 */ /* 0x0045e80000100800 */
[----:B--2---:R-:W2:Y:S01]  /*5f00*/  LDL.LU R32, [R1+0x10d0] ;  /* 0x0010d00001207983 */ /* 0x004ea20000300800 */
[----:B---3--:R-:W-:-:S04]  /*5f10*/  LEA R17, P5, R49, R3, 0x1 ;  /* 0x0000000331117211 */ /* 0x008fc800078a08ff */
[----:B------:R-:W-:Y:S01]  /*5f20*/  LEA.HI.X.SX32 R49, R49, R2, 0x1, P5 ;  /* 0x0000000231317211 */ /* 0x000fe200028f0eff */
[----:B0-----:R-:W-:-:S04]  /*5f30*/  @P1 IMAD.MOV.U32 R8, RZ, RZ, R17 ;  /* 0x000000ffff081224 */ /* 0x001fc800078e0011 */
[----:B------:R-:W-:Y:S01]  /*5f40*/  @P1 IMAD.MOV.U32 R9, RZ, RZ, R49 ;  /* 0x000000ffff091224 */ /* 0x000fe200078e0031 */
[----:B------:R-:W-:Y:S04]  /*5f50*/  STL [R1+0x640], R17 ;  /* 0x0006401101007387 */ /* 0x000fe80000100800 */
[----:B------:R0:W-:Y:S04]  /*5f60*/  STL [R1+0x624], R51 ;  /* 0x0006243301007387 */ /* 0x0001e80000100800 */
[----:B0-----:R-:W3:Y:S04]  /*5f70*/  LDL.LU R51, [R1+0x10cc] ;  /* 0x0010cc0001337983 */ /* 0x001ee80000300800 */
[----:B----4-:R-:W-:Y:S04]  /*5f80*/  STL [R1+0x18], R48 ;  /* 0x0000183001007387 */ /* 0x010fe80000100800 */
[----:B------:R0:W-:Y:S04]  /*5f90*/  STL [R1+0x63c], R49 ;  /* 0x00063c3101007387 */ /* 0x0001e80000100800 */
[----:B0-----:R-:W4:Y:S04]  /*5fa0*/  LDL.LU R49, [R1+0x10c8] ;  /* 0x0010c80001317983 */ /* 0x001f280000300800 */
[----:B------:R-:W3:Y:S01]  /*5fb0*/  LDL.LU R17, [R1+0x10c4] ;  /* 0x0010c40001117983 */ /* 0x000ee20000300800 */
[----:B--2---:R-:W-:-:S06]  /*5fc0*/  PRMT R32, RZ, 0x7610, R32 ;  /* 0x00007610ff207816 */ /* 0x004fcc0000000020 */
[----:B------:R0:W2:Y:S01]  /*5fd0*/  @P1 LDG.E.U16 R32, desc[UR10][R8.64] ;  /* 0x0000000a08201981 */ /* 0x0000a2000c1e1500 */
[----:B------:R-:W1:Y:S01]  /*5fe0*/  S2R R0, SR_TID.X ;  /* 0x0000000000007919 */ /* 0x000e620000002100 */
[----:B------:R-:W-:Y:S02]  /*5ff0*/  PLOP3.LUT P0, PT, PT, PT, UP1, 0x80, 0x8 ;  /* 0x000000000008781c */ /* 0x000fe40003f0f018 */
[----:B------:R-:W-:Y:S02]  /*6000*/  PLOP3.LUT P3, PT, PT, PT, UP1, 0x80, 0x8 ;  /* 0x000000000008781c */ /* 0x000fe40003f6f018 */
[----:B0-----:R-:W-:-:S04]  /*6010*/  LEA R8, P4, R18, R3, 0x1 ;  /* 0x0000000312087211 */ /* 0x001fc800078808ff */
[----:B------:R-:W-:Y:S02]  /*6020*/  LEA.HI.X.SX32 R9, R18, R2, 0x1, P4 ;  /* 0x0000000212097211 */ /* 0x000fe400020f0eff */
[----:B-1----:R-:W-:-:S04]  /*6030*/  SHF.R.U32.HI R0, RZ, 0x6, R0 ;  /* 0x00000006ff007819 */ /* 0x002fc80000011600 */
[----:B------:R-:W-:-:S04]  /*6040*/  SGXT.U32 R0, R0, 0x1 ;  /* 0x000000010000781a */ /* 0x000fc80000000000 */
[----:B------:R-:W-:-:S04]  /*6050*/  LOP3.LUT R48, R0, 0x1a, RZ, 0xfc, !PT ;  /* 0x0000001a00307812 */ /* 0x000fc800078efcff */
[----:B------:R-:W-:Y:S02]  /*6060*/  ISETP.LT.AND P1, PT, R48, UR13, P0 ;  /* 0x0000000d30007c0c */ /* 0x000fe40008721270 */
[----:B------:R-:W-:Y:S02]  /*6070*/  LOP3.LUT R48, R0, 0x2a, RZ, 0xfc, !PT ;  /* 0x0000002a00307812 */ /* 0x000fe400078efcff */
[----:B---3--:R-:W-:Y:S02]  /*6080*/  PRMT R51, RZ, 0x7610, R51 ;  /* 0x00007610ff337816 */ /* 0x008fe40000000033 */
[----:B------:R-:W-:-:S07]  /*6090*/  PRMT R53, RZ, 0x7610, R53 ;  /* 0x00007610ff357816 */ /* 0x000fce0000000035 */
[----:B------:R0:W3:Y:S04]  /*60a0*/  @P1 LDG.E.U16 R51, desc[UR10][R8.64] ;  /* 0x0000000a08331981 */ /* 0x0000e8000c1e1500 */
[----:B--2---:R1:W-:Y:S02]  /*60b0*/  STL [R1+0x14], R32 ;  /* 0x0000142001007387 */ /* 0x0043e40000100800 */
[----:B-1----:R-:W-:-:S04]  /*60c0*/  LOP3.LUT R32, R0, 0x22, RZ, 0xfc, !PT ;  /* 0x0000002200207812 */ /* 0x002fc800078efcff */
[----:B------:R-:W-:Y:S02]  /*60d0*/  ISETP.LT.AND P0, PT, R32, UR13, P3 ;  /* 0x0000000d20007c0c */ /* 0x000fe40009f01270 */
[----:B------:R-:W-:Y:S02]  /*60e0*/  PLOP3.LUT P3, PT, PT, PT, UP1, 0x80, 0x8 ;  /* 0x000000000008781c */ /* 0x000fe40003f6f018 */
[C---:B------:R-:W-:Y:S02]  /*60f0*/  LEA R32, P5, R17.reuse, R3, 0x1 ;  /* 0x0000000311207211 */ /* 0x040fe400078a08ff */
[----:B------:R-:W-:Y:S02]  /*6100*/  ISETP.LT.AND P3, PT, R48, UR13, P3 ;  /* 0x0000000d30007c0c */ /* 0x000fe40009f61270 */
[----:B------:R-:W-:Y:S01]  /*6110*/  LEA.HI.X.SX32 R48, R17, R2, 0x1, P5 ;  /* 0x0000000211307211 */ /* 0x000fe200028f0eff */
[----:B------:R0:W-:Y:S04]  /*6120*/  STL [R1+0x65c], R8 ;  /* 0x00065c0801007387 */ /* 0x0001e80000100800 */
[----:B------:R-:W-:Y:S04]  /*6130*/  STL [R1+0x67c], R32 ;  /* 0x00067c2001007387 */ /* 0x000fe80000100800 */
[----:B------:R1:W-:Y:S01]  /*6140*/  STL [R1+0x658], R9 ;  /* 0x0006580901007387 */ /* 0x0003e20000100800 */
[----:B0-----:R-:W-:-:S02]  /*6150*/  @P0 IMAD.MOV.U32 R8, RZ, RZ, R32 ;  /* 0x000000ffff080224 */ /* 0x001fc400078e0020 */
[----:B-1----:R-:W-:-:S05]  /*6160*/  @P0 IMAD.MOV.U32 R9, RZ, RZ, R48 ;  /* 0x000000ffff090224 */ /* 0x002fca00078e0030 */
[----:B------:R0:W2:Y:S01]  /*6170*/  @P0 LDG.E.U16 R53, desc[UR10][R8.64] ;  /* 0x0000000a08350981 */ /* 0x0000a2000c1e1500 */
[----:B------:R-:W-:Y:S02]  /*6180*/  LOP3.LUT R18, R0, 0x32, RZ, 0xfc, !PT ;  /* 0x0000003200127812 */ /* 0x000fe400078efcff */
[----:B------:R-:W-:Y:S01]  /*6190*/  PLOP3.LUT P4, PT, PT, PT, UP1, 0x80, 0x8 ;  /* 0x000000000008781c */ /* 0x000fe20003f8f018 */
[----:B------:R1:W-:Y:S03]  /*61a0*/  STL [R1+0x678], R48 ;  /* 0x0006783001007387 */ /* 0x0003e60000100800 */
[----:B------:R-:W-:Y:S02]  /*61b0*/  ISETP.LT.AND P1, PT, R18, UR13, P4 ;  /* 0x0000000d12007c0c */ /* 0x000fe4000a721270 */
[-C--:B------:R-:W-:Y:S02]  /*61c0*/  LEA R18, P4, R16, R3.reuse, 0x1 ;  /* 0x0000000310127211 */ /* 0x080fe400078808ff */
[----:B-1----:R-:W-:-:S03]  /*61d0*/  LEA R48, P0, R15, R3, 0x1 ;  /* 0x000000030f307211 */ /* 0x002fc600078008ff */
[----:B0-----:R-:W-:Y:S01]  /*61e0*/  @P3 IMAD.MOV.U32 R8, RZ, RZ, R18 ;  /* 0x000000ffff083224 */ /* 0x001fe200078e0012 */
[----:B------:R-:W-:Y:S02]  /*61f0*/  PRMT R20, RZ, 0x7610, R20 ;  /* 0x00007610ff147816 */ /* 0x000fe40000000014 */
[----:B------:R-:W-:Y:S02]  /*6200*/  LEA.HI.X.SX32 R9, R16, R2, 0x1, P4 ;  /* 0x0000000210097211 */ /* 0x000fe400020f0eff */
[----:B------:R-:W-:-:S03]  /*6210*/  PRMT R21, RZ, 0x7610, R21 ;  /* 0x00007610ff157816 */ /* 0x000fc60000000015 */
[----:B------:R0:W3:Y:S01]  /*6220*/  @P3 LDG.E.U16 R20, desc[UR10][R8.64] ;  /* 0x0000000a08143981 */ /* 0x0000e2000c1e1500 */
[----:B------:R-:W-:Y:S01]  /*6230*/  LOP3.LUT R32, R0, 0x3a, RZ, 0xfc, !PT ;  /* 0x0000003a00207812 */ /* 0x000fe200078efcff */
[----:B0-----:R-:W-:Y:S01]  /*6240*/  @P1 IMAD.MOV.U32 R8, RZ, RZ, R48 ;  /* 0x000000ffff081224 */ /* 0x001fe200078e0030 */
[----:B----4-:R-:W-:Y:S01]  /*6250*/  PRMT R49, RZ, 0x7610, R49 ;  /* 0x00007610ff317816 */ /* 0x010fe20000000031 */
[----:B--2---:R-:W-:Y:S04]  /*6260*/  STL [R1+0xff4], R53 ;  /* 0x000ff43501007387 */ /* 0x004fe80000100800 */
[----:B------:R0:W-:Y:S04]  /*6270*/  STL [R1+0x69c], R18 ;  /* 0x00069c1201007387 */ /* 0x0001e80000100800 */
[----:B------:R-:W-:Y:S04]  /*6280*/  STL [R1+0x6c0], R48 ;  /* 0x0006c03001007387 */ /* 0x000fe80000100800 */
[----:B---3--:R1:W-:Y:S04]  /*6290*/  STL [R1+0x10], R51 ;  /* 0x0000103301007387 */ /* 0x0083e80000100800 */
[----:B------:R2:W-:Y:S01]  /*62a0*/  STL [R1+0x698], R9 ;  /* 0x0006980901007387 */ /* 0x0005e20000100800 */
[----:B------:R-:W-:-:S03]  /*62b0*/  PLOP3.LUT P3, PT, PT, PT, UP1, 0x80, 0x8 ;  /* 0x000000000008781c */ /* 0x000fc60003f6f018 */
[----:B0-----:R-:W3:Y:S01]  /*62c0*/  LDL.LU R18, [R1+0x10c0] ;  /* 0x0010c00001127983 */ /* 0x001ee20000300800 */
[----:B-1----:R-:W-:Y:S02]  /*62d0*/  LEA.HI.X.SX32 R51, R15, R2, 0x1, P0 ;  /* 0x000000020f337211 */ /* 0x002fe400000f0eff */
[----:B------:R-:W-:-:S03]  /*62e0*/  PLOP3.LUT P0, PT, PT, PT, UP1, 0x80, 0x8 ;  /* 0x000000000008781c */ /* 0x000fc60003f0f018 */
[----:B--2---:R-:W-:-:S05]  /*62f0*/  @P1 IMAD.MOV.U32 R9, RZ, RZ, R51 ;  /* 0x000000ffff091224 */ /* 0x004fca00078e0033 */
[----:B------:R0:W2:Y:S01]  /*6300*/  @P1 LDG.E.U16 R21, desc[UR10][R8.64] ;  /* 0x0000000a08151981 */ /* 0x0000a2000c1e1500 */
[----:B------:R-:W-:Y:S02]  /*6310*/  ISETP.LT.AND P1, PT, R32, UR13, P0 ;  /* 0x0000000d20007c0c */ /* 0x000fe40008721270 */
[----:B0-----:R-:W-:-:S04]  /*6320*/  LEA R8, P4, R14, R3, 0x1 ;  /* 0x000000030e087211 */ /* 0x001fc800078808ff */
[----:B------:R-:W-:-:S07]  /*6330*/  LEA.HI.X.SX32 R9, R14, R2, 0x1, P4 ;  /* 0x000000020e097211 */ /* 0x000fce00020f0eff */
[----:B------:R0:W4:Y:S01]  /*6340*/  @P1 LDG.E.U16 R49, desc[UR10][R8.64] ;  /* 0x0000000a08311981 */ /* 0x000122000c1e1500 */
[----:B------:R-:W-:Y:S02]  /*6350*/  LOP3.LUT R32, R0, 0x4a, RZ, 0xfc, !PT ;  /* 0x0000004a00207812 */ /* 0x000fe400078efcff */
[----:B------:R-:W-:Y:S01]  /*6360*/  PLOP3.LUT P0, PT, PT, PT, UP1, 0x80, 0x8 ;  /* 0x000000000008781c */ /* 0x000fe20003f0f018 */
[----:B------:R1:W-:Y:S01]  /*6370*/  STL [R1+0x6b8], R51 ;  /* 0x0006b83301007387 */ /* 0x0003e20000100800 */
[----:B------:R-:W-:-:S03]  /*6380*/  ISETP.LT.AND P3, PT, R32, UR13, P3 ;  /* 0x0000000d20007c0c */ /* 0x000fc60009f61270 */
[----:B------:R-:W-:Y:S01]  /*6390*/  STL [R1+0xff8], R20 ;  /* 0x000ff81401007387 */ /* 0x000fe20000100800 */
[----:B------:R-:W-:-:S03]  /*63a0*/  LEA R32, P5, R13, R3, 0x1 ;  /* 0x000000030d207211 */ /* 0x000fc600078a08ff */
[----:B------:R-:W-:Y:S01]  /*63b0*/  STL [R1+0x1030], R20 ;  /* 0x0010301401007387 */ /* 0x000fe20000100800 */
[----:B-1----:R-:W-:-:S03]  /*63c0*/  LOP3.LUT R51, R0, 0x42, RZ, 0xfc, !PT ;  /* 0x0000004200337812 */ /* 0x002fc600078efcff */
[----:B------:R-:W-:Y:S01]  /*63d0*/  STL [R1+0x103c], R20 ;  /* 0x00103c1401007387 */ /* 0x000fe20000100800 */
[----:B------:R-:W-:-:S03]  /*63e0*/  ISETP.LT.AND P0, PT, R51, UR13, P0 ;  /* 0x0000000d33007c0c */ /* 0x000fc60008701270 */
[----:B------:R-:W-:Y:S01]  /*63f0*/  STL [R1+0x1050], R20 ;  /* 0x0010501401007387 */ /* 0x000fe20000100800 */
[----:B------:R-:W-:Y:S02]  /*6400*/  LOP3.LUT R48, R0, 0x52, RZ, 0xfc, !PT ;  /* 0x0000005200307812 */ /* 0x000fe400078efcff */
[----:B------:R-:W-:-:S04]  /*6410*/  PLOP3.LUT P4, PT, PT, PT, UP1, 0x80, 0x8 ;  /* 0x000000000008781c */ /* 0x000fc80003f8f018 */
[----:B------:R-:W-:Y:S02]  /*6420*/  ISETP.LT.AND P1, PT, R48, UR13, P4 ;  /* 0x0000000d30007c0c */ /* 0x000fe4000a721270 */
[----:B------:R-:W-:Y:S01]  /*6430*/  PRMT R47, RZ, 0x7610, R47 ;  /* 0x00007610ff2f7816 */ /* 0x000fe2000000002f */
[----:B--2---:R-:W-:Y:S04]  /*6440*/  STL [R1+0xffc], R21 ;  /* 0x000ffc1501007387 */ /* 0x004fe80000100800 */
[----:B------:R-:W-:Y:S04]  /*6450*/  STL [R1+0x1034], R21 ;  /* 0x0010341501007387 */ /* 0x000fe80000100800 */
[----:B------:R-:W-:Y:S04]  /*6460*/  STL [R1+0x1044], R21 ;  /* 0x0010441501007387 */ /* 0x000fe80000100800 */
[----:B------:R0:W-:Y:S04]  /*6470*/  STL [R1+0x6e0], R8 ;  /* 0x0006e00801007387 */ /* 0x0001e80000100800 */
[----:B------:R1:W-:Y:S04]  /*6480*/  STL [R1+0x6dc], R9 ;  /* 0x0006dc0901007387 */ /* 0x0003e80000100800 */
[----:B------:R-:W-:Y:S01]  /*6490*/  STL [R1+0x6fc], R32 ;  /* 0x0006fc2001007387 */ /* 0x000fe20000100800 */
[----:B0-----:R-:W-:-:S03]  /*64a0*/  LEA.HI.X.SX32 R8, R13, R2, 0x1, P5 ;  /* 0x000000020d087211 */ /* 0x001fc600028f0eff */
[----:B----4-:R0:W-:Y:S02]  /*64b0*/  STL [R1+0x1d4], R49 ;  /* 0x0001d43101007387 */ /* 0x0101e40000100800 */
[----:B-1----:R-:W-:Y:S01]  /*64c0*/  @P0 IMAD.MOV.U32 R9, RZ, RZ, R8 ;  /* 0x000000ffff090224 */ /* 0x002fe200078e0008 */
[----:B0-----:R-:W-:-:S05]  /*64d0*/  LEA R49, P4, R12, R3, 0x1 ;  /* 0x000000030c317211 */ /* 0x001fca00078808ff */
[----:B------:R-:W-:Y:S04]  /*64e0*/  STL [R1+0x948], R49 ;  /* 0x0009483101007387 */ /* 0x000fe80000100800 */
[----:B------:R0:W-:Y:S02]  /*64f0*/  STL [R1+0x6f8], R8 ;  /* 0x0006f80801007387 */ /* 0x0001e40000100800 */
[----:B0-----:R-:W-:Y:S01]  /*6500*/  @P0 IMAD.MOV.U32 R8, RZ, RZ, R32 ;  /* 0x000000ffff080224 */ /* 0x001fe200078e0020 */
[----:B------:R-:W-:Y:S01]  /*6510*/  LEA.HI.X.SX32 R51, R12, R2, 0x1, P4 ;  /* 0x000000020c337211 */ /* 0x000fe200020f0eff */
[----:B------:R-:W2:Y:S04]  /*6520*/  LDL.LU R32, [R1+0x10bc] ;  /* 0x0010bc0001207983 */ /* 0x000ea80000300800 */
[----:B------:R0:W4:Y:S01]  /*6530*/  @P0 LDG.E.U16 R47, desc[UR10][R8.64] ;  /* 0x0000000a082f0981 */ /* 0x000122000c1e1500 */
[----:B------:R-:W-:Y:S01]  /*6540*/  PRMT R0, RZ, 0x7610, R0 ;  /* 0x00007610ff007816 */ /* 0x000fe20000000000 */
[----:B0-----:R-:W-:-:S02]  /*6550*/  @P3 IMAD.MOV.U32 R8, RZ, RZ, R49 ;  /* 0x000000ffff083224 */ /* 0x001fc400078e0031 */
[----:B------:R-:W-:-:S05]  /*6560*/  @P3 IMAD.MOV.U32 R9, RZ, RZ, R51 ;  /* 0x000000ffff093224 */ /* 0x000fca00078e0033 */
[----:B------:R0:W2:Y:S01]  /*6570*/  @P3 LDG.E.U16 R0, desc[UR10][R8.64] ;  /* 0x0000000a08003981 */ /* 0x0000a2000c1e1500 */
[----:B------:R-:W-:-:S05]  /*6580*/  LEA R48, P5, R11, R3, 0x1 ;  /* 0x000000030b307211 */ /* 0x000fca00078a08ff */
[----:B------:R-:W-:Y:S04]  /*6590*/  STL [R1+0x958], R48 ;  /* 0x0009583001007387 */ /* 0x000fe80000100800 */
[----:B------:R1:W-:Y:S01]  /*65a0*/  STL [R1+0x944], R51 ;  /* 0x0009443301007387 */ /* 0x0003e20000100800 */
[----:B---3--:R-:W-:Y:S01]  /*65b0*/  PRMT R18, RZ, 0x7610, R18 ;  /* 0x00007610ff127816 */ /* 0x008fe20000000012 */
[----:B0-----:R-:W-:Y:S02]  /*65c0*/  @P1 IMAD.MOV.U32 R8, RZ, RZ, R48 ;  /* 0x000000ffff081224 */ /* 0x001fe400078e0030 */
[----:B----4-:R0:W-:Y:S04]  /*65d0*/  STL [R1+0x1d0], R47 ;  /* 0x0001d02f01007387 */ /* 0x0101e80000100800 */
[----:B-1----:R-:W3:Y:S04]  /*65e0*/  LDL.LU R51, [R1+0x10b8] ;  /* 0x0010b80001337983 */ /* 0x002ee80000300800 */
[----:B------:R-:W4:Y:S01]  /*65f0*/  LDL.LU R49, [R1+0x10b4] ;  /* 0x0010b40001317983 */ /* 0x000f220000300800 */
[----:B0-----:R-:W-:-:S05]  /*6600*/  LEA.HI.X.SX32 R47, R11, R2, 0x1, P5 ;  /* 0x000000020b2f7211 */ /* 0x001fca00028f0eff */
[----:B------:R-:W-:-:S05]  /*6610*/  IMAD.MOV.U32 R9, RZ, RZ, R47 ;  /* 0x000000ffff097224 */ /* 0x000fca00078e002f */
[----:B------:R0:W3:Y:S04]  /*6620*/  @P1 LDG.E.U16 R18, desc[UR10][R8.64] ;  /* 0x0000000a08121981 */ /* 0x0000e8000c1e1500 */
[----:B--2---:R1:W-:Y:S02]  /*6630*/  STL [R1+0x1cc], R0 ;  /* 0x0001cc0001007387 */ /* 0x0043e40000100800 */
[----:B-1----:R-:W1:Y:S01]  /*6640*/  S2R R0, SR_TID.X ;  /* 0x0000000000007919 */ /* 0x002e620000002100 */
[----:B------:R-:W-:Y:S01]  /*6650*/  PLOP3.LUT P0, PT, PT, PT, UP1, 0x80, 0x8 ;  /* 0x000000000008781c */ /* 0x000fe20003f0f018 */
[----:B------:R2:W-:Y:S01]  /*6660*/  STL [R1+0x954], R47 ;  /* 0x0009542f01007387 */ /* 0x0005e20000100800 */
[----:B------:R-:W-:Y:S02]  /*6670*/  PLOP3.LUT P3, PT, PT, PT, UP1, 0x80, 0x8 ;  /* 0x000000000008781c */ /* 0x000fe40003f6f018 */
[----:B0-----:R-:W-:-:S02]  /*6680*/  LEA R8, P4, R10, R3, 0x1 ;  /* 0x000000030a087211 */ /* 0x001fc400078808ff */
[----:B------:R-:W-:Y:S02]  /*6690*/  PRMT R52, RZ, 0x7610, R52 ;  /* 0x00007610ff347816 */ /* 0x000fe40000000034 */
[----:B------:R-:W-:Y:S02]  /*66a0*/  LEA.HI.X.SX32 R9, R10, R2, 0x1, P4 ;  /* 0x000000020a097211 */ /* 0x000fe400020f0eff */
[----:B-1----:R-:W-:-:S04]  /*66b0*/  SHF.R.U32.HI R0, RZ, 0x6, R0 ;  /* 0x00000006ff007819 */ /* 0x002fc80000011600 */
[----:B------:R-:W-:-:S04]  /*66c0*/  SGXT.U32 R0, R0, 0x1 ;  /* 0x000000010000781a */ /* 0x000fc80000000000 */
[----:B--2---:R-:W-:-:S04]  /*66d0*/  LOP3.LUT R47, R0, 0x5a, RZ, 0xfc, !PT ;  /* 0x0000005a002f7812 */ /* 0x004fc800078efcff */
[----:B------:R-:W-:Y:S02]  /*66e0*/  ISETP.LT.AND P1, PT, R47, UR13, P0 ;  /* 0x0000000d2f007c0c */ /* 0x000fe40008721270 */
[----:B------:R-:W-:Y:S02]  /*66f0*/  LOP3.LUT R48, R0, 0x6a, RZ, 0xfc, !PT ;  /* 0x0000006a00307812 */ /* 0x000fe400078efcff */
[----:B------:R-:W-:Y:S02]  /*6700*/  LEA R47, P5, R7, R3, 0x1 ;  /* 0x00000003072f7211 */ /* 0x000fe400078a08ff */
[----:B------:R-:W-:-:S07]  /*6710*/  PRMT R32, RZ, 0x7610, R32 ;  /* 0x00007610ff207816 */ /* 0x000fce0000000020 */
[----:B------:R0:W2:Y:S04]  /*6720*/  @P1 LDG.E.U16 R52, desc[UR10][R8.64] ;  /* 0x0000000a08341981 */ /* 0x0000a8000c1e1500 */
[----:B---3--:R1:W-:Y:S02]  /*6730*/  STL [R1+0x1c8], R18 ;  /* 0x0001c81201007387 */ /* 0x0083e40000100800 */
[----:B-1----:R-:W-:-:S04]  /*6740*/  LOP3.LUT R18, R0, 0x62, RZ, 0xfc, !PT ;  /* 0x0000006200127812 */ /* 0x002fc800078efcff */
[----:B------:R-:W-:Y:S02]  /*6750*/  ISETP.LT.AND P0, PT, R18, UR13, P3 ;  /* 0x0000000d12007c0c */ /* 0x000fe40009f01270 */
[----:B------:R-:W-:Y:S01]  /*6760*/  PLOP3.LUT P3, PT, PT, PT, UP1, 0x80, 0x8 ;  /* 0x000000000008781c */ /* 0x000fe20003f6f018 */
[----:B------:R0:W-:Y:S03]  /*6770*/  STL [R1+0x968], R8 ;  /* 0x0009680801007387 */ /* 0x0001e60000100800 */
[----:B------:R-:W-:Y:S02]  /*6780*/  ISETP.LT.AND P3, PT, R48, UR13, P3 ;  /* 0x0000000d30007c0c */ /* 0x000fe40009f61270 */
[----:B------:R-:W-:Y:S01]  /*6790*/  LEA.HI.X.SX32 R48, R7, R2, 0x1, P5 ;  /* 0x0000000207307211 */ /* 0x000fe200028f0eff */
[----:B------:R-:W-:Y:S04]  /*67a0*/  STL [R1+0x978], R47 ;  /* 0x0009782f01007387 */ /* 0x000fe80000100800 */
[----:B------:R1:W-:Y:S01]  /*67b0*/  STL [R1+0x964], R9 ;  /* 0x0009640901007387 */ /* 0x0003e20000100800 */
[----:B0-----:R-:W-:-:S02]  /*67c0*/  @P0 IMAD.MOV.U32 R8, RZ, RZ, R47 ;  /* 0x000000ffff080224 */ /* 0x001fc400078e002f */
[----:B-1----:R-:W-:-:S05]  /*67d0*/  @P0 IMAD.MOV.U32 R9, RZ, RZ, R48 ;  /* 0x000000ffff090224 */ /* 0x002fca00078e0030 */
[----:B------:R-:W3:Y:S01]  /*67e0*/  @P0 LDG.E.U16 R32, desc[UR10][R8.64] ;  /* 0x0000000a08200981 */ /* 0x000ee2000c1e1500 */
[----:B------:R-:W-:Y:S02]  /*67f0*/  LOP3.LUT R18, R0, 0x72, RZ, 0xfc, !PT ;  /* 0x0000007200127812 */ /* 0x000fe400078efcff */
[----:B------:R-:W-:Y:S01]  /*6800*/  PLOP3.LUT P4, PT, PT, PT, UP1, 0x80, 0x8 ;  /* 0x000000000008781c */ /* 0x000fe20003f8f018 */
[----:B------:R-:W-:Y:S03]  /*6810*/  STL [R1+0x974], R48 ;  /* 0x0009743001007387 */ /* 0x000fe60000100800 */
[----:B------:R-:W-:Y:S02]  /*6820*/  ISETP.LT.AND P1, PT, R18, UR13, P4 ;  /* 0x0000000d12007c0c */ /* 0x000fe4000a721270 */
[----:B------:R-:W-:Y:S01]  /*6830*/  LEA R7, P4, R6, R3, 0x1 ;  /* 0x0000000306077211 */ /* 0x000fe200078808ff */
[----:B------:R-:W2:Y:S01]  /*6840*/  LDL.LU R18, [R1+0x8c] ;  /* 0x00008c0001127983 */ /* 0x000ea20000300800 */
[----:B------:R-:W-:-:S02]  /*6850*/  PRMT R46, RZ, 0x7610, R46 ;  /* 0x00007610ff2e7816 */ /* 0x000fc4000000002e */
[----:B------:R-:W-:Y:S02]  /*6860*/  LEA.HI.X.SX32 R6, R6, R2, 0x1, P4 ;  /* 0x0000000206067211 */ /* 0x000fe400020f0eff */
[----:B------:R-:W-:Y:S01]  /*6870*/  LOP3.LUT R47, R0, 0x7a, RZ, 0xfc, !PT ;  /* 0x0000007a002f7812 */ /* 0x000fe200078efcff */
[----:B---3--:R0:W-:Y:S04]  /*6880*/  STL [R1+0x178], R32 ;  /* 0x0001782001007387 */ /* 0x0081e80000100800 */
[----:B0-----:R-:W3:Y:S04]  /*6890*/  LDL.LU R32, [R1+0x44] ;  /* 0x0000440001207983 */ /* 0x001ee80000300800 */
[----:B------:R-:W-:Y:S04]  /*68a0*/  STL [R1+0x988], R7 ;  /* 0x0009880701007387 */ /* 0x000fe80000100800 */
[----:B------:R-:W3:Y:S04]  /*68b0*/  LDL.LU R48, [R1+0x40] ;  /* 0x0000400001307983 */ /* 0x000ee80000300800 */
[----:B--2---:R0:W-:Y:S04]  /*68c0*/  STL [R1+0x17c], R52 ;  /* 0x00017c3401007387 */ /* 0x0041e80000100800 */
[----:B------:R-:W-:Y:S01]  /*68d0*/  STL.S16 [R1+0x174], R46 ;  /* 0x0001742e01007387 */ /* 0x000fe20000100600 */
[----:B0-----:R-:W-:-:S05]  /*68e0*/  LEA R52, P0, R5, R3, 0x1 ;  /* 0x0000000305347211 */ /* 0x001fca00078008ff */
[----:B------:R-:W-:Y:S04]  /*68f0*/  STL [R1+0x9a0], R52 ;  /* 0x0009a03401007387 */ /* 0x000fe80000100800 */
[----:B------:R0:W-:Y:S04]  /*6900*/  STL [R1+0x984], R6 ;  /* 0x0009840601007387 */ /* 0x0001e80000100800 */
[----:B------:R-:W2:Y:S01]  /*6910*/  LDL R0, [R1+0x174] ;  /* 0x0001740001007983 */ /* 0x000ea20000100800 */
[----:B------:R-:W-:-:S04]  /*6920*/  @P3 LOP3.LUT R7, R7, R6, RZ, 0x3c, !PT ;  /* 0x0000000607073212 */ /* 0x000fc800078e3cff */
[----:B0-----:R-:W-:-:S04]  /*6930*/  @P3 LOP3.LUT R6, R7, R6, RZ, 0x3c, !PT ;  /* 0x0000000607063212 */ /* 0x001fc800078e3cff */
[----:B------:R-:W-:Y:S02]  /*6940*/  @P3 LOP3.LUT R7, R7, R6, RZ, 0x3c, !PT ;  /* 0x0000000607073212 */ /* 0x000fe400078e3cff */
[----:B------:R-:W-:Y:S02]  /*6950*/  LEA.HI.X.SX32 R46, R5, R2, 0x1, P0 ;  /* 0x00000002052e7211 */ /* 0x000fe400000f0eff */
[----:B----4-:R-:W-:Y:S02]  /*6960*/  PRMT R49, RZ, 0x7610, R49 ;  /* 0x00007610ff317816 */ /* 0x010fe40000000031 */
[----:B------:R-:W-:Y:S01]  /*6970*/  PLOP3.LUT P0, PT, PT, PT, UP1, 0x80, 0x8 ;  /* 0x000000000008781c */ /* 0x000fe20003f0f018 */
[----:B------:R-:W-:Y:S01]  /*6980*/  IMAD R4, R50, 0x2, R4 ;  /* 0x0000000232047824 */ /* 0x000fe200078e0204 */
[----:B------:R-:W-:Y:S01]  /*6990*/  PRMT R51, RZ, 0x7610, R51 ;  /* 0x00007610ff337816 */ /* 0x000fe20000000033 */
[----:B--2---:R0:W2:Y:S02]  /*69a0*/  @P3 LDG.E.U16 R0, desc[UR10][R6.64] ;  /* 0x0000000a06003981 */ /* 0x0040a4000c1e1500 */
[----:B0-----:R-:W-:-:S02]  /*69b0*/  @P1 IMAD.MOV.U32 R6, RZ, RZ, R52 ;  /* 0x000000ffff061224 */ /* 0x001fc400078e0034 */
[----:B------:R-:W-:-:S05]  /*69c0*/  @P1 IMAD.MOV.U32 R7, RZ, RZ, R46 ;  /* 0x000000ffff071224 */ /* 0x000fca00078e002e */
[----:B------:R0:W4:Y:S01]  /*69d0*/  @P1 LDG.E.U16 R49, desc[UR10][R6.64] ;  /* 0x0000000a06311981 */ /* 0x000122000c1e1500 */
[----:B------:R-:W-:Y:S02]  /*69e0*/  ISETP.LT.AND P1, PT, R47, UR13, P0 ;  /* 0x0000000d2f007c0c */ /* 0x000fe40008721270 */
[----:B0-----:R-:W-:-:S04]  /*69f0*/  LEA R6, P4, R4, R3, 0x1 ;  /* 0x0000000304067211 */ /* 0x001fc800078808ff */
[----:B------:R-:W-:-:S07]  /*6a00*/  LEA.HI.X.SX32 R7, R4, R2, 0x1, P4 ;  /* 0x0000000204077211 */ /* 0x000fce00020f0eff */
[----:B------:R-:W3:Y:S04]  /*6a10*/  @P1 LDG.E.U16 R51, desc[UR10][R6.64] ;  /* 0x0000000a06331981 */ /* 0x000ee8000c1e1500 */
[----:B------:R0:W-:Y:S01]  /*6a20*/  STL [R1+0x99c], R46 ;  /* 0x00099c2e01007387 */ /* 0x0001e20000100800 */
[----:B------:R-:W-:-:S03]  /*6a30*/  PLOP3.LUT P0, PT, PT, PT, UP1, 0x80, 0x8 ;  /* 0x000000000008781c */ /* 0x000fc60003f0f018 */
[----:B--2---:R1:W-:Y:S04]  /*6a40*/  @P3 STL [R1+0x174], R0 ;  /* 0x0001740001003387 */ /* 0x0043e80000100800 */
[----:B0-----:R-:W2:Y:S01]  /*6a50*/  LDL.LU R46, [R1+0x10b0] ;  /* 0x0010b000012e7983 */ /* 0x001ea20000300800 */
[----:B-1----:R-:W0:Y:S03]  /*6a60*/  S2R R0, SR_TID.X ;  /* 0x0000000000007919 */ /* 0x002e260000002100 */
[----:B----4-:R1:W-:Y:S04]  /*6a70*/  STL [R1+0x170], R49 ;  /* 0x0001703101007387 */ /* 0x0103e80000100800 */
[----:B-1----:R-:W4:Y:S01]  /*6a80*/  LDL.LU R49, [R1+0x24] ;  /* 0x0000240001317983 */ /* 0x002f220000300800 */
[----:B0-----:R-:W-:-:S04]  /*6a90*/  SHF.R.U32.HI R0, RZ, 0x6, R0 ;  /* 0x00000006ff007819 */ /* 0x001fc80000011600 */
[----:B------:R-:W-:-:S04]  /*6aa0*/  SGXT.U32 R0, R0, 0x1 ;  /* 0x000000010000781a */ /* 0x000fc80000000000 */
[----:B------:R-:W-:Y:S01]  /*6ab0*/  LOP3.LUT R52, R0, 0x4, RZ, 0xfc, !PT ;  /* 0x0000000400347812 */ /* 0x000fe200078efcff */
[----:B------:R-:W-:Y:S03]  /*6ac0*/  STL [R1+0x9b8], R6 ;  /* 0x0009b80601007387 */ /* 0x000fe60000100800 */
[----:B------:R-:W-:Y:S02]  /*6ad0*/  ISETP.LT.AND P0, PT, R52, UR13, P0 ;  /* 0x0000000d34007c0c */ /* 0x000fe40008701270 */
[----:B------:R-:W2:Y:S04]  /*6ae0*/  LDL.LU R52, [R1+0x10ac] ;  /* 0x0010ac0001347983 */ /* 0x000ea80000300800 */
[----:B------:R-:W-:Y:S04]  /*6af0*/  STL [R1+0x9b4], R7 ;  /* 0x0009b40701007387 */ /* 0x000fe80000100800 */
[----:B---3--:R0:W-:Y:S04]  /*6b00*/  STL [R1+0x11c], R51 ;  /* 0x00011c3301007387 */ /* 0x0081e80000100800 */
[----:B0-----:R-:W3:Y:S01]  /*6b10*/  LDL.LU R51, [R1+0x10a8] ;  /* 0x0010a80001337983 */ /* 0x001ee20000300800 */
[----:B------:R-:W-:-:S02]  /*6b20*/  LOP3.LUT R47, R0, 0xc, RZ, 0xfc, !PT ;  /* 0x0000000c002f7812 */ /* 0x000fc400078efcff */
[----:B------:R-:W-:Y:S02]  /*6b30*/  PLOP3.LUT P3, PT, PT, PT, UP1, 0x80, 0x8 ;  /* 0x000000000008781c */ /* 0x000fe40003f6f018 */
[----:B------:R-:W-:Y:S02]  /*6b40*/  LOP3.LUT R0, R0, 0x14, RZ, 0xfc, !PT ;  /* 0x0000001400007812 */ /* 0x000fe400078efcff */
[----:B------:R-:W-:Y:S02]  /*6b50*/  PLOP3.LUT P4, PT, PT, PT, UP1, 0x80, 0x8 ;  /* 0x000000000008781c */ /* 0x000fe40003f8f018 */
[----:B------:R-:W-:Y:S02]  /*6b60*/  ISETP.LT.AND P3, PT, R47, UR13, P3 ;  /* 0x0000000d2f007c0c */ /* 0x000fe40009f61270 */
[----:B------:R-:W-:Y:S02]  /*6b70*/  LEA R47, P5, R18, R3, 0x1 ;  /* 0x00000003122f7211 */ /* 0x000fe400078a08ff */
[----:B------:R-:W-:-:S02]  /*6b80*/  ISETP.LT.AND P1, PT, R0, UR13, P4 ;  /* 0x0000000d00007c0c */ /* 0x000fc4000a721270 */
[----:B------:R-:W-:Y:S02]  /*6b90*/  LEA R0, P4, R32, R3, 0x1 ;  /* 0x0000000320007211 */ /* 0x000fe400078808ff */
[----:B------:R-:W-:Y:S01]  /*6ba0*/  LEA.HI.X.SX32 R6, R18, R2, 0x1, P5 ;  /* 0x0000000212067211 */ /* 0x000fe200028f0eff */
[----:B------:R-:W-:Y:S04]  /*6bb0*/  STL [R1+0x618], R47 ;  /* 0x0006182f01007387 */ /* 0x000fe80000100800 */
[----:B------:R-:W-:Y:S01]  /*6bc0*/  STL [R1+0x630], R0 ;  /* 0x0006300001007387 */ /* 0x000fe20000100800 */
[----:B------:R-:W-:-:S03]  /*6bd0*/  @P0 IMAD.MOV.U32 R7, RZ, RZ, R6 ;  /* 0x000000ffff070224 */ /* 0x000fc600078e0006 */
[----:B------:R0:W-:Y:S02]  /*6be0*/  STL [R1+0x614], R6 ;  /* 0x0006140601007387 */ /* 0x0001e40000100800 */
[----:B0-----:R-:W-:Y:S02]  /*6bf0*/  @P0 IMAD.MOV.U32 R6, RZ, RZ, R47 ;  /* 0x000000ffff060224 */ /* 0x001fe400078e002f */
[----:B------:R-:W4:Y:S01]  /*6c00*/  LDL.LU R47, [R1+0x10a4] ;  /* 0x0010a400012f7983 */ /* 0x000f220000300800 */
[----:B---3--:R-:W-:-:S06]  /*6c10*/  PRMT R51, RZ, 0x7610, R51 ;  /* 0x00007610ff337816 */ /* 0x008fcc0000000033 */
[----:B------:R-:W3:Y:S01]  /*6c20*/  @P0 LDG.E.U16 R51, desc[UR10][R6.64] ;  /* 0x0000000a06330981 */ /* 0x000ee2000c1e1500 */
[-C--:B------:R-:W-:Y:S02]  /*6c30*/  LEA.HI.X.SX32 R32, R32, R2.reuse, 0x1, P4 ;  /* 0x0000000220207211 */ /* 0x080fe400020f0eff */
[C---:B------:R-:W-:Y:S02]  /*6c40*/  LEA R18, P5, R48.reuse, R3, 0x1 ;  /* 0x0000000330127211 */ /* 0x040fe400078a08ff */
[----:B--2---:R-:W-:Y:S01]  /*6c50*/  PRMT R52, RZ, 0x7610, R52 ;  /* 0x00007610ff347816 */ /* 0x004fe20000000034 */
[----:B---3--:R0:W-:Y:S04]  /*6c60*/  STL [R1+0x418], R51 ;  /* 0x0004183301007387 */ /* 0x0081e80000100800 */
[----:B0-----:R-:W2:Y:S01]  /*6c70*/  LDL.LU R51, [R1+0x10a0] ;  /* 0x0010a00001337983 */ /* 0x001ea20000300800 */
[----:B------:R-:W-:Y:S01]  /*6c80*/  @P3 IMAD.MOV.U32 R6, RZ, RZ, R0 ;  /* 0x000000ffff063224 */ /* 0x000fe200078e0000 */
[----:B------:R-:W-:Y:S01]  /*6c90*/  LEA.HI.X.SX32 R48, R48, R2, 0x1, P5 ;  /* 0x0000000230307211 */ /* 0x000fe200028f0eff */
[----:B------:R-:W-:-:S05]  /*6ca0*/  @P3 IMAD.MOV.U32 R7, RZ, RZ, R32 ;  /* 0x000000ffff073224 */ /* 0x000fca00078e0020 */
[----:B------:R0:W3:Y:S02]  /*6cb0*/  @P3 LDG.E.U16 R52, desc[UR10][R6.64] ;  /* 0x0000000a06343981 */ /* 0x0000e4000c1e1500 */
[----:B0-----:R-:W-:Y:S02]  /*6cc0*/  @P1 IMAD.MOV.U32 R6, RZ, RZ, R18 ;  /* 0x000000ffff061224 */ /* 0x001fe400078e0012 */
[----:B------:R-:W-:Y:S01]  /*6cd0*/  @P1 IMAD.MOV.U32 R7, RZ, RZ, R48 ;  /* 0x000000ffff071224 */ /* 0x000fe200078e0030 */
[----:B------:R-:W0:Y:S01]  /*6ce0*/  S2R R0, SR_TID.X ;  /* 0x0000000000007919 */ /* 0x000e220000002100 */
[----:B--2---:R-:W-:-:S06]  /*6cf0*/  PRMT R51, RZ, 0x7610, R51 ;  /* 0x00007610ff337816 */ /* 0x004fcc0000000033 */
[----:B------:R1:W2:Y:S01]  /*6d00*/  @P1 LDG.E.U16 R51, desc[UR10][R6.64] ;  /* 0x0000000a06331981 */ /* 0x0002a2000c1e1500 */
[----:B0-----:R-:W-:-:S03]  /*6d10*/  SHF.R.U32.HI R0, RZ, 0x6, R0 ;  /* 0x00000006ff007819 */ /* 0x001fc60000011600 */
[----:B------:R-:W-:Y:S04]  /*6d20*/  STL [R1+0x648], R18 ;  /* 0x0006481201007387 */ /* 0x000fe80000100800 */
[----:B------:R0:W-:Y:S01]  /*6d30*/  STL [R1+0x62c], R32 ;  /* 0x00062c2001007387 */ /* 0x0001e20000100800 */
[----:B-1----:R-:W-:Y:S02]  /*6d40*/  PRMT R6, RZ, 0x7610, R6 ;  /* 0x00007610ff067816 */ /* 0x002fe40000000006 */
[----:B------:R-:W-:Y:S01]  /*6d50*/  SGXT.U32 R0, R0, 0x1 ;  /* 0x000000010000781a */ /* 0x000fe20000000000 */
[----:B0-----:R-:W4:Y:S04]  /*6d60*/  LDL.LU R32, [R1+0x109c] ;  /* 0x00109c0001207983 */ /* 0x001f280000300800 */
[----:B---3--:R0:W-:Y:S04]  /*6d70*/  STL [R1+0x414], R52 ;  /* 0x0004143401007387 */ /* 0x0081e80000100800 */
[----:B------:R1:W-:Y:S01]  /*6d80*/  STL [R1+0x644], R48 ;  /* 0x0006443001007387 */ /* 0x0003e20000100800 */
[----:B------:R-:W-:-:S02]  /*6d90*/  PLOP3.LUT P0, PT, PT, PT, UP1, 0x80, 0x8 ;  /* 0x000000000008781c */ /* 0x000fc40003f0f018 */
[----:B0-----:R-:W-:Y:S01]  /*6da0*/  LOP3.LUT R52, R0, 0x1c, RZ, 0xfc, !PT ;  /* 0x0000001c00347812 */ /* 0x001fe200078efcff */
[----:B-1----:R-:W3:Y:S04]  /*6db0*/  LDL.LU R48, [R1+0x1098] ;  /* 0x0010980001307983 */ /* 0x002ee80000300800 */
[----:B------:R-:W3:Y:S01]  /*6dc0*/  LDL.LU R18, [R1+0x1094] ;  /* 0x0010940001127983 */ /* 0x000ee20000300800 */
[----:B------:R-:W-:Y:S02]  /*6dd0*/  ISETP.LT.AND P1, PT, R52, UR13, P0 ;  /* 0x0000000d34007c0c */ /* 0x000fe40008721270 */
[----:B------:R-:W-:Y:S01]  /*6de0*/  LOP3.LUT R52, R0, 0x2c, RZ, 0xfc, !PT ;  /* 0x0000002c00347812 */ /* 0x000fe200078efcff */
[----:B--2---:R-:W-:Y:S04]  /*6df0*/  STL [R1+0x410], R51 ;  /* 0x0004103301007387 */ /* 0x004fe80000100800 */
[----:B------:R4:W-:Y:S02]  /*6e00*/  STL.S16 [R1+0x40c], R6 ;  /* 0x00040c0601007387 */ /* 0x0009e40000100600 */
[----:B----4-:R-:W-:-:S02]  /*6e10*/  LEA R6, P4, R49, R3, 0x1 ;  /* 0x0000000331067211 */ /* 0x010fc400078808ff */
[C---:B------:R-:W-:Y:S02]  /*6e20*/  LOP3.LUT R51, R0.reuse, 0x24, RZ, 0xfc, !PT ;  /* 0x0000002400337812 */ /* 0x040fe400078efcff */
[----:B------:R-:W-:Y:S01]  /*6e30*/  LEA.HI.X.SX32 R7, R49, R2, 0x1, P4 ;  /* 0x0000000231077211 */ /* 0x000fe200020f0eff */
[----:B------:R0:W-:Y:S01]  /*6e40*/  STL [R1+0x664], R6 ;  /* 0x0006640601007387 */ /* 0x0001e20000100800 */
[----:B------:R-:W-:-:S03]  /*6e50*/  LOP3.LUT R49, R0, 0x34, RZ, 0xfc, !PT ;  /* 0x0000003400317812 */ /* 0x000fc600078efcff */
[----:B------:R-:W2:Y:S01]  /*6e60*/  LDL R0, [R1+0x40c] ;  /* 0x00040c0001007983 */ /* 0x000ea20000100800 */
[----:B------:R-:W-:-:S04]  /*6e70*/  PLOP3.LUT P3, PT, PT, PT, UP1, 0x80, 0x8 ;  /* 0x000000000008781c */ /* 0x000fc80003f6f018 */
[----:B------:R-:W-:Y:S02]  /*6e80*/  ISETP.LT.AND P0, PT, R51, UR13, P3 ;  /* 0x0000000d33007c0c */ /* 0x000fe40009f01270 */
[----:B------:R-:W-:-:S04]  /*6e90*/  PLOP3.LUT P3, PT, PT, PT, UP1, 0x80, 0x8 ;  /* 0x000000000008781c */ /* 0x000fc80003f6f018 */
[----:B------:R-:W-:Y:S02]  /*6ea0*/  ISETP.LT.AND P3, PT, R52, UR13, P3 ;  /* 0x0000000d34007c0c */ /* 0x000fe40009f61270 */
[----:B---3--:R-:W-:-:S04]  /*6eb0*/  LEA R51, P5, R18, R3, 0x1 ;  /* 0x0000000312337211 */ /* 0x008fc800078a08ff */
[----:B------:R-:W-:Y:S01]  /*6ec0*/  LEA.HI.X.SX32 R52, R18, R2, 0x1, P5 ;  /* 0x0000000212347211 */ /* 0x000fe200028f0eff */
[----:B------:R1:W-:Y:S01]  /*6ed0*/  STL [R1+0x660], R7 ;  /* 0x0006600701007387 */ /* 0x0003e20000100800 */
[----:B------:R-:W-:-:S03]  /*6ee0*/  PRMT R32, RZ, 0x7610, R32 ;  /* 0x00007610ff207816 */ /* 0x000fc60000000020 */
[----:B--2---:R0:W2:Y:S02]  /*6ef0*/  @P1 LDG.E.U16 R0, desc[UR10][R6.64] ;  /* 0x0000000a06001981 */ /* 0x0040a4000c1e1500 */
[----:B0-----:R-:W-:Y:S02]  /*6f00*/  @P0 IMAD.MOV.U32 R6, RZ, RZ, R51 ;  /* 0x000000ffff060224 */ /* 0x001fe400078e0033 */
[----:B-1----:R-:W-:-:S05]  /*6f10*/  @P0 IMAD.MOV.U32 R7, RZ, RZ, R52 ;  /* 0x000000ffff070224 */ /* 0x002fca00078e0034 */
[----:B------:R0:W3:Y:S04]  /*6f20*/  @P0 LDG.E.U16 R32, desc[UR10][R6.64] ;  /* 0x0000000a06200981 */ /* 0x0000e8000c1e1500 */
[----:B------:R1:W-:Y:S01]  /*6f30*/  STL [R1+0x684], R51 ;  /* 0x0006843301007387 */ /* 0x0003e20000100800 */
[----:B------:R-:W-:Y:S02]  /*6f40*/  PLOP3.LUT P4, PT, PT, PT, UP1, 0x80, 0x8 ;  /* 0x000000000008781c */ /* 0x000fe40003f8f018 */
[----:B0-----:R-:W-:Y:S02]  /*6f50*/  PRMT R7, RZ, 0x7610, R7 ;  /* 0x00007610ff077816 */ /* 0x001fe40000000007 */
[----:B-1----:R-:W-:Y:S01]  /*6f60*/  LEA R51, P0, R25, R3, 0x1 ;  /* 0x0000000319337211 */ /* 0x002fe200078008ff */
[----:B--2---:R0:W-:Y:S02]  /*6f70*/  @P1 STL [R1+0x40c], R0 ;  /* 0x00040c0001001387 */ /* 0x0041e40000100800 */
[----:B0-----:R-:W0:Y:S01]  /*6f80*/  S2R R0, SR_TID.X ;  /* 0x0000000000007919 */ /* 0x001e220000002100 */
[----:B------:R-:W-:-:S02]  /*6f90*/  ISETP.LT.AND P1, PT, R49, UR13, P4 ;  /* 0x0000000d31007c0c */ /* 0x000fc4000a721270 */
[C---:B------:R-:W-:Y:S01]  /*6fa0*/  LEA R49, P4, R24.reuse, R3, 0x1 ;  /* 0x0000000318317211 */ /* 0x040fe200078808ff */
[----:B------:R-:W-:Y:S03]  /*6fb0*/  STL [R1+0x680], R52 ;  /* 0x0006803401007387 */ /* 0x000fe60000100800 */
[----:B------:R-:W-:Y:S01]  /*6fc0*/  LEA.HI.X.SX32 R6, R24, R2, 0x1, P4 ;  /* 0x0000000218067211 */ /* 0x000fe200020f0eff */
[----:B------:R-:W-:Y:S04]  /*6fd0*/  STL [R1+0x6a4], R49 ;  /* 0x0006a43101007387 */ /* 0x000fe80000100800 */
[----:B------:R-:W-:Y:S04]  /*6fe0*/  STL.S16 [R1+0x404], R7 ;  /* 0x0004040701007387 */ /* 0x000fe80000100600 */
[----:B------:R-:W-:Y:S04]  /*6ff0*/  STL [R1+0x6c8], R51 ;  /* 0x0006c83301007387 */ /* 0x000fe80000100800 */
[----:B------:R-:W-:Y:S04]  /*7000*/  STL [R1+0x6a0], R6 ;  /* 0x0006a00601007387 */ /* 0x000fe80000100800 */
[----:B---3--:R1:W-:Y:S01]  /*7010*/  STL [R1+0x408], R32 ;  /* 0x0004082001007387 */ /* 0x0083e20000100800 */
[----:B0-----:R-:W-:-:S04]  /*7020*/  SHF.R.U32.HI R0, RZ, 0x6, R0 ;  /* 0x00000006ff007819 */ /* 0x001fc80000011600 */
[----:B------:R-:W-:-:S04]  /*7030*/  SGXT.U32 R0, R0, 0x1 ;  /* 0x000000010000781a */ /* 0x000fc80000000000 */
[----:B-1----:R-:W-:Y:S02]  /*7040*/  LOP3.LUT R32, R0, 0x3c, RZ, 0xfc, !PT ;  /* 0x0000003c00207812 */ /* 0x002fe400078efcff */
[----:B------:R-:W2:Y:S01]  /*7050*/  LDL R0, [R1+0x404] ;  /* 0x0004040001007983 */ /* 0x000ea20000100800 */
[----:B------:R-:W-:Y:S02]  /*7060*/  @P3 IMAD.MOV.U32 R7, RZ, RZ, R6 ;  /* 0x000000ffff073224 */ /* 0x000fe400078e0006 */
[----:B------:R-:W-:Y:S02]  /*7070*/  @P3 IMAD.MOV.U32 R6, RZ, RZ, R49 ;  /* 0x000000ffff063224 */ /* 0x000fe400078e0031 */
[----:B------:R-:W3:Y:S01]  /*7080*/  LDL.LU R49, [R1+0x1090] ;  /* 0x0010900001317983 */ /* 0x000ee20000300800 */
[----:B------:R-:W-:Y:S02]  /*7090*/  LEA.HI.X.SX32 R52, R25, R2, 0x1, P0 ;  /* 0x0000000219347211 */ /* 0x000fe400000f0eff */
[----:B------:R-:W-:Y:S01]  /*70a0*/  PRMT R48, RZ, 0x7610, R48 ;  /* 0x00007610ff307816 */ /* 0x000fe20000000030 */
[----:B--2---:R0:W2:Y:S02]  /*70b0*/  @P3 LDG.E.U16 R0, desc[UR10][R6.64] ;  /* 0x0000000a06003981 */ /* 0x0040a4000c1e1500 */
[----:B0-----:R-:W-:-:S02]  /*70c0*/  @P1 IMAD.MOV.U32 R6, RZ, RZ, R51 ;  /* 0x000000ffff061224 */ /* 0x001fc400078e0033 */
[----:B------:R-:W-:-:S05]  /*70d0*/  @P1 IMAD.MOV.U32 R7, RZ, RZ, R52 ;  /* 0x000000ffff071224 */ /* 0x000fca00078e0034 */
[----:B------:R0:W4:Y:S01]  /*70e0*/  @P1 LDG.E.U16 R48, desc[UR10][R6.64] ;  /* 0x0000000a06301981 */ /* 0x000122000c1e1500 */
[----:B------:R-:W-:-:S03]  /*70f0*/  PLOP3.LUT P0, PT, PT, PT, UP1, 0x80, 0x8 ;  /* 0x000000000008781c */ /* 0x000fc60003f0f018 */
[----:B------:R-:W-:Y:S01]  /*7100*/  STL [R1+0x6c4], R52 ;  /* 0x0006c43401007387 */ /* 0x000fe20000100800 */
[----:B------:R-:W-:Y:S02]  /*7110*/  ISETP.LT.AND P1, PT, R32, UR13, P0 ;  /* 0x0000000d20007c0c */ /* 0x000fe40008721270 */
[----:B---3--:R-:W-:Y:S02]  /*7120*/  PRMT R49, RZ, 0x7610, R49 ;  /* 0x00007610ff317816 */ /* 0x008fe40000000031 */
[----:B0-----:R-:W-:-:S04]  /*7130*/  LEA R6, P4, R29, R3, 0x1 ;  /* 0x000000031d067211 */ /* 0x001fc800078808ff */
[----:B------:R-:W-:-:S05]  /*7140*/  LEA.HI.X.SX32 R7, R29, R2, 0x1, P4 ;  /* 0x000000021d077211 */ /* 0x000fca00020f0eff */
[----:B------:R0:W3:Y:S01]  /*7150*/  @P1 LDG.E.U16 R49, desc[UR10][R6.64] ;  /* 0x0000000a06311981 */ /* 0x0000e2000c1e1500 */
[----:B------:R-:W-:Y:S02]  /*7160*/  PLOP3.LUT P0, PT, PT, PT, UP1, 0x80, 0x8 ;  /* 0x000000000008781c */ /* 0x000fe40003f0f018 */
[----:B------:R-:W-:Y:S02]  /*7170*/  PLOP3.LUT P4, PT, PT, PT, UP1, 0x80, 0x8 ;  /* 0x000000000008781c */ /* 0x000fe40003f8f018 */
[----:B------:R-:W-:Y:S01]  /*7180*/  PRMT R45, RZ, 0x7610, R45 ;  /* 0x00007610ff2d7816 */ /* 0x000fe2000000002d */
[----:B--2---:R1:W-:Y:S02]  /*7190*/  @P3 STL [R1+0x404], R0 ;  /* 0x0004040001003387 */ /* 0x0043e40000100800 */
[----:B-1----:R-:W1:Y:S01]  /*71a0*/  S2R R0, SR_TID.X ;  /* 0x0000000000007919 */ /* 0x002e620000002100 */
[----:B------:R-:W-:Y:S01]  /*71b0*/  PLOP3.LUT P3, PT, PT, PT, UP1, 0x80, 0x8 ;  /* 0x000000000008781c */ /* 0x000fe20003f6f018 */
[----:B------:R-:W2:Y:S04]  /*71c0*/  LDL.LU R52, [R1+0x108c] ;  /* 0x00108c0001347983 */ /* 0x000ea80000300800 */
[----:B----4-:R4:W-:Y:S04]  /*71d0*/  STL [R1+0x400], R48 ;  /* 0x0004003001007387 */ /* 0x0109e80000100800 */
[----:B------:R0:W-:Y:S01]  /*71e0*/  STL [R1+0x6e8], R6 ;  /* 0x0006e80601007387 */ /* 0x0001e20000100800 */
[----:B-1----:R-:W-:-:S04]  /*71f0*/  SHF.R.U32.HI R0, RZ, 0x6, R0 ;  /* 0x00000006ff007819 */ /* 0x002fc80000011600 */
[----:B------:R-:W-:-:S04]  /*7200*/  SGXT.U32 R0, R0, 0x1 ;  /* 0x000000010000781a */ /* 0x000fc80000000000 */
[C---:B------:R-:W-:Y:S02]  /*7210*/  LOP3.LUT R51, R0.reuse, 0x44, RZ, 0xfc, !PT ;  /* 0x0000004400337812 */ /* 0x040fe400078efcff */
[C---:B------:R-:W-:Y:S02]  /*7220*/  LOP3.LUT R32, R0.reuse, 0x4c, RZ, 0xfc, !PT ;  /* 0x0000004c00207812 */ /* 0x040fe400078efcff */
[----:B------:R-:W-:Y:S02]  /*7230*/  ISETP.LT.AND P0, PT, R51, UR13, P0 ;  /* 0x0000000d33007c0c */ /* 0x000fe40008701270 */
[----:B----4-:R-:W-:Y:S02]  /*7240*/  LOP3.LUT R48, R0, 0x54, RZ, 0xfc, !PT ;  /* 0x0000005400307812 */ /* 0x010fe400078efcff */
[----:B------:R-:W-:Y:S02]  /*7250*/  ISETP.LT.AND P3, PT, R32, UR13, P3 ;  /* 0x0000000d20007c0c */ /* 0x000fe40009f61270 */
[----:B------:R-:W-:-:S02]  /*7260*/  LEA R32, P5, R30, R3, 0x1 ;  /* 0x000000031e207211 */ /* 0x000fc400078a08ff */
[----:B------:R-:W-:Y:S02]  /*7270*/  ISETP.LT.AND P1, PT, R48, UR13, P4 ;  /* 0x0000000d30007c0c */ /* 0x000fe4000a721270 */
[----:B------:R-:W-:Y:S02]  /*7280*/  LEA R51, P4, R28, R3, 0x1 ;  /* 0x000000031c337211 */ /* 0x000fe400078808ff */
[----:B0-----:R-:W-:Y:S01]  /*7290*/  LEA.HI.X.SX32 R6, R30, R2, 0x1, P5 ;  /* 0x000000021e067211 */ /* 0x001fe200028f0eff */
[----:B------:R0:W-:Y:S04]  /*72a0*/  STL [R1+0x6e4], R7 ;  /* 0x0006e40701007387 */ /* 0x0001e80000100800 */
[----:B------:R-:W-:Y:S04]  /*72b0*/  STL [R1+0x940], R32 ;  /* 0x0009402001007387 */ /* 0x000fe80000100800 */
[----:B------:R-:W-:Y:S01]  /*72c0*/  STL [R1+0x950], R51 ;  /* 0x0009503301007387 */ /* 0x000fe20000100800 */
[----:B0-----:R-:W-:-:S03]  /*72d0*/  @P0 IMAD.MOV.U32 R7, RZ, RZ, R6 ;  /* 0x000000ffff070224 */ /* 0x001fc600078e0006 */
[----:B------:R0:W-:Y:S02]  /*72e0*/  STL [R1+0x700], R6 ;  /* 0x0007000601007387 */ /* 0x0001e40000100800 */
[----:B0-----:R-:W-:-:S05]  /*72f0*/  @P0 IMAD.MOV.U32 R6, RZ, RZ, R32 ;  /* 0x000000ffff060224 */ /* 0x001fca00078e0020 */
[----:B------:R0:W4:Y:S04]  /*7300*/  @P0 LDG.E.U16 R45, desc[UR10][R6.64] ;  /* 0x0000000a062d0981 */ /* 0x000128000c1e1500 */
[----:B---3--:R1:W-:Y:S01]  /*7310*/  STL [R1+0x3fc], R49 ;  /* 0x0003fc3101007387 */ /* 0x0083e20000100800 */
[----:B------:R-:W-:Y:S02]  /*7320*/  PRMT R0, RZ, 0x7610, R0 ;  /* 0x00007610ff007816 */ /* 0x000fe40000000000 */
[----:B------:R-:W-:Y:S01]  /*7330*/  LEA R48, P5, R27, R3, 0x1 ;  /* 0x000000031b307211 */ /* 0x000fe200078a08ff */
[----:B------:R-:W3:Y:S01]  /*7340*/  LDL.LU R32, [R1+0x1088] ;  /* 0x0010880001207983 */ /* 0x000ee20000300800 */
[----:B-1----:R-:W-:Y:S01]  /*7350*/  LEA.HI.X.SX32 R49, R28, R2, 0x1, P4 ;  /* 0x000000021c317211 */ /* 0x002fe200020f0eff */
[----:B0-----:R-:W-:-:S04]  /*7360*/  @P3 IMAD.MOV.U32 R6, RZ, RZ, R51 ;  /* 0x000000ffff063224 */ /* 0x001fc800078e0033 */
[----:B------:R-:W-:-:S05]  /*7370*/  @P3 IMAD.MOV.U32 R7, RZ, RZ, R49 ;  /* 0x000000ffff073224 */ /* 0x000fca00078e0031 */
[----:B------:R0:W2:Y:S04]  /*7380*/  @P3 LDG.E.U16 R0, desc[UR10][R6.64] ;  /* 0x0000000a06003981 */ /* 0x0000a8000c1e1500 */
[----:B------:R-:W-:Y:S04]  /*7390*/  STL [R1+0x960], R48 ;  /* 0x0009603001007387 */ /* 0x000fe80000100800 */
[----:B------:R1:W-:Y:S01]  /*73a0*/  STL [R1+0x94c], R49 ;  /* 0x00094c3101007387 */ /* 0x0003e20000100800 */
[----:B------:R-:W-:Y:S01]  /*73b0*/  PRMT R43, RZ, 0x7610, R43 ;  /* 0x00007610ff2b7816 */ /* 0x000fe2000000002b */
[----:B0-----:R-:W-:-:S02]  /*73c0*/  @P1 IMAD.MOV.U32 R6, RZ, RZ, R48 ;  /* 0x000000ffff061224 */ /* 0x001fc400078e0030 */
[----:B----4-:R0:W-:Y:S04]  /*73d0*/  STL [R1+0x3f8], R45 ;  /* 0x0003f82d01007387 */ /* 0x0101e80000100800 */
[----:B-1----:R-:W4:Y:S04]  /*73e0*/  LDL.LU R49, [R1+0x1084] ;  /* 0x0010840001317983 */ /* 0x002f280000300800 */
[----:B------:R-:W3:Y:S01]  /*73f0*/  LDL.LU R51, [R1+0x1080] ;  /* 0x0010800001337983 */ /* 0x000ee20000300800 */
        /* <DEDUP_REMOVED lines=8> */
[----:B0-----:R-:W-:-:S04]  /*7480*/  LEA R6, P4, R31, R3, 0x1 ;  /* 0x000000031f067211 */ /* 0x001fc800078808ff */
[----:B------:R-:W-:Y:S02]  /*7490*/  LEA.HI.X.SX32 R7, R31, R2, 0x1, P4 ;  /* 0x000000021f077211 */ /* 0x000fe400020f0eff */
[----:B-1----:R-:W-:-:S04]  /*74a0*/  SHF.R.U32.HI R0, RZ, 0x6, R0 ;  /* 0x00000006ff007819 */ /* 0x002fc80000011600 */
[----:B------:R-:W-:-:S04]  /*74b0*/  SGXT.U32 R0, R0, 0x1 ;  /* 0x000000010000781a */ /* 0x000fc80000000000 */
[----:B--2---:R-:W-:-:S04]  /*74c0*/  LOP3.LUT R45, R0, 0x5c, RZ, 0xfc, !PT ;  /* 0x0000005c002d7812 */ /* 0x004fc800078efcff */
[----:B------:R-:W-:Y:S02]  /*74d0*/  ISETP.LT.AND P1, PT, R45, UR13, P0 ;  /* 0x0000000d2d007c0c */ /* 0x000fe40008721270 */
[----:B------:R-:W-:Y:S02]  /*74e0*/  LOP3.LUT R48, R0, 0x6c, RZ, 0xfc, !PT ;  /* 0x0000006c00307812 */ /* 0x000fe400078efcff */
[----:B------:R-:W-:Y:S02]  /*74f0*/  LEA R45, P5, R26, R3, 0x1 ;  /* 0x000000031a2d7211 */ /* 0x000fe400078a08ff */
[----:B------:R-:W-:Y:S02]  /*7500*/  PRMT R44, RZ, 0x7610, R44 ;  /* 0x00007610ff2c7816 */ /* 0x000fe4000000002c */
[----:B----4-:R-:W-:-:S06]  /*7510*/  PRMT R49, RZ, 0x7610, R49 ;  /* 0x00007610ff317816 */ /* 0x010fcc0000000031 */
        /* <DEDUP_REMOVED lines=12> */
[----:B------:R0:W3:Y:S01]  /*75e0*/  @P0 LDG.E.U16 R44, desc[UR10][R6.64] ;  /* 0x0000000a062c0981 */ /* 0x0000e2000c1e1500 */
[----:B------:R-:W-:Y:S02]  /*75f0*/  LOP3.LUT R43, R0, 0x74, RZ, 0xfc, !PT ;  /* 0x00000074002b7812 */ /* 0x000fe400078efcff */
[----:B------:R-:W-:-:S04]  /*7600*/  PLOP3.LUT P4, PT, PT, PT, UP1, 0x80, 0x8 ;  /* 0x000000000008781c */ /* 0x000fc80003f8f018 */
[----:B------:R-:W-:Y:S02]  /*7610*/  ISETP.LT.AND P1, PT, R43, UR13, P4 ;  /* 0x0000000d2b007c0c */ /* 0x000fe4000a721270 */
[CC--:B------:R-:W-:Y:S02]  /*7620*/  LEA R43, P4, R23.reuse, R3.reuse, 0x1 ;  /* 0x00000003172b7211 */ /* 0x0c0fe400078808ff */
[----:B------:R-:W-:Y:S02]  /*7630*/  PRMT R32, RZ, 0x7610, R32 ;  /* 0x00007610ff207816 */ /* 0x000fe40000000020 */
[----:B0-----:R-:W-:Y:S01]  /*7640*/  LEA.HI.X.SX32 R6, R23, R2, 0x1, P4 ;  /* 0x0000000217067211 */ /* 0x001fe200020f0eff */
[----:B------:R-:W-:Y:S01]  /*7650*/  IMAD.MOV.U32 R7, RZ, RZ, R43 ;  /* 0x000000ffff077224 */ /* 0x000fe200078e002b */
[----:B--2---:R0:W-:Y:S04]  /*7660*/  STL [R1+0x3ec], R49 ;  /* 0x0003ec3101007387 */ /* 0x0041e80000100800 */
[----:B0-----:R-:W2:Y:S04]  /*7670*/  LDL.LU R49, [R1+0x90] ;  /* 0x0000900001317983 */ /* 0x001ea80000300800 */
[----:B------:R0:W-:Y:S04]  /*7680*/  STL [R1+0x97c], R48 ;  /* 0x00097c3001007387 */ /* 0x0001e80000100800 */
[----:B------:R1:W-:Y:S04]  /*7690*/  STL [R1+0x990], R43 ;  /* 0x0009902b01007387 */ /* 0x0003e80000100800 */
[----:B------:R-:W4:Y:S01]  /*76a0*/  LDL.LU R45, [R1+0x6c] ;  /* 0x00006c00012d7983 */ /* 0x000f220000300800 */
[----:B0-----:R-:W-:-:S03]  /*76b0*/  LEA R48, P0, R22, R3, 0x1 ;  /* 0x0000000316307211 */ /* 0x001fc600078008ff */
[----:B-1----:R-:W2:Y:S04]  /*76c0*/  LDL.LU R43, [R1+0x28] ;  /* 0x00002800012b7983 */ /* 0x002ea80000300800 */
[----:B------:R-:W-:Y:S04]  /*76d0*/  STL.S16 [R1+0x3e4], R32 ;  /* 0x0003e42001007387 */ /* 0x000fe80000100600 */
[----:B------:R-:W-:Y:S04]  /*76e0*/  STL [R1+0x9a8], R48 ;  /* 0x0009a83001007387 */ /* 0x000fe80000100800 */
[----:B------:R-:W-:Y:S04]  /*76f0*/  STL [R1+0x98c], R6 ;  /* 0x00098c0601007387 */ /* 0x000fe80000100800 */
[----:B---3--:R0:W-:Y:S02]  /*7700*/  STL [R1+0x3e8], R44 ;  /* 0x0003e82c01007387 */ /* 0x0081e40000100800 */
[----:B0-----:R-:W-:-:S02]  /*7710*/  LOP3.LUT R44, R0, 0x7c, RZ, 0xfc, !PT ;  /* 0x0000007c002c7812 */ /* 0x001fc400078efcff */
[----:B------:R-:W3:Y:S01]  /*7720*/  LDL R0, [R1+0x3e4] ;  /* 0x0003e40001007983 */ /* 0x000ee20000100800 */
[----:B------:R-:W-:-:S04]  /*7730*/  @P3 LOP3.LUT R7, R7, R6, RZ, 0x3c, !PT ;  /* 0x0000000607073212 */ /* 0x000fc800078e3cff */
[----:B------:R-:W-:-:S04]  /*7740*/  @P3 LOP3.LUT R6, R7, R6, RZ, 0x3c, !PT ;  /* 0x0000000607063212 */ /* 0x000fc800078e3cff */
[----:B------:R-:W-:Y:S02]  /*7750*/  @P3 LOP3.LUT R7, R7, R6, RZ, 0x3c, !PT ;  /* 0x0000000607073212 */ /* 0x000fe400078e3cff */
[----:B------:R-:W-:Y:S02]  /*7760*/  LEA.HI.X.SX32 R32, R22, R2, 0x1, P0 ;  /* 0x0000000216207211 */ /* 0x000fe400000f0eff */
[----:B------:R-:W-:Y:S02]  /*7770*/  PRMT R47, RZ, 0x7610, R47 ;  /* 0x00007610ff2f7816 */ /* 0x000fe4000000002f */
[----:B------:R-:W-:Y:S01]  /*7780*/  PLOP3.LUT P0, PT, PT, PT, UP1, 0x80, 0x8 ;  /* 0x000000000008781c */ /* 0x000fe20003f0f018 */
[----:B------:R-:W-:Y:S01]  /*7790*/  IMAD R4, R50, 0x2, R4 ;  /* 0x0000000232047824 */ /* 0x000fe200078e0204 */
[----:B------:R-:W-:Y:S01]  /*77a0*/  PRMT R52, RZ, 0x7610, R52 ;  /* 0x00007610ff347816 */ /* 0x000fe20000000034 */
[----:B---3--:R0:W3:Y:S02]  /*77b0*/  @P3 LDG.E.U16 R0, desc[UR10][R6.64] ;  /* 0x0000000a06003981 */ /* 0x0080e4000c1e1500 */
[----:B0-----:R-:W-:-:S02]  /*77c0*/  @P1 IMAD.MOV.U32 R6, RZ, RZ, R48 ;  /* 0x000000ffff061224 */ /* 0x001fc400078e0030 */
[----:B------:R-:W-:-:S05]  /*77d0*/  @P1 IMAD.MOV.U32 R7, RZ, RZ, R32 ;  /* 0x000000ffff071224 */ /* 0x000fca00078e0020 */
[----:B------:R0:W2:Y:S01]  /*77e0*/  @P1 LDG.E.U16 R47, desc[UR10][R6.64] ;  /* 0x0000000a062f1981 */ /* 0x0000a2000c1e1500 */
[----:B------:R-:W-:Y:S02]  /*77f0*/  ISETP.LT.AND P1, PT, R44, UR13, P0 ;  /* 0x0000000d2c007c0c */ /* 0x000fe40008721270 */
[----:B0-----:R-:W-:-:S04]  /*7800*/  LEA R6, P4, R4, R3, 0x1 ;  /* 0x0000000304067211 */ /* 0x001fc800078808ff */
[----:B------:R-:W-:-:S07]  /*7810*/  LEA.HI.X.SX32 R7, R4, R2, 0x1, P4 ;  /* 0x0000000204077211 */ /* 0x000fce00020f0eff */
[----:B------:R0:W4:Y:S04]  /*7820*/  @P1 LDG.E.U16 R52, desc[UR10][R6.64] ;  /* 0x0000000a06341981 */ /* 0x000128000c1e1500 */
[----:B------:R-:W-:Y:S01]  /*7830*/  STL [R1+0x9a4], R32 ;  /* 0x0009a42001007387 */ /* 0x000fe20000100800 */
[----:B------:R-:W-:Y:S02]  /*7840*/  PLOP3.LUT P0, PT, PT, PT, UP1, 0x80, 0x8 ;  /* 0x000000000008781c */ /* 0x000fe40003f0f018 */
[----:B------:R-:W-:Y:S02]  /*7850*/  PLOP3.LUT P4, PT, PT, PT, UP1, 0x80, 0x8 ;  /* 0x000000000008781c */ /* 0x000fe40003f8f018 */
[----:B------:R-:W-:Y:S02]  /*7860*/  PRMT R46, RZ, 0x7610, R46 ;  /* 0x00007610ff2e7816 */ /* 0x000fe4000000002e */
[----:B------:R-:W-:Y:S01]  /*7870*/  PRMT R42, RZ, 0x7610, R42 ;  /* 0x00007610ff2a7816 */ /* 0x000fe2000000002a */
[----:B---3--:R1:W-:Y:S02]  /*7880*/  @P3 STL [R1+0x3e4], R0 ;  /* 0x0003e40001003387 */ /* 0x0083e40000100800 */
[----:B-1----:R-:W1:Y:S01]  /*7890*/  S2R R0, SR_TID.X ;  /* 0x0000000000007919 */ /* 0x002e620000002100 */
[----:B------:R-:W-:Y:S01]  /*78a0*/  PLOP3.LUT P3, PT, PT, PT, UP1, 0x80, 0x8 ;  /* 0x000000000008781c */ /* 0x000fe20003f6f018 */
[----:B------:R-:W3:Y:S04]  /*78b0*/  LDL.LU R32, [R1+0x107c] ;  /* 0x00107c0001207983 */ /* 0x000ee80000300800 */
[----:B--2---:R2:W-:Y:S04]  /*78c0*/  STL [R1+0x3e0], R47 ;  /* 0x0003e02f01007387 */ /* 0x0045e80000100800 */
[----:B------:R0:W-:Y:S01]  /*78d0*/  STL [R1+0x740], R6 ;  /* 0x0007400601007387 */ /* 0x0001e20000100800 */
[----:B-1----:R-:W-:-:S04]  /*78e0*/  SHF.R.U32.HI R0, RZ, 0x6, R0 ;  /* 0x00000006ff007819 */ /* 0x002fc80000011600 */
[----:B------:R-:W-:-:S04]  /*78f0*/  SGXT.U32 R0, R0, 0x1 ;  /* 0x000000010000781a */ /* 0x000fc80000000000 */
[C---:B------:R-:W-:Y:S02]  /*7900*/  LOP3.LUT R48, R0.reuse, 0x6, RZ, 0xfc, !PT ;  /* 0x0000000600307812 */ /* 0x040fe400078efcff */
[----:B--2---:R-:W-:Y:S02]  /*7910*/  LOP3.LUT R47, R0, 0xe, RZ, 0xfc, !PT ;  /* 0x0000000e002f7812 */ /* 0x004fe400078efcff */
[----:B------:R-:W-:Y:S02]  /*7920*/  ISETP.LT.AND P0, PT, R48, UR13, P0 ;  /* 0x0000000d30007c0c */ /* 0x000fe40008701270 */
[----:B------:R-:W-:Y:S01]  /*7930*/  LOP3.LUT R44, R0, 0x16, RZ, 0xfc, !PT ;  /* 0x00000016002c7812 */ /* 0x000fe200078efcff */
[----:B------:R-:W2:Y:S01]  /*7940*/  LDL.LU R48, [R1+0x1078] ;  /* 0x0010780001307983 */ /* 0x000ea20000300800 */
[----:B------:R-:W-:Y:S02]  /*7950*/  ISETP.LT.AND P3, PT, R47, UR13, P3 ;  /* 0x0000000d2f007c0c */ /* 0x000fe40009f61270 */
[----:B------:R-:W-:-:S02]  /*7960*/  LEA R47, P5, R49, R3, 0x1 ;  /* 0x00000003312f7211 */ /* 0x000fc400078a08ff */
[----:B------:R-:W-:Y:S01]  /*7970*/  ISETP.LT.AND P1, PT, R44, UR13, P4 ;  /* 0x0000000d2c007c0c */ /* 0x000fe2000a721270 */
[----:B------:R1:W-:Y:S01]  /*7980*/  STL [R1+0x73c], R7 ;  /* 0x00073c0701007387 */ /* 0x0003e20000100800 */
[----:B----4-:R-:W-:Y:S02]  /*7990*/  LEA R44, P4, R45, R3, 0x1 ;  /* 0x000000032d2c7211 */ /* 0x010fe400078808ff */
[-C--:B0-----:R-:W-:Y:S01]  /*79a0*/  LEA.HI.X.SX32 R6, R49, R2.reuse, 0x1, P5 ;  /* 0x0000000231067211 */ /* 0x081fe200028f0eff */
[----:B------:R0:W-:Y:S01]  /*79b0*/  STL [R1+0x3dc], R52 ;  /* 0x0003dc3401007387 */ /* 0x0001e20000100800 */
[----:B------:R-:W-:-:S03]  /*79c0*/  LEA.HI.X.SX32 R45, R45, R2, 0x1, P4 ;  /* 0x000000022d2d7211 */ /* 0x000fc600020f0eff */
[----:B-1----:R-:W-:Y:S01]  /*79d0*/  @P0 IMAD.MOV.U32 R7, RZ, RZ, R6 ;  /* 0x000000ffff070224 */ /* 0x002fe200078e0006 */
[----:B0-----:R-:W4:Y:S04]  /*79e0*/  LDL.LU R52, [R1+0x1074] ;  /* 0x0010740001347983 */ /* 0x001f280000300800 */
[----:B------:R-:W-:Y:S04]  /*79f0*/  STL [R1+0x620], R47 ;  /* 0x0006202f01007387 */ /* 0x000fe80000100800 */
[----:B------:R-:W-:Y:S04]  /*7a00*/  STL [R1+0x638], R44 ;  /* 0x0006382c01007387 */ /* 0x000fe80000100800 */
[----:B------:R0:W-:Y:S01]  /*7a10*/  STL [R1+0x61c], R6 ;  /* 0x00061c0601007387 */ /* 0x0001e20000100800 */
[----:B------:R-:W-:Y:S01]  /*7a20*/  PRMT R0, RZ, 0x7610, R0 ;  /* 0x00007610ff007816 */ /* 0x000fe20000000000 */
[----:B0-----:R-:W-:Y:S01]  /*7a30*/  @P0 IMAD.MOV.U32 R6, RZ, RZ, R47 ;  /* 0x000000ffff060224 */ /* 0x001fe200078e002f */
[----:B------:R-:W-:Y:S01]  /*7a40*/  LEA R49, P5, R43, R3, 0x1 ;  /* 0x000000032b317211 */ /* 0x000fe200078a08ff */
[----:B------:R-:W2:Y:S04]  /*7a50*/  LDL.LU R47, [R1+0x1070] ;  /* 0x00107000012f7983 */ /* 0x000ea80000300800 */
[----:B------:R0:W2:Y:S02]  /*7a60*/  @P0 LDG.E.U16 R46, desc[UR10][R6.64] ;  /* 0x0000000a062e0981 */ /* 0x0000a4000c1e1500 */
[----:B0-----:R-:W-:-:S02]  /*7a70*/  @P3 IMAD.MOV.U32 R6, RZ, RZ, R44 ;  /* 0x000000ffff063224 */ /* 0x001fc400078e002c */
[----:B------:R-:W-:-:S05]  /*7a80*/  @P3 IMAD.MOV.U32 R7, RZ, RZ, R45 ;  /* 0x000000ffff073224 */ /* 0x000fca00078e002d */
[----:B------:R0:W3:Y:S01]  /*7a90*/  @P3 LDG.E.U16 R0, desc[UR10][R6.64] ;  /* 0x0000000a06003981 */ /* 0x0000e2000c1e1500 */
[----:B------:R-:W-:-:S05]  /*7aa0*/  LEA.HI.X.SX32 R43, R43, R2, 0x1, P5 ;  /* 0x000000022b2b7211 */ /* 0x000fca00028f0eff */
[----:B0-----:R-:W-:Y:S02]  /*7ab0*/  IMAD.MOV.U32 R7, RZ, RZ, R43 ;  /* 0x000000ffff077224 */ /* 0x001fe400078e002b */
[----:B------:R-:W-:-:S05]  /*7ac0*/  @P1 IMAD.MOV.U32 R6, RZ, RZ, R49 ;  /* 0x000000ffff061224 */ /* 0x000fca00078e0031 */
[----:B------:R0:W3:Y:S01]  /*7ad0*/  @P1 LDG.E.U16 R42, desc[UR10][R6.64] ;  /* 0x0000000a062a1981 */ /* 0x0000e2000c1e1500 */
[----:B------:R-:W-:Y:S02]  /*7ae0*/  PLOP3.LUT P0, PT, PT, PT, UP1, 0x80, 0x8 ;  /* 0x000000000008781c */ /* 0x000fe40003f0f018 */
[----:B0-----:R-:W-:Y:S01]  /*7af0*/  PRMT R6, RZ, 0x7610, R6 ;  /* 0x00007610ff067816 */ /* 0x001fe20000000006 */
[----:B--2---:R0:W-:Y:S04]  /*7b00*/  STL [R1+0x3d8], R46 ;  /* 0x0003d82e01007387 */ /* 0x0041e80000100800 */
[----:B0-----:R-:W2:Y:S04]  /*7b10*/  LDL.LU R46, [R1+0x106c] ;  /* 0x00106c00012e7983 */ /* 0x001ea80000300800 */
[----:B------:R-:W-:Y:S04]  /*7b20*/  STL [R1+0x650], R49 ;  /* 0x0006503101007387 */ /* 0x000fe80000100800 */
[----:B------:R0:W-:Y:S04]  /*7b30*/  STL [R1+0x634], R45 ;  /* 0x0006342d01007387 */ /* 0x0001e80000100800 */
[----:B0-----:R-:W2:Y:S04]  /*7b40*/  LDL.LU R45, [R1+0x1068] ;  /* 0x00106800012d7983 */ /* 0x001ea80000300800 */
[----:B------:R-:W2:Y:S04]  /*7b50*/  LDL.LU R44, [R1+0x1064] ;  /* 0x00106400012c7983 */ /* 0x000ea80000300800 */
[----:B---3--:R0:W-:Y:S02]  /*7b60*/  STL [R1+0x3d4], R0 ;  /* 0x0003d40001007387 */ /* 0x0081e40000100800 */
[----:B0-----:R-:W0:Y:S02]  /*7b70*/  S2R R0, SR_TID.X ;  /* 0x0000000000007919 */ /* 0x001e240000002100 */
[----:B------:R-:W-:Y:S04]  /*7b80*/  STL [R1+0x64c], R43 ;  /* 0x00064c2b01007387 */ /* 0x000fe80000100800 */
[----:B------:R-:W-:Y:S04]  /*7b90*/  STL [R1+0x3d0], R42 ;  /* 0x0003d02a01007387 */ /* 0x000fe80000100800 */
[----:B------:R1:W-:Y:S02]  /*7ba0*/  STL.S16 [R1+0x3cc], R6 ;  /* 0x0003cc0601007387 */ /* 0x0003e40000100600 */
[----:B-1----:R-:W-:-:S02]  /*7bb0*/  LEA R6, P4, R51, R3, 0x1 ;  /* 0x0000000333067211 */ /* 0x002fc400078808ff */
[----:B0-----:R-:W-:-:S04]  /*7bc0*/  SHF.R.U32.HI R0, RZ, 0x6, R0 ;  /* 0x00000006ff007819 */ /* 0x001fc80000011600 */
[----:B------:R-:W-:-:S04]  /*7bd0*/  SGXT.U32 R0, R0, 0x1 ;  /* 0x000000010000781a */ /* 0x000fc80000000000 */
[C---:B------:R-:W-:Y:S01]  /*7be0*/  LOP3.LUT R43, R0.reuse, 0x1e, RZ, 0xfc, !PT ;  /* 0x0000001e002b7812 */ /* 0x040fe200078efcff */
[----:B------:R0:W-:Y:S01]  /*7bf0*/  STL [R1+0x66c], R6 ;  /* 0x00066c0601007387 */ /* 0x0001e20000100800 */
[C---:B------:R-:W-:Y:S02]  /*7c00*/  LOP3.LUT R42, R0.reuse, 0x26, RZ, 0xfc, !PT ;  /* 0x00000026002a7812 */ /* 0x040fe400078efcff */
[----:B------:R-:W-:Y:S02]  /*7c10*/  ISETP.LT.AND P1, PT, R43, UR13, P0 ;  /* 0x0000000d2b007c0c */ /* 0x000fe40008721270 */
[C---:B------:R-:W-:Y:S02]  /*7c20*/  LOP3.LUT R49, R0.reuse, 0x2e, RZ, 0xfc, !PT ;  /* 0x0000002e00317812 */ /* 0x040fe400078efcff */
[----:B------:R-:W-:Y:S02]  /*7c30*/  LOP3.LUT R43, R0, 0x36, RZ, 0xfc, !PT ;  /* 0x00000036002b7812 */ /* 0x000fe400078efcff */
[----:B------:R-:W3:Y:S01]  /*7c40*/  LDL R0, [R1+0x3cc] ;  /* 0x0003cc0001007983 */ /* 0x000ee20000100800 */
[----:B------:R-:W-:-:S02]  /*7c50*/  LEA.HI.X.SX32 R7, R51, R2, 0x1, P4 ;  /* 0x0000000233077211 */ /* 0x000fc400020f0eff */
[----:B------:R-:W-:-:S04]  /*7c60*/  PLOP3.LUT P3, PT, PT, PT, UP1, 0x80, 0x8 ;  /* 0x000000000008781c */ /* 0x000fc80003f6f018 */
[----:B------:R-:W-:Y:S02]  /*7c70*/  ISETP.LT.AND P0, PT, R42, UR13, P3 ;  /* 0x0000000d2a007c0c */ /* 0x000fe40009f01270 */
[----:B------:R-:W-:Y:S02]  /*7c80*/  PLOP3.LUT P3, PT, PT, PT, UP1, 0x80, 0x8 ;  /* 0x000000000008781c */ /* 0x000fe40003f6f018 */
[C---:B------:R-:W-:Y:S02]  /*7c90*/  LEA R42, P5, R32.reuse, R3, 0x1 ;  /* 0x00000003202a7211 */ /* 0x040fe400078a08ff */
[----:B------:R-:W-:Y:S02]  /*7ca0*/  ISETP.LT.AND P3, PT, R49, UR13, P3 ;  /* 0x0000000d31007c0c */ /* 0x000fe40009f61270 */
[----:B------:R-:W-:Y:S01]  /*7cb0*/  LEA.HI.X.SX32 R49, R32, R2, 0x1, P5 ;  /* 0x0000000220317211 */ /* 0x000fe200028f0eff */
[----:B------:R1:W-:Y:S01]  /*7cc0*/  STL [R1+0x668], R7 ;  /* 0x0006680701007387 */ /* 0x0003e20000100800 */
[----:B------:R-:W-:-:S03]  /*7cd0*/  PRMT R30, RZ, 0x7610, R30 ;  /* 0x00007610ff1e7816 */ /* 0x000fc6000000001e */
[----:B---3--:R0:W3:Y:S02]  /*7ce0*/  @P1 LDG.E.U16 R0, desc[UR10][R6.64] ;  /* 0x0000000a06001981 */ /* 0x0080e4000c1e1500 */
[----:B0-----:R-:W-:Y:S02]  /*7cf0*/  @P0 IMAD.MOV.U32 R6, RZ, RZ, R42 ;  /* 0x000000ffff060224 */ /* 0x001fe400078e002a */
[----:B-1----:R-:W-:-:S05]  /*7d00*/  @P0 IMAD.MOV.U32 R7, RZ, RZ, R49 ;  /* 0x000000ffff070224 */ /* 0x002fca00078e0031 */
[----:B------:R0:W2:Y:S04]  /*7d10*/  @P0 LDG.E.U16 R30, desc[UR10][R6.64] ;  /* 0x0000000a061e0981 */ /* 0x0000a8000c1e1500 */
[----:B------:R-:W-:Y:S01]  /*7d20*/  STL [R1+0x68c], R42 ;  /* 0x00068c2a01007387 */ /* 0x000fe20000100800 */
[----:B------:R-:W-:Y:S02]  /*7d30*/  PLOP3.LUT P4, PT, PT, PT, UP1, 0x80, 0x8 ;  /* 0x000000000008781c */ /* 0x000fe40003f8f018 */
[----:B0-----:R-:W-:Y:S01]  /*7d40*/  PRMT R7, RZ, 0x7610, R7 ;  /* 0x00007610ff077816 */ /* 0x001fe20000000007 */
[----:B---3--:R0:W-:Y:S02]  /*7d50*/  @P1 STL [R1+0x3cc], R0 ;  /* 0x0003cc0001001387 */ /* 0x0081e40000100800 */
[----:B0-----:R-:W0:Y:S01]  /*7d60*/  S2R R0, SR_TID.X ;  /* 0x0000000000007919 */ /* 0x001e220000002100 */
[----:B------:R-:W-:-:S02]  /*7d70*/  ISETP.LT.AND P1, PT, R43, UR13, P4 ;  /* 0x0000000d2b007c0c */ /* 0x000fc4000a721270 */
[CC--:B------:R-:W-:Y:S01]  /*7d80*/  LEA R43, P4, R36.reuse, R3.reuse, 0x1 ;  /* 0x00000003242b7211 */ /* 0x0c0fe200078808ff */
[----:B------:R1:W-:Y:S03]  /*7d90*/  STL [R1+0x688], R49 ;  /* 0x0006883101007387 */ /* 0x0003e60000100800 */
[----:B------:R-:W-:Y:S01]  /*7da0*/  LEA.HI.X.SX32 R6, R36, R2, 0x1, P4 ;  /* 0x0000000224067211 */ /* 0x000fe200020f0eff */
[----:B------:R-:W-:Y:S01]  /*7db0*/  STL [R1+0x6ac], R43 ;  /* 0x0006ac2b01007387 */ /* 0x000fe20000100800 */
[----:B-1----:R-:W-:-:S03]  /*7dc0*/  LEA R49, P0, R35, R3, 0x1 ;  /* 0x0000000323317211 */ /* 0x002fc600078008ff */
[----:B------:R-:W-:Y:S04]  /*7dd0*/  STL.S16 [R1+0x3c4], R7 ;  /* 0x0003c40701007387 */ /* 0x000fe80000100600 */
[----:B------:R-:W-:Y:S04]  /*7de0*/  STL [R1+0x6d0], R49 ;  /* 0x0006d03101007387 */ /* 0x000fe80000100800 */
[----:B------:R-:W-:Y:S01]  /*7df0*/  STL [R1+0x6a8], R6 ;  /* 0x0006a80601007387 */ /* 0x000fe20000100800 */
[----:B0-----:R-:W-:-:S04]  /*7e00*/  SHF.R.U32.HI R0, RZ, 0x6, R0 ;  /* 0x00000006ff007819 */ /* 0x001fc80000011600 */
[----:B------:R-:W-:Y:S01]  /*7e10*/  SGXT.U32 R0, R0, 0x1 ;  /* 0x000000010000781a */ /* 0x000fe20000000000 */
[----:B--2---:R0:W-:Y:S03]  /*7e20*/  STL [R1+0x3c8], R30 ;  /* 0x0003c81e01007387 */ /* 0x0041e60000100800 */
[----:B0-----:R-:W-:Y:S02]  /*7e30*/  LOP3.LUT R30, R0, 0x3e, RZ, 0xfc, !PT ;  /* 0x0000003e001e7812 */ /* 0x001fe400078efcff */
[----:B------:R-:W2:Y:S01]  /*7e40*/  LDL R0, [R1+0x3c4] ;  /* 0x0003c40001007983 */ /* 0x000ea20000100800 */
[----:B------:R-:W-:Y:S02]  /*7e50*/  @P3 IMAD.MOV.U32 R7, RZ, RZ, R6 ;  /* 0x000000ffff073224 */ /* 0x000fe400078e0006 */
[----:B------:R-:W-:Y:S01]  /*7e60*/  @P3 IMAD.MOV.U32 R6, RZ, RZ, R43 ;  /* 0x000000ffff063224 */ /* 0x000fe200078e002b */
[----:B------:R-:W-:Y:S01]  /*7e70*/  LEA.HI.X.SX32 R42, R35, R2, 0x1, P0 ;  /* 0x00000002232a7211 */ /* 0x000fe200000f0eff */
[----:B------:R-:W3:Y:S01]  /*7e80*/  LDL.LU R43, [R1+0x1060] ;  /* 0x00106000012b7983 */ /* 0x000ee20000300800 */
[----:B------:R-:W-:-:S02]  /*7e90*/  PRMT R48, RZ, 0x7610, R48 ;  /* 0x00007610ff307816 */ /* 0x000fc40000000030 */
[----:B------:R-:W-:Y:S02]  /*7ea0*/  PLOP3.LUT P0, PT, PT, PT, UP1, 0x80, 0x8 ;  /* 0x000000000008781c */ /* 0x000fe40003f0f018 */
[----:B------:R-:W-:Y:S01]  /*7eb0*/  PRMT R35, RZ, 0x7610, R35 ;  /* 0x00007610ff237816 */ /* 0x000fe20000000023 */
[----:B--2---:R0:W2:Y:S02]  /*7ec0*/  @P3 LDG.E.U16 R0, desc[UR10][R6.64] ;  /* 0x0000000a06003981 */ /* 0x0040a4000c1e1500 */
[----:B0-----:R-:W-:Y:S02]  /*7ed0*/  @P1 IMAD.MOV.U32 R6, RZ, RZ, R49 ;  /* 0x000000ffff061224 */ /* 0x001fe400078e0031 */
[----:B------:R-:W-:-:S05]  /*7ee0*/  @P1 IMAD.MOV.U32 R7, RZ, RZ, R42 ;  /* 0x000000ffff071224 */ /* 0x000fca00078e002a */
[----:B------:R0:W3:Y:S01]  /*7ef0*/  @P1 LDG.E.U16 R48, desc[UR10][R6.64] ;  /* 0x0000000a06301981 */ /* 0x0000e2000c1e1500 */
[----:B------:R-:W-:Y:S02]  /*7f00*/  ISETP.LT.AND P1, PT, R30, UR13, P0 ;  /* 0x0000000d1e007c0c */ /* 0x000fe40008721270 */
[----:B0-----:R-:W-:-:S04]  /*7f10*/  LEA R6, P4, R39, R3, 0x1 ;  /* 0x0000000327067211 */ /* 0x001fc800078808ff */
[----:B------:R-:W-:-:S07]  /*7f20*/  LEA.HI.X.SX32 R7, R39, R2, 0x1, P4 ;  /* 0x0000000227077211 */ /* 0x000fce00020f0eff */
[----:B------:R-:W4:Y:S04]  /*7f30*/  @P1 LDG.E.U16 R35, desc[UR10][R6.64] ;  /* 0x0000000a06231981 */ /* 0x000f28000c1e1500 */
[----:B------:R0:W-:Y:S01]  /*7f40*/  STL [R1+0x6cc], R42 ;  /* 0x0006cc2a01007387 */ /* 0x0001e20000100800 */
[----:B------:R-:W-:Y:S02]  /*7f50*/  PLOP3.LUT P0, PT, PT, PT, UP1, 0x80, 0x8 ;  /* 0x000000000008781c */ /* 0x000fe40003f0f018 */
[----:B------:R-:W-:Y:S02]  /*7f60*/  PLOP3.LUT P4, PT, PT, PT, UP1, 0x80, 0x8 ;  /* 0x000000000008781c */ /* 0x000fe40003f8f018 */
[----:B------:R-:W-:Y:S02]  /*7f70*/  PRMT R32, RZ, 0x7610, R32 ;  /* 0x00007610ff207816 */ /* 0x000fe40000000020 */
[----:B------:R-:W-:Y:S01]  /*7f80*/  PRMT R28, RZ, 0x7610, R28 ;  /* 0x00007610ff1c7816 */ /* 0x000fe2000000001c */
[----:B--2---:R1:W-:Y:S04]  /*7f90*/  @P3 STL [R1+0x3c4], R0 ;  /* 0x0003c40001003387 */ /* 0x0043e80000100800 */
[----:B0-----:R-:W2:Y:S01]  /*7fa0*/  LDL.LU R42, [R1+0x105c] ;  /* 0x00105c00012a7983 */ /* 0x001ea20000300800 */
[----:B-1----:R-:W0:Y:S03]  /*7fb0*/  S2R R0, SR_TID.X ;  /* 0x0000000000007919 */ /* 0x002e260000002100 */
[----:B---3--:R-:W-:Y:S04]  /*7fc0*/  STL [R1+0x3c0], R48 ;  /* 0x0003c03001007387 */ /* 0x008fe80000100800 */
[----:B------:R1:W-:Y:S04]  /*7fd0*/  STL [R1+0x6f0], R6 ;  /* 0x0006f00601007387 */ /* 0x0003e80000100800 */
[----:B------:R-:W-:Y:S01]  /*7fe0*/  STL [R1+0x6ec], R7 ;  /* 0x0006ec0701007387 */ /* 0x000fe20000100800 */
[----:B0-----:R-:W-:-:S04]  /*7ff0*/  SHF.R.U32.HI R0, RZ, 0x6, R0 ;  /* 0x00000006ff007819 */ /* 0x001fc80000011600 */
[----:B------:R-:W-:-:S04]  /*8000*/  SGXT.U32 R0, R0, 0x1 ;  /* 0x000000010000781a */ /* 0x000fc80000000000 */
[----:B------:R-:W-:-:S04]  /*8010*/  LOP3.LUT R49, R0, 0x46, RZ, 0xfc, !PT ;  /* 0x0000004600317812 */ /* 0x000fc800078efcff */
[----:B------:R-:W-:Y:S02]  /*8020*/  ISETP.LT.AND P0, PT, R49, UR13, P0 ;  /* 0x0000000d31007c0c */ /* 0x000fe40008701270 */
[----:B------:R-:W-:Y:S02]  /*8030*/  LEA R49, P5, R41, R3, 0x1 ;  /* 0x0000000329317211 */ /* 0x000fe400078a08ff */
[----:B------:R-:W-:-:S03]  /*8040*/  LOP3.LUT R30, R0, 0x56, RZ, 0xfc, !PT ;  /* 0x00000056001e7812 */ /* 0x000fc600078efcff */
[----:B------:R-:W-:Y:S01]  /*8050*/  STL [R1+0x708], R49 ;  /* 0x0007083101007387 */ /* 0x000fe20000100800 */
[----:B------:R-:W-:-:S03]  /*8060*/  ISETP.LT.AND P1, PT, R30, UR13, P4 ;  /* 0x0000000d1e007c0c */ /* 0x000fc6000a721270 */
[----:B----4-:R0:W-:Y:S01]  /*8070*/  STL [R1+0x3bc], R35 ;  /* 0x0003bc2301007387 */ /* 0x0101e20000100800 */
[----:B-1----:R-:W-:Y:S02]  /*8080*/  LEA.HI.X.SX32 R6, R41, R2, 0x1, P5 ;  /* 0x0000000229067211 */ /* 0x002fe400028f0eff */
[----:B------:R-:W-:Y:S02]  /*8090*/  LOP3.LUT R48, R0, 0x4e, RZ, 0xfc, !PT ;  /* 0x0000004e00307812 */ /* 0x000fe400078efcff */
[----:B------:R-:W-:Y:S02]  /*80a0*/  PLOP3.LUT P3, PT, PT, PT, UP1, 0x80, 0x8 ;  /* 0x000000000008781c */ /* 0x000fe40003f6f018 */
[----:B0-----:R-:W-:Y:S01]  /*80b0*/  LEA R35, P4, R38, R3, 0x1 ;  /* 0x0000000326237211 */ /* 0x001fe200078808ff */
[----:B------:R-:W-:Y:S01]  /*80c0*/  @P0 IMAD.MOV.U32 R7, RZ, RZ, R6 ;  /* 0x000000ffff070224 */ /* 0x000fe200078e0006 */
[----:B------:R-:W-:-:S03]  /*80d0*/  ISETP.LT.AND P3, PT, R48, UR13, P3 ;  /* 0x0000000d30007c0c */ /* 0x000fc60009f61270 */
[----:B------:R-:W-:Y:S04]  /*80e0*/  STL [R1+0x710], R35 ;  /* 0x0007102301007387 */ /* 0x000fe80000100800 */
[----:B------:R0:W-:Y:S01]  /*80f0*/  STL [R1+0x704], R6 ;  /* 0x0007040601007387 */ /* 0x0001e20000100800 */
[----:B------:R-:W-:Y:S01]  /*8100*/  LEA.HI.X.SX32 R48, R38, R2, 0x1, P4 ;  /* 0x0000000226307211 */ /* 0x000fe200020f0eff */
[----:B0-----:R-:W-:-:S05]  /*8110*/  @P0 IMAD.MOV.U32 R6, RZ, RZ, R49 ;  /* 0x000000ffff060224 */ /* 0x001fca00078e0031 */
[----:B------:R0:W3:Y:S02]  /*8120*/  @P0 LDG.E.U16 R32, desc[UR10][R6.64] ;  /* 0x0000000a06200981 */ /* 0x0000e4000c1e1500 */
[----:B0-----:R-:W-:Y:S02]  /*8130*/  @P3 IMAD.MOV.U32 R6, RZ, RZ, R35 ;  /* 0x000000ffff063224 */ /* 0x001fe400078e0023 */
[----:B------:R-:W-:-:S05]  /*8140*/  @P3 IMAD.MOV.U32 R7, RZ, RZ, R48 ;  /* 0x000000ffff073224 */ /* 0x000fca00078e0030 */
[----:B------:R0:W4:Y:S01]  /*8150*/  @P3 LDG.E.U16 R28, desc[UR10][R6.64] ;  /* 0x0000000a061c3981 */ /* 0x000122000c1e1500 */
[----:B------:R-:W-:-:S05]  /*8160*/  LEA R30, P5, R34, R3, 0x1 ;  /* 0x00000003221e7211 */ /* 0x000fca00078a08ff */
[----:B------:R-:W-:Y:S04]  /*8170*/  STL [R1+0x718], R30 ;  /* 0x0007181e01007387 */ /* 0x000fe80000100800 */
[----:B------:R-:W-:Y:S01]  /*8180*/  STL [R1+0x70c], R48 ;  /* 0x00070c3001007387 */ /* 0x000fe20000100800 */
[----:B------:R-:W-:Y:S01]  /*8190*/  PRMT R27, RZ, 0x7610, R27 ;  /* 0x00007610ff1b7816 */ /* 0x000fe2000000001b */
[----:B0-----:R-:W-:Y:S01]  /*81a0*/  @P1 IMAD.MOV.U32 R6, RZ, RZ, R30 ;  /* 0x000000ffff061224 */ /* 0x001fe200078e001e */
[----:B------:R-:W-:Y:S02]  /*81b0*/  PLOP3.LUT P0, PT, PT, PT, UP1, 0x80, 0x8 ;  /* 0x000000000008781c */ /* 0x000fe40003f0f018 */
[----:B------:R-:W-:Y:S01]  /*81c0*/  PRMT R31, RZ, 0x7610, R31 ;  /* 0x00007610ff1f7816 */ /* 0x000fe2000000001f */
[----:B---3--:R0:W-:Y:S02]  /*81d0*/  STL [R1+0x3b8], R32 ;  /* 0x0003b82001007387 */ /* 0x0081e40000100800 */
[----:B0-----:R-:W-:-:S05]  /*81e0*/  LEA.HI.X.SX32 R32, R34, R2, 0x1, P5 ;  /* 0x0000000222207211 */ /* 0x001fca00028f0eff */
[----:B------:R-:W-:Y:S01]  /*81f0*/  @P1 IMAD.MOV.U32 R7, RZ, RZ, R32 ;  /* 0x000000ffff071224 */ /* 0x000fe200078e0020 */
[----:B----4-:R0:W-:Y:S04]  /*8200*/  STL [R1+0x3b4], R28 ;  /* 0x0003b41c01007387 */ /* 0x0101e80000100800 */
[----:B------:R1:W3:Y:S01]  /*8210*/  @P1 LDG.E.U16 R27, desc[UR10][R6.64] ;  /* 0x0000000a061b1981 */ /* 0x0002e2000c1e1500 */
[----:B0-----:R-:W-:-:S04]  /*8220*/  LOP3.LUT R28, R0, 0x5e, RZ, 0xfc, !PT ;  /* 0x0000005e001c7812 */ /* 0x001fc800078efcff */
[----:B------:R-:W-:Y:S02]  /*8230*/  ISETP.LT.AND P1, PT, R28, UR13, P0 ;  /* 0x0000000d1c007c0c */ /* 0x000fe40008721270 */
[----:B-1----:R-:W-:-:S04]  /*8240*/  LEA R6, P4, R40, R3, 0x1 ;  /* 0x0000000328067211 */ /* 0x002fc800078808ff */
[----:B------:R-:W-:-:S07]  /*8250*/  LEA.HI.X.SX32 R7, R40, R2, 0x1, P4 ;  /* 0x0000000228077211 */ /* 0x000fce00020f0eff */
[----:B------:R0:W4:Y:S01]  /*8260*/  @P1 LDG.E.U16 R31, desc[UR10][R6.64] ;  /* 0x0000000a061f1981 */ /* 0x000122000c1e1500 */
[----:B------:R-:W-:-:S03]  /*8270*/  PLOP3.LUT P3, PT, PT, PT, UP1, 0x80, 0x8 ;  /* 0x000000000008781c */ /* 0x000fc60003f6f018 */
[----:B------:R-:W-:Y:S01]  /*8280*/  STL [R1+0x714], R32 ;  /* 0x0007142001007387 */ /* 0x000fe20000100800 */
[C---:B------:R-:W-:Y:S02]  /*8290*/  LOP3.LUT R28, R0.reuse, 0x6e, RZ, 0xfc, !PT ;  /* 0x0000006e001c7812 */ /* 0x040fe400078efcff */
[----:B------:R-:W-:Y:S02]  /*82a0*/  LOP3.LUT R30, R0, 0x76, RZ, 0xfc, !PT ;  /* 0x00000076001e7812 */ /* 0x000fe400078efcff */
[----:B------:R-:W-:-:S04]  /*82b0*/  PLOP3.LUT P4, PT, PT, PT, UP1, 0x80, 0x8 ;  /* 0x000000000008781c */ /* 0x000fc80003f8f018 */
[----:B------:R-:W-:Y:S02]  /*82c0*/  ISETP.LT.AND P1, PT, R30, UR13, P4 ;  /* 0x0000000d1e007c0c */ /* 0x000fe4000a721270 */
[----:B------:R-:W-:Y:S02]  /*82d0*/  LEA R30, P4, R37, R3, 0x1 ;  /* 0x00000003251e7211 */ /* 0x000fe400078808ff */
[----:B------:R-:W-:Y:S02]  /*82e0*/  PRMT R5, RZ, 0x7610, R5 ;  /* 0x00007610ff057816 */ /* 0x000fe40000000005 */
[----:B------:R-:W-:Y:S02]  /*82f0*/  PRMT R29, RZ, 0x7610, R29 ;  /* 0x00007610ff1d7816 */ /* 0x000fe4000000001d */
[----:B------:R-:W-:Y:S01]  /*8300*/  PRMT R26, RZ, 0x7610, R26 ;  /* 0x00007610ff1a7816 */ /* 0x000fe2000000001a */
[----:B---3--:R1:W-:Y:S02]  /*8310*/  STL [R1+0x368], R27 ;  /* 0x0003681b01007387 */ /* 0x0083e40000100800 */
        /* <DEDUP_REMOVED lines=9> */
[----:B0-----:R-:W-:-:S03]  /*83b0*/  @P0 IMAD.MOV.U32 R6, RZ, RZ, R27 ;  /* 0x000000ffff060224 */ /* 0x001fc600078e001b */
[----:B------:R-:W-:Y:S04]  /*83c0*/  STL [R1+0x724], R28 ;  /* 0x0007241c01007387 */ /* 0x000fe80000100800 */
[----:B------:R-:W-:Y:S01]  /*83d0*/  STL [R1+0x730], R30 ;  /* 0x0007301e01007387 */ /* 0x000fe20000100800 */
[----:B-1----:R-:W-:-:S03]  /*83e0*/  @P0 IMAD.MOV.U32 R7, RZ, RZ, R28 ;  /* 0x000000ffff070224 */ /* 0x002fc600078e001c */
[----:B----4-:R0:W-:Y:S04]  /*83f0*/  STL [R1+0x364], R31 ;  /* 0x0003641f01007387 */ /* 0x0101e80000100800 */
[----:B------:R1:W3:Y:S01]  /*8400*/  @P0 LDG.E.U16 R5, desc[UR10][R6.64] ;  /* 0x0000000a06050981 */ /* 0x0002e2000c1e1500 */
[----:B------:R-:W-:Y:S02]  /*8410*/  LEA R27, P0, R19, R3, 0x1 ;  /* 0x00000003131b7211 */ /* 0x000fe400078008ff */
[-C--:B0-----:R-:W-:Y:S02]  /*8420*/  LEA.HI.X.SX32 R31, R37, R2.reuse, 0x1, P4 ;  /* 0x00000002251f7211 */ /* 0x081fe400020f0eff */
[----:B------:R-:W-:Y:S01]  /*8430*/  LEA.HI.X.SX32 R28, R19, R2, 0x1, P0 ;  /* 0x00000002131c7211 */ /* 0x000fe200000f0eff */
[----:B-1----:R-:W-:-:S02]  /*8440*/  @P3 IMAD.MOV.U32 R6, RZ, RZ, R30 ;  /* 0x000000ffff063224 */ /* 0x002fc400078e001e */
[----:B------:R-:W-:-:S05]  /*8450*/  @P3 IMAD.MOV.U32 R7, RZ, RZ, R31 ;  /* 0x000000ffff073224 */ /* 0x000fca00078e001f */
[----:B------:R0:W4:Y:S02]  /*8460*/  @P3 LDG.E.U16 R29, desc[UR10][R6.64] ;  /* 0x0000000a061d3981 */ /* 0x000124000c1e1500 */
[----:B0-----:R-:W-:Y:S02]  /*8470*/  @P1 IMAD.MOV.U32 R6, RZ, RZ, R27 ;  /* 0x000000ffff061224 */ /* 0x001fe400078e001b */
[----:B------:R-:W-:-:S05]  /*8480*/  @P1 IMAD.MOV.U32 R7, RZ, RZ, R28 ;  /* 0x000000ffff071224 */ /* 0x000fca00078e001c */
[----:B------:R0:W2:Y:S01]  /*8490*/  @P1 LDG.E.U16 R26, desc[UR10][R6.64] ;  /* 0x0000000a061a1981 */ /* 0x0000a2000c1e1500 */
[----:B------:R-:W-:-:S03]  /*84a0*/  PLOP3.LUT P0, PT, PT, PT, UP1, 0x80, 0x8 ;  /* 0x000000000008781c */ /* 0x000fc60003f0f018 */
[----:B------:R1:W-:Y:S04]  /*84b0*/  STL [R1+0x738], R27 ;  /* 0x0007381b01007387 */ /* 0x0003e80000100800 */
[----:B------:R-:W-:Y:S01]  /*84c0*/  STL [R1+0x72c], R31 ;  /* 0x00072c1f01007387 */ /* 0x000fe20000100800 */
[----:B------:R-:W-:Y:S01]  /*84d0*/  IMAD R4, R50, 0x2, R4 ;  /* 0x0000000232047824 */ /* 0x000fe200078e0204 */
[----:B------:R-:W-:Y:S02]  /*84e0*/  PLOP3.LUT P1, PT, PT, PT, UP1, 0x80, 0x8 ;  /* 0x000000000008781c */ /* 0x000fe40003f2f018 */
[----:B-1----:R-:W-:Y:S02]  /*84f0*/  LOP3.LUT R27, R0, 0x80, RZ, 0xfc, !PT ;  /* 0x00000080001b7812 */ /* 0x002fe400078efcff */
[----:B0-----:R-:W-:-:S02]  /*8500*/  LEA R6, P4, R4, R3, 0x1 ;  /* 0x0000000304067211 */ /* 0x001fc400078808ff */
[----:B------:R-:W-:Y:S02]  /*8510*/  ISETP.LT.AND P1, PT, R27, UR13, P1 ;  /* 0x0000000d1b007c0c */ /* 0x000fe40008f21270 */
[----:B------:R-:W-:Y:S02]  /*8520*/  PLOP3.LUT P3, PT, PT, PT, UP1, 0x80, 0x8 ;  /* 0x000000000008781c */ /* 0x000fe40003f6f018 */
[----:B------:R-:W-:Y:S02]  /*8530*/  PRMT R20, RZ, 0x7610, R20 ;  /* 0x00007610ff147816 */ /* 0x000fe40000000014 */
[----:B------:R-:W-:Y:S02]  /*8540*/  LEA.HI.X.SX32 R7, R4, R2, 0x1, P4 ;  /* 0x0000000204077211 */ /* 0x000fe400020f0eff */
[----:B------:R-:W-:Y:S02]  /*8550*/  PRMT R53, RZ, 0x7610, R53 ;  /* 0x00007610ff357816 */ /* 0x000fe40000000035 */
[----:B------:R-:W-:Y:S01]  /*8560*/  PRMT R24, RZ, 0x7610, R24 ;  /* 0x00007610ff187816 */ /* 0x000fe20000000018 */
[----:B---3--:R0:W-:Y:S02]  /*8570*/  STL [R1+0x360], R5 ;  /* 0x0003600501007387 */ /* 0x0081e40000100800 */
[----:B0-----:R-:W-:-:S04]  /*8580*/  LOP3.LUT R5, R0, 0x7e, RZ, 0xfc, !PT ;  /* 0x0000007e00057812 */ /* 0x001fc800078efcff */
[----:B------:R-:W-:Y:S01]  /*8590*/  ISETP.LT.AND P0, PT, R5, UR13, P0 ;  /* 0x0000000d05007c0c */ /* 0x000fe20008701270 */
[C---:B------:R-:W-:Y:S01]  /*85a0*/  IMAD R5, R50.reuse, 0x2, R4 ;  /* 0x0000000232057824 */ /* 0x040fe200078e0204 */
[----:B------:R0:W-:Y:S03]  /*85b0*/  STL [R1+0x734], R28 ;  /* 0x0007341c01007387 */ /* 0x0001e60000100800 */
[----:B------:R-:W-:Y:S01]  /*85c0*/  IMAD R4, R50, 0x2, R5 ;  /* 0x0000000232047824 */ /* 0x000fe200078e0205 */
[----:B0-----:R-:W-:-:S07]  /*85d0*/  LEA R28, P4, R5, R3, 0x1 ;  /* 0x00000003051c7211 */ /* 0x001fce00078808ff */
[----:B------:R0:W3:Y:S04]  /*85e0*/  @P0 LDG.E.U16 R20, desc[UR10][R6.64] ;  /* 0x0000000a06140981 */ /* 0x0000e8000c1e1500 */
[----:B--2---:R1:W-:Y:S01]  /*85f0*/  STL [R1+0x358], R26 ;  /* 0x0003581a01007387 */ /* 0x0043e20000100800 */
[----:B------:R-:W-:Y:S02]  /*8600*/  LEA.HI.X.SX32 R5, R5, R2, 0x1, P4 ;  /* 0x0000000205057211 */ /* 0x000fe400020f0eff */
[----:B-1----:R-:W-:-:S04]  /*8610*/  LOP3.LUT R26, R0, 0x82, RZ, 0xfc, !PT ;  /* 0x00000082001a7812 */ /* 0x002fc800078efcff */
[----:B------:R-:W-:Y:S01]  /*8620*/  ISETP.LT.AND P3, PT, R26, UR13, P3 ;  /* 0x0000000d1a007c0c */ /* 0x000fe20009f61270 */
[----:B------:R0:W-:Y:S01]  /*8630*/  STL [R1+0x748], R6 ;  /* 0x0007480601007387 */ /* 0x0001e20000100800 */
[----:B------:R-:W-:-:S03]  /*8640*/  LEA R26, P0, R4, R3, 0x1 ;  /* 0x00000003041a7211 */ /* 0x000fc600078008ff */
[----:B------:R1:W-:Y:S01]  /*8650*/  STL [R1+0x744], R7 ;  /* 0x0007440701007387 */ /* 0x0003e20000100800 */
[----:B------:R-:W-:Y:S01]  /*8660*/  LEA.HI.X.SX32 R27, R4, R2, 0x1, P0 ;  /* 0x00000002041b7211 */ /* 0x000fe200000f0eff */
[----:B0-----:R-:W-:Y:S02]  /*8670*/  @P1 IMAD.MOV.U32 R6, RZ, RZ, R28 ;  /* 0x000000ffff061224 */ /* 0x001fe400078e001c */
[----:B-1----:R-:W-:-:S05]  /*8680*/  @P1 IMAD.MOV.U32 R7, RZ, RZ, R5 ;  /* 0x000000ffff071224 */ /* 0x002fca00078e0005 */
[----:B------:R0:W2:Y:S02]  /*8690*/  @P1 LDG.E.U16 R53, desc[UR10][R6.64] ;  /* 0x0000000a06351981 */ /* 0x0000a4000c1e1500 */
[----:B0-----:R-:W-:Y:S02]  /*86a0*/  @P3 IMAD.MOV.U32 R6, RZ, RZ, R26 ;  /* 0x000000ffff063224 */ /* 0x001fe400078e001a */
[----:B------:R-:W-:-:S05]  /*86b0*/  @P3 IMAD.MOV.U32 R7, RZ, RZ, R27 ;  /* 0x000000ffff073224 */ /* 0x000fca00078e001b */
[----:B------:R0:W2:Y:S04]  /*86c0*/  @P3 LDG.E.U16 R24, desc[UR10][R6.64] ;  /* 0x0000000a06183981 */ /* 0x0000a8000c1e1500 */
[----:B------:R-:W-:Y:S04]  /*86d0*/  STL [R1+0x750], R28 ;  /* 0x0007501c01007387 */ /* 0x000fe80000100800 */
[----:B------:R-:W-:Y:S01]  /*86e0*/  STL [R1+0x758], R26 ;  /* 0x0007581a01007387 */ /* 0x000fe20000100800 */
[----:B------:R-:W-:-:S03]  /*86f0*/  PLOP3.LUT P0, PT, PT, PT, UP1, 0x80, 0x8 ;  /* 0x000000000008781c */ /* 0x000fc60003f0f018 */
[----:B----4-:R-:W-:Y:S04]  /*8700*/  STL [R1+0x35c], R29 ;  /* 0x00035c1d01007387 */ /* 0x010fe80000100800 */
[----:B------:R1:W-:Y:S01]  /*8710*/  STL [R1+0x74c], R5 ;  /* 0x00074c0501007387 */ /* 0x0003e20000100800 */
[----:B------:R-:W-:Y:S01]  /*8720*/  IMAD R4, R50, 0x2, R4 ;  /* 0x0000000232047824 */ /* 0x000fe200078e0204 */
[----:B------:R-:W-:-:S04]  /*8730*/  PLOP3.LUT P1, PT, PT, PT, UP1, 0x80, 0x8 ;  /* 0x000000000008781c */ /* 0x000fc80003f2f018 */
[-C--:B0-----:R-:W-:Y:S02]  /*8740*/  LEA R6, P4, R4, R3.reuse, 0x1 ;  /* 0x0000000304067211 */ /* 0x081fe400078808ff */
[----:B------:R-:W-:Y:S01]  /*8750*/  PRMT R18, RZ, 0x7610, R18 ;  /* 0x00007610ff127816 */ /* 0x000fe20000000012 */
[----:B-1----:R-:W-:Y:S01]  /*8760*/  IMAD R5, R50, 0x2, R4 ;  /* 0x0000000232057824 */ /* 0x002fe200078e0204 */
[----:B------:R-:W-:Y:S02]  /*8770*/  PLOP3.LUT P3, PT, PT, PT, UP1, 0x80, 0x8 ;  /* 0x000000000008781c */ /* 0x000fe40003f6f018 */
[----:B------:R-:W-:Y:S01]  /*8780*/  LEA.HI.X.SX32 R7, R4, R2, 0x1, P4 ;  /* 0x0000000204077211 */ /* 0x000fe200020f0eff */
[----:B------:R-:W-:Y:S01]  /*8790*/  IMAD R4, R50, 0x2, R5 ;  /* 0x0000000232047824 */ /* 0x000fe200078e0205 */
[----:B------:R-:W-:-:S04]  /*87a0*/  LEA R26, P4, R5, R3, 0x1 ;  /* 0x00000003051a7211 */ /* 0x000fc800078808ff */
[----:B------:R-:W-:Y:S02]  /*87b0*/  LEA.HI.X.SX32 R5, R5, R2, 0x1, P4 ;  /* 0x0000000205057211 */ /* 0x000fe400020f0eff */
[----:B------:R-:W-:Y:S02]  /*87c0*/  PRMT R25, RZ, 0x7610, R25 ;  /* 0x00007610ff197816 */ /* 0x000fe40000000019 */
[----:B------:R-:W-:Y:S01]  /*87d0*/  PRMT R52, RZ, 0x7610, R52 ;  /* 0x00007610ff347816 */ /* 0x000fe20000000034 */
[----:B---3--:R0:W-:Y:S04]  /*87e0*/  STL [R1+0x354], R20 ;  /* 0x0003541401007387 */ /* 0x0081e80000100800 */
[----:B------:R-:W-:Y:S01]  /*87f0*/  STL [R1+0x754], R27 ;  /* 0x0007541b01007387 */ /* 0x000fe20000100800 */
[----:B0-----:R-:W-:-:S04]  /*8800*/  LOP3.LUT R20, R0, 0x84, RZ, 0xfc, !PT ;  /* 0x0000008400147812 */ /* 0x001fc800078efcff */
[----:B------:R-:W-:Y:S02]  /*8810*/  ISETP.LT.AND P0, PT, R20, UR13, P0 ;  /* 0x0000000d14007c0c */ /* 0x000fe40008701270 */
[----:B------:R-:W-:-:S04]  /*8820*/  LOP3.LUT R20, R0, 0x88, RZ, 0xfc, !PT ;  /* 0x0000008800147812 */ /* 0x000fc800078efcff */
[----:B------:R-:W-:-:S07]  /*8830*/  ISETP.LT.AND P3, PT, R20, UR13, P3 ;  /* 0x0000000d14007c0c */ /* 0x000fce0009f61270 */
[----:B------:R0:W3:Y:S04]  /*8840*/  @P0 LDG.E.U16 R18, desc[UR10][R6.64] ;  /* 0x0000000a06120981 */ /* 0x0000e8000c1e1500 */
[----:B--2---:R-:W-:Y:S04]  /*8850*/  STL [R1+0x1000], R53 ;  /* 0x0010003501007387 */ /* 0x004fe80000100800 */
[----:B------:R-:W-:Y:S04]  /*8860*/  STL [R1+0x1040], R53 ;  /* 0x0010403501007387 */ /* 0x000fe80000100800 */
[----:B------:R-:W-:Y:S04]  /*8870*/  STL [R1+0x1054], R53 ;  /* 0x0010543501007387 */ /* 0x000fe80000100800 */
[----:B------:R1:W-:Y:S02]  /*8880*/  STL [R1+0x118], R24 ;  /* 0x0001181801007387 */ /* 0x0003e40000100800 */
[----:B-1----:R-:W-:-:S04]  /*8890*/  LOP3.LUT R24, R0, 0x86, RZ, 0xfc, !PT ;  /* 0x0000008600187812 */ /* 0x002fc800078efcff */
[----:B------:R-:W-:Y:S01]  /*88a0*/  ISETP.LT.AND P1, PT, R24, UR13, P1 ;  /* 0x0000000d18007c0c */ /* 0x000fe20008f21270 */
[----:B------:R0:W-:Y:S01]  /*88b0*/  STL [R1+0x760], R6 ;  /* 0x0007600601007387 */ /* 0x0001e20000100800 */
[----:B------:R-:W-:-:S03]  /*88c0*/  LEA R20, P0, R4, R3, 0x1 ;  /* 0x0000000304147211 */ /* 0x000fc600078008ff */
[----:B------:R1:W-:Y:S01]  /*88d0*/  STL [R1+0x75c], R7 ;  /* 0x00075c0701007387 */ /* 0x0003e20000100800 */
[----:B------:R-:W-:-:S07]  /*88e0*/  LEA.HI.X.SX32 R24, R4, R2, 0x1, P0 ;  /* 0x0000000204187211 */ /* 0x000fce00000f0eff */
[----:B0-----:R-:W-:Y:S02]  /*88f0*/  @P1 IMAD.MOV.U32 R6, RZ, RZ, R26 ;  /* 0x000000ffff061224 */ /* 0x001fe400078e001a */
[----:B-1----:R-:W-:-:S05]  /*8900*/  @P1 IMAD.MOV.U32 R7, RZ, RZ, R5 ;  /* 0x000000ffff071224 */ /* 0x002fca00078e0005 */
[----:B------:R0:W2:Y:S02]  /*8910*/  @P1 LDG.E.U16 R25, desc[UR10][R6.64] ;  /* 0x0000000a06191981 */ /* 0x0000a4000c1e1500 */
[----:B0-----:R-:W-:Y:S02]  /*8920*/  @P3 IMAD.MOV.U32 R6, RZ, RZ, R20 ;  /* 0x000000ffff063224 */ /* 0x001fe400078e0014 */
[----:B------:R-:W-:-:S05]  /*8930*/  @P3 IMAD.MOV.U32 R7, RZ, RZ, R24 ;  /* 0x000000ffff073224 */ /* 0x000fca00078e0018 */
[----:B------:R0:W4:Y:S04]  /*8940*/  @P3 LDG.E.U16 R52, desc[UR10][R6.64] ;  /* 0x0000000a06343981 */ /* 0x000128000c1e1500 */
[----:B------:R-:W-:Y:S01]  /*8950*/  STL [R1+0x768], R26 ;  /* 0x0007681a01007387 */ /* 0x000fe20000100800 */
[----:B------:R-:W-:-:S03]  /*8960*/  PLOP3.LUT P0, PT, PT, PT, UP1, 0x80, 0x8 ;  /* 0x000000000008781c */ /* 0x000fc60003f0f018 */
[----:B------:R1:W-:Y:S04]  /*8970*/  STL [R1+0x770], R20 ;  /* 0x0007701401007387 */ /* 0x0003e80000100800 */
[----:B------:R0:W-:Y:S01]  /*8980*/  STL [R1+0x764], R5 ;  /* 0x0007640501007387 */ /* 0x0001e20000100800 */
[----:B------:R-:W-:Y:S01]  /*8990*/  IMAD R4, R50, 0x2, R4 ;  /* 0x0000000232047824 */ /* 0x000fe200078e0204 */
[----:B------:R-:W-:Y:S02]  /*89a0*/  PLOP3.LUT P1, PT, PT, PT, UP1, 0x80, 0x8 ;  /* 0x000000000008781c */ /* 0x000fe40003f2f018 */
[----:B-1----:R-:W-:Y:S02]  /*89b0*/  LOP3.LUT R20, R0, 0x8c, RZ, 0xfc, !PT ;  /* 0x0000008c00147812 */ /* 0x002fe400078efcff */
[----:B0-----:R-:W-:Y:S01]  /*89c0*/  LEA R6, P4, R4, R3, 0x1 ;  /* 0x0000000304067211 */ /* 0x001fe200078808ff */
[----:B------:R-:W-:Y:S01]  /*89d0*/  IMAD R5, R50, 0x2, R4 ;  /* 0x0000000232057824 */ /* 0x000fe200078e0204 */
[----:B------:R-:W-:-:S02]  /*89e0*/  ISETP.LT.AND P1, PT, R20, UR13, P1 ;  /* 0x0000000d14007c0c */ /* 0x000fc40008f21270 */
[----:B------:R-:W-:Y:S02]  /*89f0*/  PLOP3.LUT P3, PT, PT, PT, UP1, 0x80, 0x8 ;  /* 0x000000000008781c */ /* 0x000fe40003f6f018 */
[----:B------:R-:W-:Y:S02]  /*8a00*/  PRMT R12, RZ, 0x7610, R12 ;  /* 0x00007610ff0c7816 */ /* 0x000fe4000000000c */
[----:B------:R-:W-:Y:S01]  /*8a10*/  LEA.HI.X.SX32 R7, R4, R2, 0x1, P4 ;  /* 0x0000000204077211 */ /* 0x000fe200020f0eff */
[----:B------:R-:W-:Y:S01]  /*8a20*/  IMAD R4, R50, 0x2, R5 ;  /* 0x0000000232047824 */ /* 0x000fe200078e0205 */
[----:B------:R-:W-:Y:S02]  /*8a30*/  PRMT R23, RZ, 0x7610, R23 ;  /* 0x00007610ff177816 */ /* 0x000fe40000000017 */
[----:B------:R-:W-:Y:S01]  /*8a40*/  PRMT R17, RZ, 0x7610, R17 ;  /* 0x00007610ff117816 */ /* 0x000fe20000000011 */
[----:B---3--:R0:W-:Y:S02]  /*8a50*/  STL [R1+0x350], R18 ;  /* 0x0003501201007387 */ /* 0x0081e40000100800 */
[----:B0-----:R-:W-:-:S04]  /*8a60*/  LOP3.LUT R18, R0, 0x8a, RZ, 0xfc, !PT ;  /* 0x0000008a00127812 */ /* 0x001fc800078efcff */
[----:B------:R-:W-:Y:S01]  /*8a70*/  ISETP.LT.AND P0, PT, R18, UR13, P0 ;  /* 0x0000000d12007c0c */ /* 0x000fe20008701270 */
[----:B------:R0:W-:Y:S01]  /*8a80*/  STL [R1+0x76c], R24 ;  /* 0x00076c1801007387 */ /* 0x0001e20000100800 */
[----:B------:R-:W-:-:S04]  /*8a90*/  LOP3.LUT R18, R0, 0x8e, RZ, 0xfc, !PT ;  /* 0x0000008e00127812 */ /* 0x000fc800078efcff */
[----:B------:R-:W-:Y:S02]  /*8aa0*/  ISETP.LT.AND P3, PT, R18, UR13, P3 ;  /* 0x0000000d12007c0c */ /* 0x000fe40009f61270 */
[----:B0-----:R-:W-:-:S05]  /*8ab0*/  LEA R24, P4, R5, R3, 0x1 ;  /* 0x0000000305187211 */ /* 0x001fca00078808ff */
[----:B------:R0:W3:Y:S01]  /*8ac0*/  @P0 LDG.E.U16 R12, desc[UR10][R6.64] ;  /* 0x0000000a060c0981 */ /* 0x0000e2000c1e1500 */
[----:B------:R-:W-:Y:S02]  /*8ad0*/  LEA.HI.X.SX32 R5, R5, R2, 0x1, P4 ;  /* 0x0000000205057211 */ /* 0x000fe400020f0eff */
[----:B------:R-:W-:-:S04]  /*8ae0*/  LEA R18, P0, R4, R3, 0x1 ;  /* 0x0000000304127211 */ /* 0x000fc800078008ff */
[----:B------:R-:W-:Y:S01]  /*8af0*/  LEA.HI.X.SX32 R20, R4, R2, 0x1, P0 ;  /* 0x0000000204147211 */ /* 0x000fe200000f0eff */
[----:B----4-:R-:W-:Y:S04]  /*8b00*/  STL [R1+0x1004], R52 ;  /* 0x0010043401007387 */ /* 0x010fe80000100800 */
[----:B------:R-:W-:Y:S04]  /*8b10*/  STL [R1+0x1038], R52 ;  /* 0x0010383401007387 */ /* 0x000fe80000100800 */
[----:B------:R-:W-:Y:S04]  /*8b20*/  STL [R1+0x104c], R52 ;  /* 0x00104c3401007387 */ /* 0x000fe80000100800 */
[----:B------:R0:W-:Y:S04]  /*8b30*/  STL [R1+0x778], R6 ;  /* 0x0007780601007387 */ /* 0x0001e80000100800 */
[----:B------:R1:W-:Y:S01]  /*8b40*/  STL [R1+0x774], R7 ;  /* 0x0007740701007387 */ /* 0x0003e20000100800 */
[----:B0-----:R-:W-:-:S02]  /*8b50*/  @P1 IMAD.MOV.U32 R6, RZ, RZ, R24 ;  /* 0x000000ffff061224 */ /* 0x001fc400078e0018 */
[----:B-1----:R-:W-:-:S05]  /*8b60*/  @P1 IMAD.MOV.U32 R7, RZ, RZ, R5 ;  /* 0x000000ffff071224 */ /* 0x002fca00078e0005 */
[----:B------:R0:W4:Y:S02]  /*8b70*/  @P1 LDG.E.U16 R23, desc[UR10][R6.64] ;  /* 0x0000000a06171981 */ /* 0x000124000c1e1500 */
[----:B0-----:R-:W-:Y:S02]  /*8b80*/  @P3 IMAD.MOV.U32 R6, RZ, RZ, R18 ;  /* 0x000000ffff063224 */ /* 0x001fe400078e0012 */
[----:B------:R-:W-:-:S05]  /*8b90*/  @P3 IMAD.MOV.U32 R7, RZ, RZ, R20 ;  /* 0x000000ffff073224 */ /* 0x000fca00078e0014 */
[----:B------:R0:W4:Y:S04]  /*8ba0*/  @P3 LDG.E.U16 R17, desc[UR10][R6.64] ;  /* 0x0000000a06113981 */ /* 0x000128000c1e1500 */
[----:B------:R-:W-:Y:S04]  /*8bb0*/  STL [R1+0x780], R24 ;  /* 0x0007801801007387 */ /* 0x000fe80000100800 */
[----:B--2---:R-:W-:Y:S01]  /*8bc0*/  STL [R1+0x34c], R25 ;  /* 0x00034c1901007387 */ /* 0x004fe20000100800 */
[----:B------:R-:W-:-:S03]  /*8bd0*/  PLOP3.LUT P0, PT, PT, PT, UP1, 0x80, 0x8 ;  /* 0x000000000008781c */ /* 0x000fc60003f0f018 */
[----:B------:R-:W-:Y:S04]  /*8be0*/  STL [R1+0x788], R18 ;  /* 0x0007881201007387 */ /* 0x000fe80000100800 */
[----:B------:R1:W-:Y:S01]  /*8bf0*/  STL [R1+0x77c], R5 ;  /* 0x00077c0501007387 */ /* 0x0003e20000100800 */
[----:B------:R-:W-:Y:S01]  /*8c00*/  IMAD R4, R50, 0x2, R4 ;  /* 0x0000000232047824 */ /* 0x000fe200078e0204 */
[----:B------:R-:W-:-:S04]  /*8c10*/  PLOP3.LUT P1, PT, PT, PT, UP1, 0x80, 0x8 ;  /* 0x000000000008781c */ /* 0x000fc80003f2f018 */
[----:B0-----:R-:W-:Y:S01]  /*8c20*/  LEA R6, P4, R4, R3, 0x1 ;  /* 0x0000000304067211 */ /* 0x001fe200078808ff */
[----:B-1----:R-:W-:Y:S01]  /*8c30*/  IMAD R5, R50, 0x2, R4 ;  /* 0x0000000232057824 */ /* 0x002fe200078e0204 */
[----:B------:R-:W-:Y:S02]  /*8c40*/  PLOP3.LUT P3, PT, PT, PT, UP1, 0x80, 0x8 ;  /* 0x000000000008781c */ /* 0x000fe40003f6f018 */
[----:B------:R-:W-:Y:S02]  /*8c50*/  PRMT R51, RZ, 0x7610, R51 ;  /* 0x00007610ff337816 */ /* 0x000fe40000000033 */
[----:B------:R-:W-:Y:S01]  /*8c60*/  LEA.HI.X.SX32 R7, R4, R2, 0x1, P4 ;  /* 0x0000000204077211 */ /* 0x000fe200020f0eff */
[----:B------:R-:W-:Y:S01]  /*8c70*/  IMAD R4, R50, 0x2, R5 ;  /* 0x0000000232047824 */ /* 0x000fe200078e0205 */
[----:B------:R-:W-:Y:S02]  /*8c80*/  PRMT R19, RZ, 0x7610, R19 ;  /* 0x00007610ff137816 */ /* 0x000fe40000000013 */
[----:B------:R-:W-:-:S02]  /*8c90*/  PRMT R16, RZ, 0x7610, R16 ;  /* 0x00007610ff107816 */ /* 0x000fc40000000010 */
[----:B------:R-:W-:Y:S01]  /*8ca0*/  PRMT R8, RZ, 0x7610, R8 ;  /* 0x00007610ff087816 */ /* 0x000fe20000000008 */
[----:B---3--:R0:W-:Y:S04]  /*8cb0*/  STL [R1+0x114], R12 ;  /* 0x0001140c01007387 */ /* 0x0081e80000100800 */
[----:B------:R1:W-:Y:S01]  /*8cc0*/  STL [R1+0x784], R20 ;  /* 0x0007841401007387 */ /* 0x0003e20000100800 */
[----:B0-----:R-:W-:-:S04]  /*8cd0*/  LOP3.LUT R12, R0, 0x90, RZ, 0xfc, !PT ;  /* 0x00000090000c7812 */ /* 0x001fc800078efcff */
[----:B------:R-:W-:Y:S02]  /*8ce0*/  ISETP.LT.AND P0, PT, R12, UR13, P0 ;  /* 0x0000000d0c007c0c */ /* 0x000fe40008701270 */
[----:B------:R-:W-:Y:S02]  /*8cf0*/  LOP3.LUT R12, R0, 0x94, RZ, 0xfc, !PT ;  /* 0x00000094000c7812 */ /* 0x000fe400078efcff */
[C---:B-1----:R-:W-:Y:S02]  /*8d00*/  LEA R20, P4, R5.reuse, R3, 0x1 ;  /* 0x0000000305147211 */ /* 0x042fe400078808ff */
[----:B------:R-:W-:Y:S02]  /*8d10*/  ISETP.LT.AND P3, PT, R12, UR13, P3 ;  /* 0x0000000d0c007c0c */ /* 0x000fe40009f61270 */
[----:B------:R-:W-:-:S05]  /*8d20*/  LEA.HI.X.SX32 R5, R5, R2, 0x1, P4 ;  /* 0x0000000205057211 */ /* 0x000fca00020f0eff */
[----:B------:R0:W2:Y:S01]  /*8d30*/  @P0 LDG.E.U16 R51, desc[UR10][R6.64] ;  /* 0x0000000a06330981 */ /* 0x0000a2000c1e1500 */
[----:B------:R-:W-:-:S03]  /*8d40*/  LOP3.LUT R12, R0, 0x96, RZ, 0xfc, !PT ;  /* 0x00000096000c7812 */ /* 0x000fc600078efcff */
[----:B----4-:R1:W-:Y:S02]  /*8d50*/  STL [R1+0x348], R17 ;  /* 0x0003481101007387 */ /* 0x0103e40000100800 */
        /* <DEDUP_REMOVED lines=8> */
[----:B------:R0:W3:Y:S02]  /*8de0*/  @P1 LDG.E.U16 R19, desc[UR10][R6.64] ;  /* 0x0000000a06131981 */ /* 0x0000e4000c1e1500 */
[----:B0-----:R-:W-:Y:S02]  /*8df0*/  @P3 IMAD.MOV.U32 R6, RZ, RZ, R17 ;  /* 0x000000ffff063224 */ /* 0x001fe400078e0011 */
[----:B------:R-:W-:-:S05]  /*8e00*/  @P3 IMAD.MOV.U32 R7, RZ, RZ, R18 ;  /* 0x000000ffff073224 */ /* 0x000fca00078e0012 */
[----:B------:R0:W4:Y:S01]  /*8e10*/  @P3 LDG.E.U16 R16, desc[UR10][R6.64] ;  /* 0x0000000a06103981 */ /* 0x000122000c1e1500 */
[----:B------:R-:W-:Y:S01]  /*8e20*/  PLOP3.LUT P0, PT, PT, PT, UP1, 0x80, 0x8 ;  /* 0x000000000008781c */ /* 0x000fe20003f0f018 */
[----:B------:R-:W-:-:S03]  /*8e30*/  IMAD R4, R50, 0x2, R4 ;  /* 0x0000000232047824 */ /* 0x000fc600078e0204 */
[----:B------:R-:W-:Y:S02]  /*8e40*/  ISETP.LT.AND P0, PT, R12, UR13, P0 ;  /* 0x0000000d0c007c0c */ /* 0x000fe40008701270 */
[----:B0-----:R-:W-:-:S04]  /*8e50*/  LEA R6, P4, R4, R3, 0x1 ;  /* 0x0000000304067211 */ /* 0x001fc800078808ff */
[----:B------:R-:W-:-:S07]  /*8e60*/  LEA.HI.X.SX32 R7, R4, R2, 0x1, P4 ;  /* 0x0000000204077211 */ /* 0x000fce00020f0eff */
[----:B------:R0:W3:Y:S01]  /*8e70*/  @P0 LDG.E.U16 R8, desc[UR10][R6.64] ;  /* 0x0000000a06080981 */ /* 0x0000e2000c1e1500 */
[----:B------:R-:W-:Y:S02]  /*8e80*/  PLOP3.LUT P1, PT, PT, PT, UP1, 0x80, 0x8 ;  /* 0x000000000008781c */ /* 0x000fe40003f2f018 */
[----:B------:R-:W-:Y:S02]  /*8e90*/  LOP3.LUT R12, R0, 0x9a, RZ, 0xfc, !PT ;  /* 0x0000009a000c7812 */ /* 0x000fe400078efcff */
[----:B------:R-:W-:-:S04]  /*8ea0*/  PLOP3.LUT P3, PT, PT, PT, UP1, 0x80, 0x8 ;  /* 0x000000000008781c */ /* 0x000fc80003f6f018 */
[----:B------:R-:W-:Y:S02]  /*8eb0*/  ISETP.LT.AND P3, PT, R12, UR13, P3 ;  /* 0x0000000d0c007c0c */ /* 0x000fe40009f61270 */
[----:B------:R-:W-:Y:S02]  /*8ec0*/  PRMT R47, RZ, 0x7610, R47 ;  /* 0x00007610ff2f7816 */ /* 0x000fe4000000002f */
[----:B------:R-:W-:Y:S02]  /*8ed0*/  PRMT R11, RZ, 0x7610, R11 ;  /* 0x00007610ff0b7816 */ /* 0x000fe4000000000b */
[----:B------:R-:W-:Y:S01]  /*8ee0*/  PRMT R9, RZ, 0x7610, R9 ;  /* 0x00007610ff097816 */ /* 0x000fe20000000009 */
[----:B--2---:R-:W-:Y:S04]  /*8ef0*/  STL [R1+0x1008], R51 ;  /* 0x0010083301007387 */ /* 0x004fe80000100800 */
[----:B------:R-:W-:Y:S04]  /*8f00*/  STL [R1+0x798], R20 ;  /* 0x0007981401007387 */ /* 0x000fe80000100800 */
[----:B------:R-:W-:Y:S04]  /*8f10*/  STL [R1+0x1048], R51 ;  /* 0x0010483301007387 */ /* 0x000fe80000100800 */
[----:B------:R-:W-:Y:S04]  /*8f20*/  STL [R1+0x2f4], R23 ;  /* 0x0002f41701007387 */ /* 0x000fe80000100800 */
[----:B------:R-:W-:Y:S04]  /*8f30*/  STL [R1+0x7a0], R17 ;  /* 0x0007a01101007387 */ /* 0x000fe80000100800 */
[----:B------:R1:W-:Y:S04]  /*8f40*/  STL [R1+0x794], R5 ;  /* 0x0007940501007387 */ /* 0x0003e80000100800 */
[----:B------:R-:W-:Y:S01]  /*8f50*/  STL [R1+0x79c], R18 ;  /* 0x00079c1201007387 */ /* 0x000fe20000100800 */
[----:B-1----:R-:W-:-:S04]  /*8f60*/  IMAD R5, R50, 0x2, R4 ;  /* 0x0000000232057824 */ /* 0x002fc800078e0204 */
[----:B------:R-:W-:Y:S01]  /*8f70*/  IMAD R4, R50, 0x2, R5 ;  /* 0x0000000232047824 */ /* 0x000fe200078e0205 */
[----:B------:R-:W-:-:S04]  /*8f80*/  LEA R17, P4, R5, R3, 0x1 ;  /* 0x0000000305117211 */ /* 0x000fc800078808ff */
[----:B------:R-:W-:Y:S02]  /*8f90*/  LEA.HI.X.SX32 R5, R5, R2, 0x1, P4 ;  /* 0x0000000205057211 */ /* 0x000fe400020f0eff */
[----:B------:R-:W-:Y:S01]  /*8fa0*/  LEA R12, P0, R4, R3, 0x1 ;  /* 0x00000003040c7211 */ /* 0x000fe200078008ff */
[----:B----4-:R1:W-:Y:S02]  /*8fb0*/  STL [R1+0x2f0], R16 ;  /* 0x0002f01001007387 */ /* 0x0103e40000100800 */
[----:B-1----:R-:W-:-:S04]  /*8fc0*/  LOP3.LUT R16, R0, 0x98, RZ, 0xfc, !PT ;  /* 0x0000009800107812 */ /* 0x002fc800078efcff */
[----:B------:R-:W-:Y:S01]  /*8fd0*/  ISETP.LT.AND P1, PT, R16, UR13, P1 ;  /* 0x0000000d10007c0c */ /* 0x000fe20008f21270 */
[----:B------:R0:W-:Y:S01]  /*8fe0*/  STL [R1+0x7a8], R6 ;  /* 0x0007a80601007387 */ /* 0x0001e20000100800 */
[----:B------:R-:W-:-:S03]  /*8ff0*/  LEA.HI.X.SX32 R16, R4, R2, 0x1, P0 ;  /* 0x0000000204107211 */ /* 0x000fc600000f0eff */
[----:B------:R1:W-:Y:S08]  /*9000*/  STL [R1+0x7a4], R7 ;  /* 0x0007a40701007387 */ /* 0x0003f00000100800 */
[----:B0-----:R-:W-:Y:S02]  /*9010*/  @P1 IMAD.MOV.U32 R6, RZ, RZ, R17 ;  /* 0x000000ffff061224 */ /* 0x001fe400078e0011 */
[----:B-1----:R-:W-:Y:S01]  /*9020*/  @P1 IMAD.MOV.U32 R7, RZ, RZ, R5 ;  /* 0x000000ffff071224 */ /* 0x002fe200078e0005 */
[----:B------:R-:W-:Y:S04]  /*9030*/  STL [R1+0x7b0], R17 ;  /* 0x0007b01101007387 */ /* 0x000fe80000100800 */
[----:B------:R0:W2:Y:S04]  /*9040*/  @P1 LDG.E.U16 R47, desc[UR10][R6.64] ;  /* 0x0000000a062f1981 */ /* 0x0000a8000c1e1500 */
[----:B------:R-:W-:Y:S01]  /*9050*/  STL [R1+0x7b8], R12 ;  /* 0x0007b80c01007387 */ /* 0x000fe20000100800 */
[----:B------:R-:W-:-:S03]  /*9060*/  PLOP3.LUT P0, PT, PT, PT, UP1, 0x80, 0x8 ;  /* 0x000000000008781c */ /* 0x000fc60003f0f018 */
[----:B---3--:R-:W-:Y:S01]  /*9070*/  STL [R1+0x110], R19 ;  /* 0x0001101301007387 */ /* 0x008fe20000100800 */
[----:B0-----:R-:W-:Y:S02]  /*9080*/  @P3 IMAD.MOV.U32 R6, RZ, RZ, R12 ;  /* 0x000000ffff063224 */ /* 0x001fe400078e000c */
[----:B------:R-:W-:Y:S01]  /*9090*/  @P3 IMAD.MOV.U32 R7, RZ, RZ, R16 ;  /* 0x000000ffff073224 */ /* 0x000fe200078e0010 */
[----:B------:R-:W-:Y:S04]  /*90a0*/  STL [R1+0x7ac], R5 ;  /* 0x0007ac0501007387 */ /* 0x000fe80000100800 */
[----:B------:R0:W-:Y:S01]  /*90b0*/  STL [R1+0x2ec], R8 ;  /* 0x0002ec0801007387 */ /* 0x0001e20000100800 */
[----:B------:R-:W-:-:S03]  /*90c0*/  IMAD R4, R50, 0x2, R4 ;  /* 0x0000000232047824 */ /* 0x000fc600078e0204 */
[----:B------:R1:W3:Y:S01]  /*90d0*/  @P3 LDG.E.U16 R11, desc[UR10][R6.64] ;  /* 0x0000000a060b3981 */ /* 0x0002e2000c1e1500 */
[----:B0-----:R-:W-:-:S04]  /*90e0*/  LOP3.LUT R8, R0, 0x9c, RZ, 0xfc, !PT ;  /* 0x0000009c00087812 */ /* 0x001fc800078efcff */
[----:B------:R-:W-:Y:S02]  /*90f0*/  ISETP.LT.AND P0, PT, R8, UR13, P0 ;  /* 0x0000000d08007c0c */ /* 0x000fe40008701270 */
[----:B-1----:R-:W-:-:S04]  /*9100*/  LEA R6, P4, R4, R3, 0x1 ;  /* 0x0000000304067211 */ /* 0x002fc800078808ff */
[----:B------:R-:W-:-:S07]  /*9110*/  LEA.HI.X.SX32 R7, R4, R2, 0x1, P4 ;  /* 0x0000000204077211 */ /* 0x000fce00020f0eff */
[----:B------:R-:W4:Y:S04]  /*9120*/  @P0 LDG.E.U16 R9, desc[UR10][R6.64] ;  /* 0x0000000a06090981 */ /* 0x000f28000c1e1500 */
[----:B------:R-:W-:Y:S01]  /*9130*/  STL [R1+0x7b4], R16 ;  /* 0x0007b41001007387 */ /* 0x000fe20000100800 */
[----:B------:R-:W-:Y:S01]  /*9140*/  PLOP3.LUT P1, PT, PT, PT, UP1, 0x80, 0x8 ;  /* 0x000000000008781c */ /* 0x000fe20003f2f018 */
[----:B------:R-:W-:Y:S01]  /*9150*/  IMAD R5, R50, 0x2, R4 ;  /* 0x0000000232057824 */ /* 0x000fe200078e0204 */
[----:B------:R-:W-:Y:S02]  /*9160*/  LOP3.LUT R8, R0, 0xa0, RZ, 0xfc, !PT ;  /* 0x000000a000087812 */ /* 0x000fe400078efcff */
[----:B------:R-:W-:Y:S01]  /*9170*/  PLOP3.LUT P3, PT, PT, PT, UP1, 0x80, 0x8 ;  /* 0x000000000008781c */ /* 0x000fe20003f6f018 */
[----:B------:R-:W-:-:S03]  /*9180*/  IMAD R4, R50, 0x2, R5 ;  /* 0x0000000232047824 */ /* 0x000fc600078e0205 */
[----:B------:R-:W-:Y:S02]  /*9190*/  ISETP.LT.AND P3, PT, R8, UR13, P3 ;  /* 0x0000000d08007c0c */ /* 0x000fe40009f61270 */
[----:B------:R-:W-:-:S04]  /*91a0*/  LEA R8, P4, R5, R3, 0x1 ;  /* 0x0000000305087211 */ /* 0x000fc800078808ff */
[----:B------:R-:W-:Y:S02]  /*91b0*/  LEA.HI.X.SX32 R5, R5, R2, 0x1, P4 ;  /* 0x0000000205057211 */ /* 0x000fe400020f0eff */
[----:B------:R-:W-:Y:S02]  /*91c0*/  PRMT R13, RZ, 0x7610, R13 ;  /* 0x00007610ff0d7816 */ /* 0x000fe4000000000d */
[----:B------:R-:W-:Y:S01]  /*91d0*/  PRMT R46, RZ, 0x7610, R46 ;  /* 0x00007610ff2e7816 */ /* 0x000fe2000000002e */
[----:B--2---:R-:W-:Y:S04]  /*91e0*/  STL [R1+0x100c], R47 ;  /* 0x00100c2f01007387 */ /* 0x004fe80000100800 */
[----:B------:R-:W-:Y:S04]  /*91f0*/  STL [R1+0x1058], R47 ;  /* 0x0010582f01007387 */ /* 0x000fe80000100800 */
[----:B---3--:R0:W-:Y:S02]  /*9200*/  STL [R1+0x2e8], R11 ;  /* 0x0002e80b01007387 */ /* 0x0081e40000100800 */
[----:B0-----:R-:W-:-:S04]  /*9210*/  LOP3.LUT R11, R0, 0x9e, RZ, 0xfc, !PT ;  /* 0x0000009e000b7812 */ /* 0x001fc800078efcff */
[----:B------:R-:W-:Y:S02]  /*9220*/  ISETP.LT.AND P1, PT, R11, UR13, P1 ;  /* 0x0000000d0b007c0c */ /* 0x000fe40008f21270 */
[C---:B------:R-:W-:Y:S01]  /*9230*/  LEA R11, P0, R4.reuse, R3, 0x1 ;  /* 0x00000003040b7211 */ /* 0x040fe200078008ff */
[----:B------:R-:W-:Y:S04]  /*9240*/  STL [R1+0x7c0], R6 ;  /* 0x0007c00601007387 */ /* 0x000fe80000100800 */
[----:B------:R-:W-:Y:S04]  /*9250*/  STL [R1+0x7bc], R7 ;  /* 0x0007bc0701007387 */ /* 0x000fe80000100800 */
[----:B------:R-:W-:Y:S04]  /*9260*/  STL [R1+0x7c8], R8 ;  /* 0x0007c80801007387 */ /* 0x000fe80000100800 */
[----:B------:R-:W-:Y:S01]  /*9270*/  STL [R1+0x7d0], R11 ;  /* 0x0007d00b01007387 */ /* 0x000fe20000100800 */
[----:B------:R-:W-:-:S03]  /*9280*/  LEA.HI.X.SX32 R12, R4, R2, 0x1, P0 ;  /* 0x00000002040c7211 */ /* 0x000fc600000f0eff */
[----:B------:R-:W-:Y:S04]  /*9290*/  STL [R1+0x7c4], R5 ;  /* 0x0007c40501007387 */ /* 0x000fe80000100800 */
[----:B----4-:R0:W-:Y:S02]  /*92a0*/  STL [R1+0x2e4], R9 ;  /* 0x0002e40901007387 */ /* 0x0101e40000100800 */
[----:B0-----:R-:W-:-:S05]  /*92b0*/  @P1 IMAD.MOV.U32 R9, RZ, RZ, R5 ;  /* 0x000000ffff091224 */ /* 0x001fca00078e0005 */
[----:B------:R0:W2:Y:S02]  /*92c0*/  @P1 LDG.E.U16 R13, desc[UR10][R8.64] ;  /* 0x0000000a080d1981 */ /* 0x0000a4000c1e1500 */
[----:B0-----:R-:W-:Y:S02]  /*92d0*/  @P3 IMAD.MOV.U32 R8, RZ, RZ, R11 ;  /* 0x000000ffff083224 */ /* 0x001fe400078e000b */
[----:B------:R-:W-:-:S05]  /*92e0*/  @P3 IMAD.MOV.U32 R9, RZ, RZ, R12 ;  /* 0x000000ffff093224 */ /* 0x000fca00078e000c */
[----:B------:R-:W3:Y:S01]  /*92f0*/  @P3 LDG.E.U16 R46, desc[UR10][R8.64] ;  /* 0x0000000a082e3981 */ /* 0x000ee2000c1e1500 */
[----:B------:R-:W-:Y:S01]  /*9300*/  IMAD R6, R50, 0x2, R4 ;  /* 0x0000000232067824 */ /* 0x000fe200078e0204 */
[----:B------:R-:W-:Y:S02]  /*9310*/  PLOP3.LUT P0, PT, PT, PT, UP1, 0x80, 0x8 ;  /* 0x000000000008781c */ /* 0x000fe40003f0f018 */
[----:B------:R0:W-:Y:S01]  /*9320*/  STL [R1+0x7cc], R12 ;  /* 0x0007cc0c01007387 */ /* 0x0001e20000100800 */
[C---:B------:R-:W-:Y:S02]  /*9330*/  LOP3.LUT R11, R0.reuse, 0xa4, RZ, 0xfc, !PT ;  /* 0x000000a4000b7812 */ /* 0x040fe400078efcff */
[----:B------:R-:W-:Y:S02]  /*9340*/  PLOP3.LUT P1, PT, PT, PT, UP1, 0x80, 0x8 ;  /* 0x000000000008781c */ /* 0x000fe40003f2f018 */
[----:B0-----:R-:W-:-:S04]  /*9350*/  LOP3.LUT R12, R0, 0xa2, RZ, 0xfc, !PT ;  /* 0x000000a2000c7812 */ /* 0x001fc800078efcff */
[----:B------:R-:W-:Y:S02]  /*9360*/  ISETP.LT.AND P0, PT, R12, UR13, P0 ;  /* 0x0000000d0c007c0c */ /* 0x000fe40008701270 */
[----:B------:R-:W-:Y:S01]  /*9370*/  LEA R12, P4, R6, R3, 0x1 ;  /* 0x00000003060c7211 */ /* 0x000fe200078808ff */
[----:B------:R-:W-:Y:S01]  /*9380*/  IMAD R4, R50, 0x2, R6 ;  /* 0x0000000232047824 */ /* 0x000fe200078e0206 */
[----:B------:R-:W-:Y:S02]  /*9390*/  ISETP.LT.AND P1, PT, R11, UR13, P1 ;  /* 0x0000000d0b007c0c */ /* 0x000fe40008f21270 */
[----:B------:R-:W-:Y:S02]  /*93a0*/  LOP3.LUT R17, R0, 0xa6, RZ, 0xfc, !PT ;  /* 0x000000a600117812 */ /* 0x000fe400078efcff */
[----:B------:R-:W-:Y:S02]  /*93b0*/  PLOP3.LUT P3, PT, PT, PT, UP1, 0x80, 0x8 ;  /* 0x000000000008781c */ /* 0x000fe40003f6f018 */
[----:B------:R-:W-:-:S02]  /*93c0*/  PRMT R10, RZ, 0x7610, R10 ;  /* 0x00007610ff0a7816 */ /* 0x000fc4000000000a */
[----:B------:R-:W-:Y:S01]  /*93d0*/  ISETP.LT.AND P3, PT, R17, UR13, P3 ;  /* 0x0000000d11007c0c */ /* 0x000fe20009f61270 */
[C---:B------:R-:W-:Y:S01]  /*93e0*/  IMAD R5, R50.reuse, 0x2, R4 ;  /* 0x0000000232057824 */ /* 0x040fe200078e0204 */
[----:B------:R-:W-:Y:S02]  /*93f0*/  PRMT R14, RZ, 0x7610, R14 ;  /* 0x00007610ff0e7816 */ /* 0x000fe4000000000e */
[----:B------:R-:W-:Y:S01]  /*9400*/  PRMT R15, RZ, 0x7610, R15 ;  /* 0x00007610ff0f7816 */ /* 0x000fe2000000000f */
[----:B------:R-:W-:Y:S01]  /*9410*/  IMAD R7, R50, 0x2, R5 ;  /* 0x0000000232077824 */ /* 0x000fe200078e0205 */
[----:B---3--:R-:W-:Y:S04]  /*9420*/  STL [R1+0x1010], R46 ;  /* 0x0010102e01007387 */ /* 0x008fe80000100800 */
[----:B------:R-:W-:Y:S04]  /*9430*/  STL [R1+0x7d8], R12 ;  /* 0x0007d80c01007387 */ /* 0x000fe80000100800 */
[----:B--2---:R0:W-:Y:S02]  /*9440*/  STL [R1+0x2e0], R13 ;  /* 0x0002e00d01007387 */ /* 0x0041e40000100800 */
[----:B0-----:R-:W-:-:S02]  /*9450*/  LEA.HI.X.SX32 R13, R6, R2, 0x1, P4 ;  /* 0x00000002060d7211 */ /* 0x001fc400020f0eff */
[----:B------:R-:W-:-:S03]  /*9460*/  LEA R16, P4, R4, R3, 0x1 ;  /* 0x0000000304107211 */ /* 0x000fc600078808ff */
[----:B------:R0:W2:Y:S01]  /*9470*/  @P0 LDG.E.U16 R10, desc[UR10][R12.64] ;  /* 0x0000000a0c0a0981 */ /* 0x0000a2000c1e1500 */
[----:B------:R-:W-:-:S03]  /*9480*/  LEA.HI.X.SX32 R17, R4, R2, 0x1, P4 ;  /* 0x0000000204117211 */ /* 0x000fc600020f0eff */
[----:B------:R1:W-:Y:S01]  /*9490*/  STL [R1+0x7d4], R13 ;  /* 0x0007d40d01007387 */ /* 0x0003e20000100800 */
[C---:B------:R-:W-:Y:S01]  /*94a0*/  LEA R4, P0, R5.reuse, R3, 0x1 ;  /* 0x0000000305047211 */ /* 0x040fe200078008ff */
[----:B0-----:R-:W-:Y:S02]  /*94b0*/  @P1 IMAD.MOV.U32 R12, RZ, RZ, R16 ;  /* 0x000000ffff0c1224 */ /* 0x001fe400078e0010 */
[----:B-1----:R-:W-:Y:S01]  /*94c0*/  @P1 IMAD.MOV.U32 R13, RZ, RZ, R17 ;  /* 0x000000ffff0d1224 */ /* 0x002fe200078e0011 */
[----:B------:R-:W-:-:S04]  /*94d0*/  LEA.HI.X.SX32 R5, R5, R2, 0x1, P0 ;  /* 0x0000000205057211 */ /* 0x000fc800000f0eff */
[----:B------:R-:W3:Y:S04]  /*94e0*/  @P1 LDG.E.U16 R14, desc[UR10][R12.64] ;  /* 0x0000000a0c0e1981 */ /* 0x000ee8000c1e1500 */
[----:B------:R-:W4:Y:S04]  /*94f0*/  @P3 LDG.E.U16 R15, desc[UR10][R4.64] ;  /* 0x0000000a040f3981 */ /* 0x000f28000c1e1500 */
[----:B------:R-:W-:Y:S01]  /*9500*/  STL [R1+0x7e0], R16 ;  /* 0x0007e01001007387 */ /* 0x000fe20000100800 */
[----:B------:R-:W-:Y:S02]  /*9510*/  PLOP3.LUT P0, PT, PT, PT, UP1, 0x80, 0x8 ;  /* 0x000000000008781c */ /* 0x000fe40003f0f018 */
[----:B------:R-:W-:Y:S01]  /*9520*/  PLOP3.LUT P1, PT, PT, PT, UP1, 0x80, 0x8 ;  /* 0x000000000008781c */ /* 0x000fe20003f2f018 */
[----:B------:R-:W-:Y:S01]  /*9530*/  IMAD R8, R50, 0x2, R7 ;  /* 0x0000000232087824 */ /* 0x000fe200078e0207 */
[----:B------:R-:W-:-:S02]  /*9540*/  LOP3.LUT R19, R0, 0xac, RZ, 0xfc, !PT ;  /* 0x000000ac00137812 */ /* 0x000fc400078efcff */
[----:B------:R-:W-:Y:S02]  /*9550*/  PLOP3.LUT P3, PT, PT, PT, UP1, 0x80, 0x8 ;  /* 0x000000000008781c */ /* 0x000fe40003f6f018 */
[----:B------:R-:W-:Y:S02]  /*9560*/  PRMT R45, RZ, 0x7610, R45 ;  /* 0x00007610ff2d7816 */ /* 0x000fe4000000002d */
[----:B------:R-:W-:Y:S02]  /*9570*/  ISETP.LT.AND P3, PT, R19, UR13, P3 ;  /* 0x0000000d13007c0c */ /* 0x000fe40009f61270 */
[----:B------:R-:W-:Y:S01]  /*9580*/  PRMT R22, RZ, 0x7610, R22 ;  /* 0x00007610ff167816 */ /* 0x000fe20000000016 */
[----:B------:R-:W-:Y:S01]  /*9590*/  IMAD R9, R50, 0x2, R8 ;  /* 0x0000000232097824 */ /* 0x000fe200078e0208 */
[----:B--2---:R-:W-:Y:S04]  /*95a0*/  STL [R1+0x28c], R10 ;  /* 0x00028c0a01007387 */ /* 0x004fe80000100800 */
[----:B------:R0:W-:Y:S04]  /*95b0*/  STL [R1+0x7dc], R17 ;  /* 0x0007dc1101007387 */ /* 0x0001e80000100800 */
[----:B------:R-:W-:Y:S04]  /*95c0*/  STL [R1+0x7e8], R4 ;  /* 0x0007e80401007387 */ /* 0x000fe80000100800 */
[----:B---3--:R1:W-:Y:S01]  /*95d0*/  STL [R1+0x288], R14 ;  /* 0x0002880e01007387 */ /* 0x0083e20000100800 */
[----:B0-----:R-:W-:-:S03]  /*95e0*/  LEA R17, P4, R7, R3, 0x1 ;  /* 0x0000000307117211 */ /* 0x001fc600078808ff */
[----:B------:R-:W-:Y:S01]  /*95f0*/  STL [R1+0x7e4], R5 ;  /* 0x0007e40501007387 */ /* 0x000fe20000100800 */
[----:B-1----:R-:W-:-:S03]  /*9600*/  LOP3.LUT R14, R0, 0xa8, RZ, 0xfc, !PT ;  /* 0x000000a8000e7812 */ /* 0x002fc600078efcff */
[----:B----4-:R0:W-:Y:S01]  /*9610*/  STL [R1+0x284], R15 ;  /* 0x0002840f01007387 */ /* 0x0101e20000100800 */
[----:B------:R-:W-:Y:S02]  /*9620*/  ISETP.LT.AND P0, PT, R14, UR13, P0 ;  /* 0x0000000d0e007c0c */ /* 0x000fe40008701270 */
[----:B------:R-:W-:Y:S02]  /*9630*/  LEA.HI.X.SX32 R18, R7, R2, 0x1, P4 ;  /* 0x0000000207127211 */ /* 0x000fe400020f0eff */
[----:B0-----:R-:W-:-:S04]  /*9640*/  LOP3.LUT R15, R0, 0xaa, RZ, 0xfc, !PT ;  /* 0x000000aa000f7812 */ /* 0x001fc800078efcff */
[----:B------:R-:W-:Y:S01]  /*9650*/  ISETP.LT.AND P1, PT, R15, UR13, P1 ;  /* 0x0000000d0f007c0c */ /* 0x000fe20008f21270 */
[----:B------:R-:W-:Y:S01]  /*9660*/  STL [R1+0x7f0], R17 ;  /* 0x0007f01101007387 */ /* 0x000fe20000100800 */
[----:B------:R-:W-:-:S03]  /*9670*/  LEA R23, P4, R8, R3, 0x1 ;  /* 0x0000000308177211 */ /* 0x000fc600078808ff */
[----:B------:R-:W-:Y:S01]  /*9680*/  @P0 IMAD.MOV.U32 R19, RZ, RZ, R18 ;  /* 0x000000ffff130224 */ /* 0x000fe200078e0012 */
[----:B------:R0:W-:Y:S01]  /*9690*/  STL [R1+0x7ec], R18 ;  /* 0x0007ec1201007387 */ /* 0x0001e20000100800 */
[----:B------:R-:W-:Y:S01]  /*96a0*/  LEA.HI.X.SX32 R24, R8, R2, 0x1, P4 ;  /* 0x0000000208187211 */ /* 0x000fe200020f0eff */
[----:B0-----:R-:W-:-:S05]  /*96b0*/  @P0 IMAD.MOV.U32 R18, RZ, RZ, R17 ;  /* 0x000000ffff120224 */ /* 0x001fca00078e0011 */
[----:B------:R0:W2:Y:S01]  /*96c0*/  @P0 LDG.E.U16 R45, desc[UR10][R18.64] ;  /* 0x0000000a122d0981 */ /* 0x0000a2000c1e1500 */
[----:B------:R-:W-:Y:S01]  /*96d0*/  LEA R17, P0, R9, R3, 0x1 ;  /* 0x0000000309117211 */ /* 0x000fe200078008ff */
[----:B0-----:R-:W-:Y:S02]  /*96e0*/  @P1 IMAD.MOV.U32 R18, RZ, RZ, R23 ;  /* 0x000000ffff121224 */ /* 0x001fe400078e0017 */
[----:B------:R-:W-:-:S05]  /*96f0*/  @P1 IMAD.MOV.U32 R19, RZ, RZ, R24 ;  /* 0x000000ffff131224 */ /* 0x000fca00078e0018 */
[----:B------:R0:W3:Y:S01]  /*9700*/  @P1 LDG.E.U16 R22, desc[UR10][R18.64] ;  /* 0x0000000a12161981 */ /* 0x0000e2000c1e1500 */
[----:B------:R-:W-:Y:S02]  /*9710*/  LEA.HI.X.SX32 R20, R9, R2, 0x1, P0 ;  /* 0x0000000209147211 */ /* 0x000fe400000f0eff */
[----:B------:R-:W-:Y:S01]  /*9720*/  PRMT R5, RZ, 0x7610, R5 ;  /* 0x00007610ff057816 */ /* 0x000fe20000000005 */
[----:B0-----:R-:W-:Y:S02]  /*9730*/  @P3 IMAD.MOV.U32 R18, RZ, RZ, R17 ;  /* 0x000000ffff123224 */ /* 0x001fe400078e0011 */
[----:B------:R-:W-:-:S05]  /*9740*/  @P3 IMAD.MOV.U32 R19, RZ, RZ, R20 ;  /* 0x000000ffff133224 */ /* 0x000fca00078e0014 */
[----:B------:R-:W4:Y:S01]  /*9750*/  @P3 LDG.E.U16 R5, desc[UR10][R18.64] ;  /* 0x0000000a12053981 */ /* 0x000f22000c1e1500 */
[----:B------:R-:W-:-:S03]  /*9760*/  IMAD R11, R50, 0x2, R9 ;  /* 0x00000002320b7824 */ /* 0x000fc600078e0209 */
[----:B------:R0:W-:Y:S01]  /*9770*/  STL [R1+0x7f8], R23 ;  /* 0x0007f81701007387 */ /* 0x0001e20000100800 */
[----:B------:R-:W-:Y:S01]  /*9780*/  IMAD R6, R50, 0x2, R11 ;  /* 0x0000000232067824 */ /* 0x000fe200078e020b */
[----:B------:R-:W-:-:S03]  /*9790*/  PLOP3.LUT P0, PT, PT, PT, UP1, 0x80, 0x8 ;  /* 0x000000000008781c */ /* 0x000fc60003f0f018 */
[----:B------:R-:W-:-:S04]  /*97a0*/  IMAD R10, R50, 0x2, R6 ;  /* 0x00000002320a7824 */ /* 0x000fc800078e0206 */
[----:B------:R-:W-:Y:S01]  /*97b0*/  IMAD R12, R50, 0x2, R10 ;  /* 0x00000002320c7824 */ /* 0x000fe200078e020a */
[----:B------:R-:W-:-:S03]  /*97c0*/  PLOP3.LUT P1, PT, PT, PT, UP1, 0x80, 0x8 ;  /* 0x000000000008781c */ /* 0x000fc60003f2f018 */
[----:B------:R-:W-:Y:S01]  /*97d0*/  IMAD R13, R50, 0x2, R12 ;  /* 0x00000002320d7824 */ /* 0x000fe200078e020c */
[----:B0-----:R-:W-:-:S03]  /*97e0*/  LEA R23, P4, R6, R3, 0x1 ;  /* 0x0000000306177211 */ /* 0x001fc600078808ff */
[----:B------:R-:W-:Y:S01]  /*97f0*/  IMAD R4, R50, 0x2, R13 ;  /* 0x0000000232047824 */ /* 0x000fe200078e020d */
[C---:B------:R-:W-:Y:S02]  /*9800*/  LOP3.LUT R25, R0.reuse, 0xc0, RZ, 0xfc, !PT ;  /* 0x000000c000197812 */ /* 0x040fe400078efcff */
[----:B------:R-:W-:Y:S02]  /*9810*/  PLOP3.LUT P3, PT, PT, PT, UP1, 0x80, 0x8 ;  /* 0x000000000008781c */ /* 0x000fe40003f6f018 */
[----:B------:R-:W-:Y:S02]  /*9820*/  PRMT R44, RZ, 0x7610, R44 ;  /* 0x00007610ff2c7816 */ /* 0x000fe4000000002c */
[----:B------:R-:W-:Y:S02]  /*9830*/  ISETP.LT.AND P3, PT, R25, UR13, P3 ;  /* 0x0000000d19007c0c */ /* 0x000fe40009f61270 */
[----:B------:R-:W-:Y:S01]  /*9840*/  PRMT R43, RZ, 0x7610, R43 ;  /* 0x00007610ff2b7816 */ /* 0x000fe2000000002b */
[----:B--2---:R-:W-:Y:S04]  /*9850*/  STL [R1+0x1014], R45 ;  /* 0x0010142d01007387 */ /* 0x004fe80000100800 */
[----:B------:R-:W-:Y:S04]  /*9860*/  STL [R1+0x800], R17 ;  /* 0x0008001101007387 */ /* 0x000fe80000100800 */
[----:B------:R-:W-:Y:S04]  /*9870*/  STL [R1+0x7f4], R24 ;  /* 0x0007f41801007387 */ /* 0x000fe80000100800 */
[----:B------:R-:W-:Y:S04]  /*9880*/  STL [R1+0x7fc], R20 ;  /* 0x0007fc1401007387 */ /* 0x000fe80000100800 */
[----:B---3--:R0:W-:Y:S02]  /*9890*/  STL [R1+0x280], R22 ;  /* 0x0002801601007387 */ /* 0x0081e40000100800 */
[----:B0-----:R-:W-:-:S04]  /*98a0*/  LOP3.LUT R22, R0, 0xb0, RZ, 0xfc, !PT ;  /* 0x000000b000167812 */ /* 0x001fc800078efcff */
[----:B------:R-:W-:Y:S02]  /*98b0*/  ISETP.LT.AND P0, PT, R22, UR13, P0 ;  /* 0x0000000d16007c0c */ /* 0x000fe40008701270 */
[----:B------:R-:W-:Y:S02]  /*98c0*/  LOP3.LUT R20, R0, 0xb8, RZ, 0xfc, !PT ;  /* 0x000000b800147812 */ /* 0x000fe400078efcff */
[----:B------:R-:W-:Y:S02]  /*98d0*/  LEA.HI.X.SX32 R24, R6, R2, 0x1, P4 ;  /* 0x0000000206187211 */ /* 0x000fe400020f0eff */
[----:B------:R-:W-:Y:S01]  /*98e0*/  ISETP.LT.AND P1, PT, R20, UR13, P1 ;  /* 0x0000000d14007c0c */ /* 0x000fe20008f21270 */
[----:B----4-:R-:W-:Y:S01]  /*98f0*/  STL [R1+0x27c], R5 ;  /* 0x00027c0501007387 */ /* 0x010fe20000100800 */
[----:B------:R-:W-:-:S03]  /*9900*/  LEA R20, P4, R4, R3, 0x1 ;  /* 0x0000000304147211 */ /* 0x000fc600078808ff */
[----:B------:R-:W-:Y:S02]  /*9910*/  STL [R1+0x810], R23 ;  /* 0x0008101701007387 */ /* 0x000fe40000100800 */
[----:B------:R-:W-:Y:S02]  /*9920*/  @P0 IMAD.MOV.U32 R25, RZ, RZ, R24 ;  /* 0x000000ffff190224 */ /* 0x000fe400078e0018 */
[----:B------:R0:W-:Y:S01]  /*9930*/  STL [R1+0x80c], R24 ;  /* 0x00080c1801007387 */ /* 0x0001e20000100800 */
[----:B------:R-:W-:Y:S01]  /*9940*/  LEA.HI.X.SX32 R26, R4, R2, 0x1, P4 ;  /* 0x00000002041a7211 */ /* 0x000fe200020f0eff */
[----:B0-----:R-:W-:-:S05]  /*9950*/  @P0 IMAD.MOV.U32 R24, RZ, RZ, R23 ;  /* 0x000000ffff180224 */ /* 0x001fca00078e0017 */
[----:B------:R0:W2:Y:S02]  /*9960*/  @P0 LDG.E.U16 R44, desc[UR10][R24.64] ;  /* 0x0000000a182c0981 */ /* 0x0000a4000c1e1500 */
[----:B0-----:R-:W-:Y:S02]  /*9970*/  @P1 IMAD.MOV.U32 R24, RZ, RZ, R20 ;  /* 0x000000ffff181224 */ /* 0x001fe400078e0014 */
[----:B------:R-:W-:-:S05]  /*9980*/  @P1 IMAD.MOV.U32 R25, RZ, RZ, R26 ;  /* 0x000000ffff191224 */ /* 0x000fca00078e001a */
[----:B------:R-:W3:Y:S01]  /*9990*/  @P1 LDG.E.U16 R43, desc[UR10][R24.64] ;  /* 0x0000000a182b1981 */ /* 0x000ee2000c1e1500 */
[----:B------:R-:W-:-:S04]  /*99a0*/  IMAD R14, R50, 0x2, R4 ;  /* 0x00000002320e7824 */ /* 0x000fc800078e0204 */
[----:B------:R-:W-:-:S04]  /*99b0*/  IMAD R16, R50, 0x2, R14 ;  /* 0x0000000232107824 */ /* 0x000fc800078e020e */
[----:B------:R-:W-:-:S04]  /*99c0*/  IMAD R15, R50, 0x2, R16 ;  /* 0x00000002320f7824 */ /* 0x000fc800078e0210 */
[----:B------:R-:W-:Y:S01]  /*99d0*/  IMAD R7, R50, 0x2, R15 ;  /* 0x0000000232077824 */ /* 0x000fe200078e020f */
[----:B------:R-:W-:Y:S04]  /*99e0*/  STL [R1+0x830], R20 ;  /* 0x0008301401007387 */ /* 0x000fe80000100800 */
[C---:B------:R-:W-:Y:S02]  /*99f0*/  LEA R4, P0, R7.reuse, R3, 0x1 ;  /* 0x0000000307047211 */ /* 0x040fe400078008ff */
[----:B------:R-:W-:Y:S01]  /*9a00*/  PRMT R42, RZ, 0x7610, R42 ;  /* 0x00007610ff2a7816 */ /* 0x000fe2000000002a */
[----:B--2---:R-:W-:Y:S04]  /*9a10*/  STL [R1+0x1018], R44 ;  /* 0x0010182c01007387 */ /* 0x004fe80000100800 */
[----:B------:R0:W-:Y:S02]  /*9a20*/  STL [R1+0x82c], R26 ;  /* 0x00082c1a01007387 */ /* 0x0001e40000100800 */
[----:B0-----:R-:W-:-:S02]  /*9a30*/  LEA.HI.X.SX32 R26, R7, R2, 0x1, P0 ;  /* 0x00000002071a7211 */ /* 0x001fc400000f0eff */
[----:B---3--:R-:W-:Y:S03]  /*9a40*/  STL [R1+0x101c], R43 ;  /* 0x00101c2b01007387 */ /* 0x008fe60000100800 */
[----:B------:R-:W-:Y:S01]  /*9a50*/  @P3 IMAD.MOV.U32 R27, RZ, RZ, R26 ;  /* 0x000000ffff1b3224 */ /* 0x000fe200078e001a */
[----:B------:R-:W-:Y:S04]  /*9a60*/  STL [R1+0x850], R4 ;  /* 0x0008500401007387 */ /* 0x000fe80000100800 */
[----:B------:R0:W-:Y:S02]  /*9a70*/  STL [R1+0x84c], R26 ;  /* 0x00084c1a01007387 */ /* 0x0001e40000100800 */
[----:B0-----:R-:W-:-:S05]  /*9a80*/  @P3 IMAD.MOV.U32 R26, RZ, RZ, R4 ;  /* 0x000000ffff1a3224 */ /* 0x001fca00078e0004 */
[----:B------:R-:W2:Y:S01]  /*9a90*/  @P3 LDG.E.U16 R42, desc[UR10][R26.64] ;  /* 0x0000000a1a2a3981 */ /* 0x000ea2000c1e1500 */
[----:B------:R-:W-:-:S04]  /*9aa0*/  IMAD R8, R50, 0x2, R7 ;  /* 0x0000000232087824 */ /* 0x000fc800078e0207 */
[----:B------:R-:W-:Y:S01]  /*9ab0*/  IMAD R9, R50, 0x2, R8 ;  /* 0x0000000232097824 */ /* 0x000fe200078e0208 */
[----:B------:R-:W-:Y:S02]  /*9ac0*/  LOP3.LUT R20, R0, 0xc8, RZ, 0xfc, !PT ;  /* 0x000000c800147812 */ /* 0x000fe400078efcff */
[----:B------:R-:W-:Y:S01]  /*9ad0*/  PLOP3.LUT P0, PT, PT, PT, UP1, 0x80, 0x8 ;  /* 0x000000000008781c */ /* 0x000fe20003f0f018 */
[----:B------:R-:W-:-:S03]  /*9ae0*/  IMAD R17, R50, 0x2, R9 ;  /* 0x0000000232117824 */ /* 0x000fc600078e0209 */
[----:B------:R-:W-:Y:S01]  /*9af0*/  ISETP.LT.AND P0, PT, R20, UR13, P0 ;  /* 0x0000000d14007c0c */ /* 0x000fe20008701270 */
[----:B------:R-:W-:Y:S01]  /*9b00*/  IMAD R5, R50, 0x2, R17 ;  /* 0x0000000232057824 */ /* 0x000fe200078e0211 */
[----:B------:R-:W-:-:S04]  /*9b10*/  LOP3.LUT R29, R0, 0xd8, RZ, 0xfc, !PT ;  /* 0x000000d8001d7812 */ /* 0x000fc800078efcff */
[C---:B------:R-:W-:Y:S02]  /*9b20*/  LEA R20, P4, R5.reuse, R3, 0x1 ;  /* 0x0000000305147211 */ /* 0x040fe400078808ff */
[----:B------:R-:W-:Y:S02]  /*9b30*/  PLOP3.LUT P3, PT, PT, PT, UP1, 0x80, 0x8 ;  /* 0x000000000008781c */ /* 0x000fe40003f6f018 */
[----:B------:R-:W-:Y:S02]  /*9b40*/  LEA.HI.X.SX32 R28, R5, R2, 0x1, P4 ;  /* 0x00000002051c7211 */ /* 0x000fe400020f0eff */
[----:B------:R-:W-:Y:S02]  /*9b50*/  ISETP.LT.AND P3, PT, R29, UR13, P3 ;  /* 0x0000000d1d007c0c */ /* 0x000fe40009f61270 */
[----:B------:R-:W-:Y:S01]  /*9b60*/  PRMT R41, RZ, 0x7610, R41 ;  /* 0x00007610ff297816 */ /* 0x000fe20000000029 */
[----:B------:R-:W-:Y:S02]  /*9b70*/  @P0 IMAD.MOV.U32 R29, RZ, RZ, R28 ;  /* 0x000000ffff1d0224 */ /* 0x000fe400078e001c */
[----:B------:R-:W-:Y:S01]  /*9b80*/  IMAD R18, R50, 0x2, R5 ;  /* 0x0000000232127824 */ /* 0x000fe200078e0205 */
[----:B--2---:R-:W-:Y:S04]  /*9b90*/  STL [R1+0x1020], R42 ;  /* 0x0010202a01007387 */ /* 0x004fe80000100800 */
[----:B------:R-:W-:Y:S04]  /*9ba0*/  STL [R1+0x870], R20 ;  /* 0x0008701401007387 */ /* 0x000fe80000100800 */
[----:B------:R0:W-:Y:S02]  /*9bb0*/  STL [R1+0x86c], R28 ;  /* 0x00086c1c01007387 */ /* 0x0001e40000100800 */
[----:B0-----:R-:W-:-:S05]  /*9bc0*/  @P0 IMAD.MOV.U32 R28, RZ, RZ, R20 ;  /* 0x000000ffff1c0224 */ /* 0x001fca00078e0014 */
[----:B------:R-:W2:Y:S01]  /*9bd0*/  @P0 LDG.E.U16 R41, desc[UR10][R28.64] ;  /* 0x0000000a1c290981 */ /* 0x000ea2000c1e1500 */
[----:B------:R-:W-:-:S04]  /*9be0*/  IMAD R19, R50, 0x2, R18 ;  /* 0x0000000232137824 */ /* 0x000fc800078e0212 */
[----:B------:R-:W-:-:S04]  /*9bf0*/  IMAD R22, R50, 0x2, R19 ;  /* 0x0000000232167824 */ /* 0x000fc800078e0213 */
[----:B------:R-:W-:-:S04]  /*9c00*/  IMAD R6, R50, 0x2, R22 ;  /* 0x0000000232067824 */ /* 0x000fc800078e0216 */
[----:B------:R-:W-:-:S04]  /*9c10*/  IMAD R23, R50, 0x2, R6 ;  /* 0x0000000232177824 */ /* 0x000fc800078e0206 */
[----:B------:R-:W-:Y:S01]  /*9c20*/  IMAD R24, R50, 0x2, R23 ;  /* 0x0000000232187824 */ /* 0x000fe200078e0217 */
[----:B------:R-:W-:Y:S02]  /*9c30*/  LOP3.LUT R27, R0, 0xd0, RZ, 0xfc, !PT ;  /* 0x000000d0001b7812 */ /* 0x000fe400078efcff */
[----:B------:R-:W-:Y:S01]  /*9c40*/  PLOP3.LUT P1, PT, PT, PT, UP1, 0x80, 0x8 ;  /* 0x000000000008781c */ /* 0x000fe20003f2f018 */
[----:B------:R-:W-:-:S03]  /*9c50*/  IMAD R7, R50, 0x2, R24 ;  /* 0x0000000232077824 */ /* 0x000fc600078e0218 */
[----:B------:R-:W-:Y:S01]  /*9c60*/  ISETP.LT.AND P1, PT, R27, UR13, P1 ;  /* 0x0000000d1b007c0c */ /* 0x000fe20008f21270 */
[----:B------:R-:W-:Y:S01]  /*9c70*/  IMAD R4, R50, 0x2, R7 ;  /* 0x0000000232047824 */ /* 0x000fe200078e0207 */
[-C--:B------:R-:W-:Y:S02]  /*9c80*/  LEA R30, P4, R6, R3.reuse, 0x1 ;  /* 0x00000003061e7211 */ /* 0x080fe400078808ff */
[----:B------:R-:W-:Y:S02]  /*9c90*/  PRMT R40, RZ, 0x7610, R40 ;  /* 0x00007610ff287816 */ /* 0x000fe40000000028 */
[----:B------:R-:W-:Y:S02]  /*9ca0*/  LEA R20, P0, R4, R3, 0x1 ;  /* 0x0000000304147211 */ /* 0x000fe400078008ff */
[-C--:B------:R-:W-:Y:S02]  /*9cb0*/  LEA.HI.X.SX32 R31, R6, R2.reuse, 0x1, P4 ;  /* 0x00000002061f7211 */ /* 0x080fe400020f0eff */
[----:B------:R-:W-:-:S02]  /*9cc0*/  LEA.HI.X.SX32 R32, R4, R2, 0x1, P0 ;  /* 0x0000000204207211 */ /* 0x000fc400000f0eff */
[----:B------:R-:W-:Y:S01]  /*9cd0*/  PRMT R39, RZ, 0x7610, R39 ;  /* 0x00007610ff277816 */ /* 0x000fe20000000027 */
[----:B------:R0:W3:Y:S04]  /*9ce0*/  @P1 LDG.E.U16 R40, desc[UR10][R30.64] ;  /* 0x0000000a1e281981 */ /* 0x0000e8000c1e1500 */
[----:B--2---:R-:W-:Y:S04]  /*9cf0*/  STL [R1+0x1024], R41 ;  /* 0x0010242901007387 */ /* 0x004fe80000100800 */
[----:B------:R0:W-:Y:S04]  /*9d00*/  STL [R1+0x890], R30 ;  /* 0x0008901e01007387 */ /* 0x0001e80000100800 */
[----:B------:R-:W-:Y:S04]  /*9d10*/  STL [R1+0x8b0], R20 ;  /* 0x0008b01401007387 */ /* 0x000fe80000100800 */
[----:B------:R1:W-:Y:S01]  /*9d20*/  STL [R1+0x88c], R31 ;  /* 0x00088c1f01007387 */ /* 0x0003e20000100800 */
[----:B0-----:R-:W-:-:S02]  /*9d30*/  @P3 IMAD.MOV.U32 R30, RZ, RZ, R20 ;  /* 0x000000ffff1e3224 */ /* 0x001fc400078e0014 */
[----:B-1----:R-:W-:-:S05]  /*9d40*/  @P3 IMAD.MOV.U32 R31, RZ, RZ, R32 ;  /* 0x000000ffff1f3224 */ /* 0x002fca00078e0020 */
[----:B------:R0:W2:Y:S01]  /*9d50*/  @P3 LDG.E.U16 R39, desc[UR10][R30.64] ;  /* 0x0000000a1e273981 */ /* 0x0000a2000c1e1500 */
[----:B------:R-:W-:-:S04]  /*9d60*/  IMAD R25, R50, 0x2, R4 ;  /* 0x0000000232197824 */ /* 0x000fc800078e0204 */
[----:B------:R-:W-:-:S04]  /*9d70*/  IMAD R26, R50, 0x2, R25 ;  /* 0x00000002321a7824 */ /* 0x000fc800078e0219 */
[----:B------:R-:W-:-:S04]  /*9d80*/  IMAD R27, R50, 0x2, R26 ;  /* 0x00000002321b7824 */ /* 0x000fc800078e021a */
[----:B------:R-:W-:-:S04]  /*9d90*/  IMAD R5, R50, 0x2, R27 ;  /* 0x0000000232057824 */ /* 0x000fc800078e021b */
[----:B------:R-:W-:-:S04]  /*9da0*/  IMAD R6, R50, 0x2, R5 ;  /* 0x0000000232067824 */ /* 0x000fc800078e0205 */
[C---:B------:R-:W-:Y:S01]  /*9db0*/  IMAD R28, R50.reuse, 0x2, R6 ;  /* 0x00000002321c7824 */ /* 0x040fe200078e0206 */
[----:B------:R1:W-:Y:S01]  /*9dc0*/  STL [R1+0x8ac], R32 ;  /* 0x0008ac2001007387 */ /* 0x0003e20000100800 */
[----:B------:R-:W-:Y:S02]  /*9dd0*/  PLOP3.LUT P0, PT, PT, PT, UP1, 0x80, 0x8 ;  /* 0x000000000008781c */ /* 0x000fe40003f0f018 */
[----:B------:R-:W-:-:S04]  /*9de0*/  IMAD R29, R50, 0x2, R28 ;  /* 0x00000002321d7824 */ /* 0x000fc800078e021c */
[----:B------:R-:W-:Y:S01]  /*9df0*/  IMAD R4, R50, 0x2, R29 ;  /* 0x0000000232047824 */ /* 0x000fe200078e021d */
[----:B-1----:R-:W-:-:S03]  /*9e00*/  LOP3.LUT R32, R0, 0xe0, RZ, 0xfc, !PT ;  /* 0x000000e000207812 */ /* 0x002fc600078efcff */
[----:B0-----:R-:W-:Y:S01]  /*9e10*/  IMAD R30, R50, 0x2, R4 ;  /* 0x00000002321e7824 */ /* 0x001fe200078e0204 */
[----:B------:R-:W-:Y:S02]  /*9e20*/  ISETP.LT.AND P0, PT, R32, UR13, P0 ;  /* 0x0000000d20007c0c */ /* 0x000fe40008701270 */
[----:B------:R-:W-:Y:S01]  /*9e30*/  LEA R33, P4, R5, R3, 0x1 ;  /* 0x0000000305217211 */ /* 0x000fe200078808ff */
[----:B------:R-:W-:Y:S01]  /*9e40*/  IMAD R31, R50, 0x2, R30 ;  /* 0x00000002321f7824 */ /* 0x000fe200078e021e */
[C---:B------:R-:W-:Y:S02]  /*9e50*/  LOP3.LUT R20, R0.reuse, 0xe8, RZ, 0xfc, !PT ;  /* 0x000000e800147812 */ /* 0x040fe400078efcff */
[----:B------:R-:W-:Y:S02]  /*9e60*/  PLOP3.LUT P1, PT, PT, PT, UP1, 0x80, 0x8 ;  /* 0x000000000008781c */ /* 0x000fe40003f2f018 */
[----:B------:R-:W-:Y:S02]  /*9e70*/  LOP3.LUT R35, R0, 0xf0, RZ, 0xfc, !PT ;  /* 0x000000f000237812 */ /* 0x000fe400078efcff */
[----:B------:R-:W-:-:S02]  /*9e80*/  PLOP3.LUT P3, PT, PT, PT, UP1, 0x80, 0x8 ;  /* 0x000000000008781c */ /* 0x000fc40003f6f018 */
[----:B------:R-:W-:Y:S01]  /*9e90*/  LEA.HI.X.SX32 R34, R5, R2, 0x1, P4 ;  /* 0x0000000205227211 */ /* 0x000fe200020f0eff */
[----:B---3--:R-:W-:Y:S01]  /*9ea0*/  STL [R1+0x1028], R40 ;  /* 0x0010282801007387 */ /* 0x008fe20000100800 */
[----:B------:R-:W-:Y:S01]  /*9eb0*/  ISETP.LT.AND P1, PT, R20, UR13, P1 ;  /* 0x0000000d14007c0c */ /* 0x000fe20008f21270 */
[C---:B------:R-:W-:Y:S01]  /*9ec0*/  IMAD R32, R50.reuse, 0x2, R31 ;  /* 0x0000000232207824 */ /* 0x040fe200078e021f */
[----:B------:R-:W-:Y:S01]  /*9ed0*/  ISETP.LT.AND P3, PT, R35, UR13, P3 ;  /* 0x0000000d23007c0c */ /* 0x000fe20009f61270 */
[----:B------:R-:W-:Y:S01]  /*9ee0*/  @P0 IMAD.MOV.U32 R35, RZ, RZ, R34 ;  /* 0x000000ffff230224 */ /* 0x000fe200078e0022 */
[----:B------:R-:W-:Y:S01]  /*9ef0*/  PRMT R38, RZ, 0x7610, R38 ;  /* 0x00007610ff267816 */ /* 0x000fe20000000026 */
[----:B------:R-:W-:Y:S01]  /*9f00*/  IMAD R5, R50, 0x2, R32 ;  /* 0x0000000232057824 */ /* 0x000fe200078e0220 */
[----:B------:R-:W-:-:S04]  /*9f10*/  LEA R20, P4, R4, R3, 0x1 ;  /* 0x0000000304147211 */ /* 0x000fc800078808ff */
[----:B------:R-:W-:Y:S01]  /*9f20*/  LEA.HI.X.SX32 R47, R4, R2, 0x1, P4 ;  /* 0x00000002042f7211 */ /* 0x000fe200020f0eff */
[----:B------:R-:W-:Y:S01]  /*9f30*/  IMAD R4, R50, 0x2, R5 ;  /* 0x0000000232047824 */ /* 0x000fe200078e0205 */
[----:B------:R-:W-:Y:S02]  /*9f40*/  PRMT R37, RZ, 0x7610, R37 ;  /* 0x00007610ff257816 */ /* 0x000fe40000000025 */
[----:B------:R-:W-:Y:S02]  /*9f50*/  PRMT R36, RZ, 0x7610, R36 ;  /* 0x00007610ff247816 */ /* 0x000fe40000000024 */
[----:B------:R-:W-:Y:S02]  /*9f60*/  LOP3.LUT R52, R0, 0xae, RZ, 0xfc, !PT ;  /* 0x000000ae00347812 */ /* 0x000fe400078efcff */
[----:B------:R-:W-:Y:S01]  /*9f70*/  PRMT R51, RZ, 0x7610, R51 ;  /* 0x00007610ff337816 */ /* 0x000fe20000000033 */
[----:B--2---:R-:W-:Y:S04]  /*9f80*/  STL [R1+0x102c], R39 ;  /* 0x00102c2701007387 */ /* 0x004fe80000100800 */
[----:B------:R-:W-:Y:S04]  /*9f90*/  STL [R1+0x8d0], R33 ;  /* 0x0008d02101007387 */ /* 0x000fe80000100800 */
[----:B------:R0:W-:Y:S02]  /*9fa0*/  STL [R1+0x8cc], R34 ;  /* 0x0008cc2201007387 */ /* 0x0001e40000100800 */
[----:B0-----:R-:W-:-:S02]  /*9fb0*/  @P0 IMAD.MOV.U32 R34, RZ, RZ, R33 ;  /* 0x000000ffff220224 */ /* 0x001fc400078e0021 */
[----:B------:R-:W-:Y:S04]  /*9fc0*/  STL [R1+0x8f0], R20 ;  /* 0x0008f01401007387 */ /* 0x000fe80000100800 */
[----:B------:R0:W2:Y:S01]  /*9fd0*/  @P0 LDG.E.U16 R38, desc[UR10][R34.64] ;  /* 0x0000000a22260981 */ /* 0x0000a2000c1e1500 */
[----:B------:R-:W-:-:S03]  /*9fe0*/  LEA R33, P0, R5, R3, 0x1 ;  /* 0x0000000305217211 */ /* 0x000fc600078008ff */
[----:B------:R1:W-:Y:S01]  /*9ff0*/  STL [R1+0x8ec], R47 ;  /* 0x0008ec2f01007387 */ /* 0x0003e20000100800 */
[----:B0-----:R-:W-:Y:S02]  /*a000*/  @P1 IMAD.MOV.U32 R34, RZ, RZ, R20 ;  /* 0x000000ffff221224 */ /* 0x001fe400078e0014 */
[----:B------:R-:W-:Y:S01]  /*a010*/  @P1 IMAD.MOV.U32 R35, RZ, RZ, R47 ;  /* 0x000000ffff231224 */ /* 0x000fe200078e002f */
[----:B-1----:R-:W-:Y:S01]  /*a020*/  LEA.HI.X.SX32 R47, R5, R2, 0x1, P0 ;  /* 0x00000002052f7211 */ /* 0x002fe200000f0eff */
[----:B------:R-:W-:-:S03]  /*a030*/  IMAD R5, R50, 0x2, R4 ;  /* 0x0000000232057824 */ /* 0x000fc600078e0204 */
[----:B------:R0:W3:Y:S01]  /*a040*/  @P1 LDG.E.U16 R37, desc[UR10][R34.64] ;  /* 0x0000000a22251981 */ /* 0x0000e2000c1e1500 */
[----:B------:R-:W-:Y:S02]  /*a050*/  LOP3.LUT R20, R0, 0xf8, RZ, 0xfc, !PT ;  /* 0x000000f800147812 */ /* 0x000fe400078efcff */
[----:B------:R-:W-:Y:S01]  /*a060*/  PLOP3.LUT P1, PT, PT, PT, UP1, 0x80, 0x8 ;  /* 0x000000000008781c */ /* 0x000fe20003f2f018 */
[----:B------:R1:W-:Y:S01]  /*a070*/  STL [R1+0x910], R33 ;  /* 0x0009102101007387 */ /* 0x0003e20000100800 */
[----:B------:R-:W-:Y:S02]  /*a080*/  @P3 IMAD.MOV.U32 R48, RZ, RZ, R33 ;  /* 0x000000ffff303224 */ /* 0x000fe400078e0021 */
[----:B------:R-:W-:Y:S02]  /*a090*/  @P3 IMAD.MOV.U32 R49, RZ, RZ, R47 ;  /* 0x000000ffff313224 */ /* 0x000fe400078e002f */
[----:B0-----:R-:W-:Y:S01]  /*a0a0*/  IMAD R34, R50, 0x2, R5 ;  /* 0x0000000232227824 */ /* 0x001fe200078e0205 */
[----:B------:R-:W-:-:S02]  /*a0b0*/  ISETP.LT.AND P1, PT, R20, UR13, P1 ;  /* 0x0000000d14007c0c */ /* 0x000fc40008f21270 */
[----:B------:R0:W4:Y:S01]  /*a0c0*/  @P3 LDG.E.U16 R36, desc[UR10][R48.64] ;  /* 0x0000000a30243981 */ /* 0x000122000c1e1500 */
[----:B-1----:R-:W-:Y:S01]  /*a0d0*/  IMAD R33, R50, 0x2, R34 ;  /* 0x0000000232217824 */ /* 0x002fe200078e0222 */
[----:B------:R-:W-:Y:S02]  /*a0e0*/  PLOP3.LUT P0, PT, PT, PT, UP1, 0x80, 0x8 ;  /* 0x000000000008781c */ /* 0x000fe40003f0f018 */
[----:B------:R-:W-:Y:S02]  /*a0f0*/  PRMT R35, RZ, 0x7610, R35 ;  /* 0x00007610ff237816 */ /* 0x000fe40000000023 */
[----:B------:R-:W-:Y:S02]  /*a100*/  ISETP.LT.AND P0, PT, R52, UR13, P0 ;  /* 0x0000000d34007c0c */ /* 0x000fe40008701270 */
[----:B0-----:R-:W-:Y:S01]  /*a110*/  LEA R48, P4, R33, R3, 0x1 ;  /* 0x0000000321307211 */ /* 0x001fe200078808ff */
[----:B------:R0:W-:Y:S01]  /*a120*/  STL [R1+0x90c], R47 ;  /* 0x00090c2f01007387 */ /* 0x0001e20000100800 */
[----:B------:R-:W-:-:S02]  /*a130*/  LOP3.LUT R20, R0, 0xb4, RZ, 0xfc, !PT ;  /* 0x000000b400147812 */ /* 0x000fc400078efcff */
[----:B------:R-:W-:Y:S02]  /*a140*/  LEA.HI.X.SX32 R49, R33, R2, 0x1, P4 ;  /* 0x0000000221317211 */ /* 0x000fe400020f0eff */
[----:B------:R-:W-:Y:S02]  /*a150*/  PLOP3.LUT P3, PT, PT, PT, UP1, 0x80, 0x8 ;  /* 0x000000000008781c */ /* 0x000fe40003f6f018 */
[----:B------:R-:W-:Y:S01]  /*a160*/  PLOP3.LUT P4, PT, PT, PT, UP1, 0x80, 0x8 ;  /* 0x000000000008781c */ /* 0x000fe20003f8f018 */
[----:B------:R-:W2:Y:S01]  /*a170*/  @P1 LDG.E.U16 R35, desc[UR10][R48.64] ;  /* 0x0000000a30231981 */ /* 0x000ea2000c1e1500 */
[----:B0-----:R-:W-:Y:S02]  /*a180*/  LOP3.LUT R47, R0, 0xb2, RZ, 0xfc, !PT ;  /* 0x000000b2002f7812 */ /* 0x001fe400078efcff */
[----:B------:R-:W-:Y:S02]  /*a190*/  ISETP.LT.AND P1, PT, R20, UR13, P4 ;  /* 0x0000000d14007c0c */ /* 0x000fe4000a721270 */
[----:B------:R-:W-:-:S02]  /*a1a0*/  ISETP.LT.AND P3, PT, R47, UR13, P3 ;  /* 0x0000000d2f007c0c */ /* 0x000fc40009f61270 */
[CC--:B------:R-:W-:Y:S02]  /*a1b0*/  LEA R47, P5, R11.reuse, R3.reuse, 0x1 ;  /* 0x000000030b2f7211 */ /* 0x0c0fe400078a08ff */
[C---:B------:R-:W-:Y:S02]  /*a1c0*/  LEA R20, P4, R10.reuse, R3, 0x1 ;  /* 0x000000030a147211 */ /* 0x040fe400078808ff */
[-C--:B------:R-:W-:Y:S02]  /*a1d0*/  LEA.HI.X.SX32 R11, R11, R2.reuse, 0x1, P5 ;  /* 0x000000020b0b7211 */ /* 0x080fe400028f0eff */
[----:B------:R-:W-:Y:S01]  /*a1e0*/  LEA.HI.X.SX32 R53, R10, R2, 0x1, P4 ;  /* 0x000000020a357211 */ /* 0x000fe200020f0eff */
[----:B------:R-:W-:-:S05]  /*a1f0*/  @P0 IMAD.MOV.U32 R10, RZ, RZ, R47 ;  /* 0x000000ffff0a0224 */ /* 0x000fca00078e002f */
[----:B------:R0:W2:Y:S04]  /*a200*/  @P0 LDG.E.U16 R51, desc[UR10][R10.64] ;  /* 0x0000000a0a330981 */ /* 0x0000a8000c1e1500 */
[----:B------:R-:W-:Y:S01]  /*a210*/  STL [R1+0x930], R48 ;  /* 0x0009303001007387 */ /* 0x000fe20000100800 */
[----:B------:R-:W-:-:S03]  /*a220*/  PRMT R0, RZ, 0x7610, R0 ;  /* 0x00007610ff007816 */ /* 0x000fc60000000000 */
[----:B------:R-:W-:Y:S04]  /*a230*/  STL [R1+0x92c], R49 ;  /* 0x00092c3101007387 */ /* 0x000fe80000100800 */
[----:B------:R1:W-:Y:S01]  /*a240*/  STL [R1+0x808], R47 ;  /* 0x0008082f01007387 */ /* 0x0003e20000100800 */
[----:B0-----:R-:W-:-:S03]  /*a250*/  @P3 IMAD.MOV.U32 R10, RZ, RZ, R20 ;  /* 0x000000ffff0a3224 */ /* 0x001fc600078e0014 */
[----:B------:R-:W-:Y:S04]  /*a260*/  STL [R1+0x818], R20 ;  /* 0x0008181401007387 */ /* 0x000fe80000100800 */
[----:B------:R0:W-:Y:S01]  /*a270*/  STL [R1+0x804], R11 ;  /* 0x0008040b01007387 */ /* 0x0001e20000100800 */
[----:B------:R-:W-:-:S03]  /*a280*/  LEA R52, P4, R12, R3, 0x1 ;  /* 0x000000030c347211 */ /* 0x000fc600078808ff */
[----:B-1----:R-:W3:Y:S01]  /*a290*/  LDL.LU R47, [R1+0x1058] ;  /* 0x00105800012f7983 */ /* 0x002ee20000300800 */
[----:B0-----:R-:W-:-:S05]  /*a2a0*/  @P3 IMAD.MOV.U32 R11, RZ, RZ, R53 ;  /* 0x000000ffff0b3224 */ /* 0x001fca00078e0035 */
[----:B------:R0:W3:Y:S04]  /*a2b0*/  @P3 LDG.E.U16 R0, desc[UR10][R10.64] ;  /* 0x0000000a0a003981 */ /* 0x0000e8000c1e1500 */
[----:B------:R1:W-:Y:S04]  /*a2c0*/  STL [R1+0x814], R53 ;  /* 0x0008143501007387 */ /* 0x0003e80000100800 */
[----:B------:R-:W-:Y:S01]  /*a2d0*/  STL [R1+0x820], R52 ;  /* 0x0008203401007387 */ /* 0x000fe20000100800 */
[----:B------:R-:W-:Y:S01]  /*a2e0*/  PRMT R21, RZ, 0x7610, R21 ;  /* 0x00007610ff157816 */ /* 0x000fe20000000015 */
[----:B0-----:R-:W-:-:S02]  /*a2f0*/  @P1 IMAD.MOV.U32 R10, RZ, RZ, R52 ;  /* 0x000000ffff0a1224 */ /* 0x001fc400078e0034 */
[----:B--2---:R0:W-:Y:S04]  /*a300*/  STL [R1+0x278], R51 ;  /* 0x0002783301007387 */ /* 0x0041e80000100800 */
[----:B-1----:R-:W2:Y:S04]  /*a310*/  LDL.LU R53, [R1+0x1054] ;  /* 0x0010540001357983 */ /* 0x002ea80000300800 */
[----:B------:R-:W2:Y:S01]  /*a320*/  LDL.LU R20, [R1+0x1050] ;  /* 0x0010500001147983 */ /* 0x000ea20000300800 */
[----:B0-----:R-:W-:-:S05]  /*a330*/  LEA.HI.X.SX32 R51, R12, R2, 0x1, P4 ;  /* 0x000000020c337211 */ /* 0x001fca00020f0eff */
[----:B------:R-:W-:-:S05]  /*a340*/  IMAD.MOV.U32 R11, RZ, RZ, R51 ;  /* 0x000000ffff0b7224 */ /* 0x000fca00078e0033 */
[----:B------:R0:W2:Y:S04]  /*a350*/  @P1 LDG.E.U16 R21, desc[UR10][R10.64] ;  /* 0x0000000a0a151981 */ /* 0x0000a8000c1e1500 */
[----:B---3--:R1:W-:Y:S02]  /*a360*/  STL [R1+0x224], R0 ;  /* 0x0002240001007387 */ /* 0x0083e40000100800 */
[----:B-1----:R-:W1:Y:S01]  /*a370*/  S2R R0, SR_TID.X ;  /* 0x0000000000007919 */ /* 0x002e620000002100 */
[----:B0-----:R-:W-:Y:S02]  /*a380*/  PRMT R11, RZ, 0x7610, R11 ;  /* 0x00007610ff0b7816 */ /* 0x001fe4000000000b */
[----:B------:R-:W-:Y:S01]  /*a390*/  PLOP3.LUT P0, PT, PT, PT, UP1, 0x80, 0x8 ;  /* 0x000000000008781c */ /* 0x000fe20003f0f018 */
[----:B------:R0:W-:Y:S01]  /*a3a0*/  STL [R1+0x81c], R51 ;  /* 0x00081c3301007387 */ /* 0x0001e20000100800 */
[----:B------:R-:W-:-:S02]  /*a3b0*/  LEA R10, P4, R13, R3, 0x1 ;  /* 0x000000030d0a7211 */ /* 0x000fc400078808ff */
[----:B-1----:R-:W-:-:S04]  /*a3c0*/  SHF.R.U32.HI R0, RZ, 0x6, R0 ;  /* 0x00000006ff007819 */ /* 0x002fc80000011600 */
[----:B------:R-:W-:-:S04]  /*a3d0*/  SGXT.U32 R0, R0, 0x1 ;  /* 0x000000010000781a */ /* 0x000fc80000000000 */
[C---:B0-----:R-:W-:Y:S02]  /*a3e0*/  LOP3.LUT R51, R0.reuse, 0xb6, RZ, 0xfc, !PT ;  /* 0x000000b600337812 */ /* 0x041fe400078efcff */
[C---:B------:R-:W-:Y:S02]  /*a3f0*/  LOP3.LUT R52, R0.reuse, 0xbe, RZ, 0xfc, !PT ;  /* 0x000000be00347812 */ /* 0x040fe400078efcff */
[----:B------:R-:W-:Y:S02]  /*a400*/  ISETP.LT.AND P0, PT, R51, UR13, P0 ;  /* 0x0000000d33007c0c */ /* 0x000fe40008701270 */
[C---:B------:R-:W-:Y:S01]  /*a410*/  LOP3.LUT R51, R0.reuse, 0xbc, RZ, 0xfc, !PT ;  /* 0x000000bc00337812 */ /* 0x040fe200078efcff */
[----:B--2---:R0:W-:Y:S04]  /*a420*/  STL [R1+0x220], R21 ;  /* 0x0002201501007387 */ /* 0x0041e80000100800 */
[----:B------:R1:W-:Y:S04]  /*a430*/  STL.S16 [R1+0x21c], R11 ;  /* 0x00021c0b01007387 */ /* 0x0003e80000100600 */
[----:B------:R2:W-:Y:S01]  /*a440*/  STL [R1+0x828], R10 ;  /* 0x0008280a01007387 */ /* 0x0005e20000100800 */
[----:B0-----:R-:W-:-:S03]  /*a450*/  LOP3.LUT R21, R0, 0xba, RZ, 0xfc, !PT ;  /* 0x000000ba00157812 */ /* 0x001fc600078efcff */
[----:B------:R-:W3:Y:S01]  /*a460*/  LDL R0, [R1+0x21c] ;  /* 0x00021c0001007983 */ /* 0x000ee20000100800 */
[----:B-1----:R-:W-:Y:S02]  /*a470*/  LEA.HI.X.SX32 R11, R13, R2, 0x1, P4 ;  /* 0x000000020d0b7211 */ /* 0x002fe400020f0eff */
        /* <DEDUP_REMOVED lines=9> */
[----:B--2---:R-:W-:Y:S02]  /*a510*/  @P1 IMAD.MOV.U32 R10, RZ, RZ, R21 ;  /* 0x000000ffff0a1224 */ /* 0x004fe400078e0015 */
[----:B0-----:R-:W-:-:S05]  /*a520*/  @P1 IMAD.MOV.U32 R11, RZ, RZ, R51 ;  /* 0x000000ffff0b1224 */ /* 0x001fca00078e0033 */
[----:B------:R0:W2:Y:S04]  /*a530*/  @P1 LDG.E.U16 R20, desc[UR10][R10.64] ;  /* 0x0000000a0a141981 */ /* 0x0000a8000c1e1500 */
[----:B------:R1:W-:Y:S01]  /*a540*/  STL [R1+0x838], R21 ;  /* 0x0008381501007387 */ /* 0x0003e20000100800 */
[----:B------:R-:W-:Y:S02]  /*a550*/  PLOP3.LUT P4, PT, PT, PT, UP1, 0x80, 0x8 ;  /* 0x000000000008781c */ /* 0x000fe40003f8f018 */
[----:B0-----:R-:W-:Y:S02]  /*a560*/  PRMT R11, RZ, 0x7610, R11 ;  /* 0x00007610ff0b7816 */ /* 0x001fe4000000000b */
[----:B-1----:R-:W-:Y:S01]  /*a570*/  LEA R21, P1, R15, R3, 0x1 ;  /* 0x000000030f157211 */ /* 0x002fe200078208ff */
[----:B---3--:R0:W-:Y:S02]  /*a580*/  @P0 STL [R1+0x21c], R0 ;  /* 0x00021c0001000387 */ /* 0x0081e40000100800 */
        /* <DEDUP_REMOVED lines=9> */
[----:B--2---:R1:W-:Y:S01]  /*a620*/  STL [R1+0x218], R20 ;  /* 0x0002181401007387 */ /* 0x0043e20000100800 */
[----:B0-----:R-:W-:-:S04]  /*a630*/  SHF.R.U32.HI R0, RZ, 0x6, R0 ;  /* 0x00000006ff007819 */ /* 0x001fc80000011600 */
[----:B------:R-:W-:-:S04]  /*a640*/  SGXT.U32 R0, R0, 0x1 ;  /* 0x000000010000781a */ /* 0x000fc80000000000 */
[----:B-1----:R-:W-:Y:S02]  /*a650*/  LOP3.LUT R20, R0, 0xc2, RZ, 0xfc, !PT ;  /* 0x000000c200147812 */ /* 0x002fe400078efcff */
[----:B------:R-:W2:Y:S01]  /*a660*/  LDL R0, [R1+0x210] ;  /* 0x0002100001007983 */ /* 0x000ea20000100800 */
[----:B------:R-:W-:Y:S02]  /*a670*/  @P3 IMAD.MOV.U32 R11, RZ, RZ, R10 ;  /* 0x000000ffff0b3224 */ /* 0x000fe400078e000a */
[----:B------:R-:W-:Y:S02]  /*a680*/  @P3 IMAD.MOV.U32 R10, RZ, RZ, R52 ;  /* 0x000000ffff0a3224 */ /* 0x000fe400078e0034 */
[----:B------:R-:W3:Y:S01]  /*a690*/  LDL.LU R52, [R1+0x104c] ;  /* 0x00104c0001347983 */ /* 0x000ee20000300800 */
[----:B------:R-:W-:-:S03]  /*a6a0*/  LEA.HI.X.SX32 R51, R15, R2, 0x1, P1 ;  /* 0x000000020f337211 */ /* 0x000fc600008f0eff */
[----:B--2---:R0:W2:Y:S04]  /*a6b0*/  @P3 LDG.E.U16 R0, desc[UR10][R10.64] ;  /* 0x0000000a0a003981 */ /* 0x0040a8000c1e1500 */
[----:B------:R1:W-:Y:S01]  /*a6c0*/  STL [R1+0x844], R51 ;  /* 0x0008443301007387 */ /* 0x0003e20000100800 */
[----:B------:R-:W-:Y:S01]  /*a6d0*/  PRMT R53, RZ, 0x7610, R53 ;  /* 0x00007610ff357816 */ /* 0x000fe20000000035 */
[----:B0-----:R-:W-:Y:S02]  /*a6e0*/  @P0 IMAD.MOV.U32 R10, RZ, RZ, R21 ;  /* 0x000000ffff0a0224 */ /* 0x001fe400078e0015 */
[----:B------:R-:W-:-:S05]  /*a6f0*/  @P0 IMAD.MOV.U32 R11, RZ, RZ, R51 ;  /* 0x000000ffff0b0224 */ /* 0x000fca00078e0033 */
[----:B------:R0:W4:Y:S02]  /*a700*/  @P0 LDG.E.U16 R53, desc[UR10][R10.64] ;  /* 0x0000000a0a350981 */ /* 0x000124000c1e1500 */
[----:B0-----:R-:W-:Y:S02]  /*a710*/  LEA R10, P4, R8, R3, 0x1 ;  /* 0x00000003080a7211 */ /* 0x001fe400078808ff */
[----:B------:R-:W-:-:S04]  /*a720*/  PLOP3.LUT P1, PT, PT, PT, UP1, 0x80, 0x8 ;  /* 0x000000000008781c */ /* 0x000fc80003f2f018 */
[----:B------:R-:W-:Y:S02]  /*a730*/  ISETP.LT.AND P1, PT, R20, UR13, P1 ;  /* 0x0000000d14007c0c */ /* 0x000fe40008f21270 */
[----:B------:R-:W-:Y:S02]  /*a740*/  PLOP3.LUT P0, PT, PT, PT, UP1, 0x80, 0x8 ;  /* 0x000000000008781c */ /* 0x000fe40003f0f018 */
[----:B---3--:R-:W-:Y:S02]  /*a750*/  PRMT R52, RZ, 0x7610, R52 ;  /* 0x00007610ff347816 */ /* 0x008fe40000000034 */
[----:B------:R-:W-:Y:S01]  /*a760*/  PRMT R47, RZ, 0x7610, R47 ;  /* 0x00007610ff2f7816 */ /* 0x000fe2000000002f */
[----:B--2---:R0:W-:Y:S04]  /*a770*/  @P3 STL [R1+0x210], R0 ;  /* 0x0002100001003387 */ /* 0x0041e80000100800 */
[----:B-1----:R-:W2:Y:S04]  /*a780*/  LDL.LU R51, [R1+0x1048] ;  /* 0x0010480001337983 */ /* 0x002ea80000300800 */
[----:B------:R-:W3:Y:S01]  /*a790*/  LDL.LU R21, [R1+0x1044] ;  /* 0x0010440001157983 */ /* 0x000ee20000300800 */
[----:B0-----:R-:W0:Y:S02]  /*a7a0*/  S2R R0, SR_TID.X ;  /* 0x0000000000007919 */ /* 0x001e240000002100 */
[----:B0-----:R-:W-:-:S04]  /*a7b0*/  SHF.R.U32.HI R0, RZ, 0x6, R0 ;  /* 0x00000006ff007819 */ /* 0x001fc80000011600 */
[----:B------:R-:W-:-:S04]  /*a7c0*/  SGXT.U32 R0, R0, 0x1 ;  /* 0x000000010000781a */ /* 0x000fc80000000000 */
[----:B------:R-:W-:Y:S02]  /*a7d0*/  LOP3.LUT R11, R0, 0xc4, RZ, 0xfc, !PT ;  /* 0x000000c4000b7812 */ /* 0x000fe400078efcff */
[----:B------:R-:W-:Y:S02]  /*a7e0*/  LEA.HI.X.SX32 R11, R8, R2, 0x1, P4 ;  /* 0x00000002080b7211 */ /* 0x000fe400020f0eff */
[----:B------:R-:W0:Y:S03]  /*a7f0*/  S2R R8, SR_TID.X ;  /* 0x0000000000087919 */ /* 0x000e260000002100 */
[----:B------:R-:W2:Y:S01]  /*a800*/  @P1 LDG.E.U16 R52, desc[UR10][R10.64] ;  /* 0x0000000a0a341981 */ /* 0x000ea2000c1e1500 */
[----:B0-----:R-:W-:-:S04]  /*a810*/  SHF.R.U32.HI R8, RZ, 0x6, R8 ;  /* 0x00000006ff087819 */ /* 0x001fc80000011608 */
[----:B------:R-:W-:-:S04]  /*a820*/  SGXT.U32 R8, R8, 0x1 ;  /* 0x000000010808781a */ /* 0x000fc80000000000 */
[----:B------:R-:W-:-:S04]  /*a830*/  LOP3.LUT R8, R8, 0xc4, RZ, 0xfc, !PT ;  /* 0x000000c408087812 */ /* 0x000fc800078efcff */
[----:B------:R-:W-:Y:S02]  /*a840*/  ISETP.LT.AND P0, PT, R8, UR13, P0 ;  /* 0x0000000d08007c0c */ /* 0x000fe40008701270 */
[----:B------:R-:W-:-:S04]  /*a850*/  LEA R8, P5, R9, R3, 0x1 ;  /* 0x0000000309087211 */ /* 0x000fc800078a08ff */
[----:B------:R-:W-:-:S07]  /*a860*/  LEA.HI.X.SX32 R9, R9, R2, 0x1, P5 ;  /* 0x0000000209097211 */ /* 0x000fce00028f0eff */
[----:B------:R0:W2:Y:S01]  /*a870*/  @P0 LDG.E.U16 R47, desc[UR10][R8.64] ;  /* 0x0000000a082f0981 */ /* 0x0000a2000c1e1500 */
[----:B------:R-:W-:-:S03]  /*a880*/  PLOP3.LUT P3, PT, PT, PT, UP1, 0x80, 0x8 ;  /* 0x000000000008781c */ /* 0x000fc60003f6f018 */
[----:B----4-:R1:W-:Y:S01]  /*a890*/  STL [R1+0x214], R53 ;  /* 0x0002143501007387 */ /* 0x0103e20000100800 */
[C---:B------:R-:W-:Y:S02]  /*a8a0*/  LOP3.LUT R20, R0.reuse, 0xca, RZ, 0xfc, !PT ;  /* 0x000000ca00147812 */ /* 0x040fe400078efcff */
[----:B------:R-:W-:Y:S02]  /*a8b0*/  PLOP3.LUT P4, PT, PT, PT, UP1, 0x80, 0x8 ;  /* 0x000000000008781c */ /* 0x000fe40003f8f018 */
[----:B-1----:R-:W-:-:S04]  /*a8c0*/  LOP3.LUT R53, R0, 0xc6, RZ, 0xfc, !PT ;  /* 0x000000c600357812 */ /* 0x002fc800078efcff */
[----:B------:R-:W-:Y:S02]  /*a8d0*/  ISETP.LT.AND P3, PT, R53, UR13, P3 ;  /* 0x0000000d35007c0c */ /* 0x000fe40009f61270 */
[----:B------:R-:W-:Y:S02]  /*a8e0*/  ISETP.LT.AND P1, PT, R20, UR13, P4 ;  /* 0x0000000d14007c0c */ /* 0x000fe4000a721270 */
[C---:B------:R-:W-:Y:S01]  /*a8f0*/  LEA R20, P4, R17.reuse, R3, 0x1 ;  /* 0x0000000311147211 */ /* 0x040fe200078808ff */
[----:B------:R-:W-:Y:S03]  /*a900*/  STL [R1+0x858], R10 ;  /* 0x0008580a01007387 */ /* 0x000fe60000100800 */
[----:B------:R-:W-:Y:S01]  /*a910*/  LEA.HI.X.SX32 R53, R17, R2, 0x1, P4 ;  /* 0x0000000211357211 */ /* 0x000fe200020f0eff */
[----:B------:R-:W-:Y:S01]  /*a920*/  STL [R1+0x854], R11 ;  /* 0x0008540b01007387 */ /* 0x000fe20000100800 */
[----:B------:R-:W-:-:S03]  /*a930*/  PRMT R0, RZ, 0x7610, R0 ;  /* 0x00007610ff007816 */ /* 0x000fc60000000000 */
[----:B------:R0:W-:Y:S04]  /*a940*/  STL [R1+0x860], R8 ;  /* 0x0008600801007387 */ /* 0x0001e80000100800 */
[----:B------:R-:W-:Y:S04]  /*a950*/  STL [R1+0x868], R20 ;  /* 0x0008681401007387 */ /* 0x000fe80000100800 */
[----:B------:R1:W-:Y:S01]  /*a960*/  STL [R1+0x85c], R9 ;  /* 0x00085c0901007387 */ /* 0x0003e20000100800 */
[----:B0-----:R-:W-:Y:S02]  /*a970*/  @P3 IMAD.MOV.U32 R8, RZ, RZ, R20 ;  /* 0x000000ffff083224 */ /* 0x001fe400078e0014 */
[----:B-1----:R-:W-:-:S05]  /*a980*/  @P3 IMAD.MOV.U32 R9, RZ, RZ, R53 ;  /* 0x000000ffff093224 */ /* 0x002fca00078e0035 */
[----:B------:R0:W4:Y:S01]  /*a990*/  @P3 LDG.E.U16 R0, desc[UR10][R8.64] ;  /* 0x0000000a08003981 */ /* 0x000122000c1e1500 */
[----:B---3--:R-:W-:-:S03]  /*a9a0*/  PRMT R21, RZ, 0x7610, R21 ;  /* 0x00007610ff157816 */ /* 0x008fc60000000015 */
[----:B--2---:R1:W-:Y:S04]  /*a9b0*/  STL [R1+0x1c4], R52 ;  /* 0x0001c43401007387 */ /* 0x0043e80000100800 */
[----:B------:R2:W-:Y:S01]  /*a9c0*/  STL [R1+0x864], R53 ;  /* 0x0008643501007387 */ /* 0x0005e20000100800 */
[----:B-1----:R-:W-:-:S05]  /*a9d0*/  LEA R52, P4, R18, R3, 0x1 ;  /* 0x0000000312347211 */ /* 0x002fca00078808ff */
[----:B------:R-:W-:Y:S01]  /*a9e0*/  STL [R1+0x878], R52 ;  /* 0x0008783401007387 */ /* 0x000fe20000100800 */
[----:B0-----:R-:W-:-:S03]  /*a9f0*/  @P1 IMAD.MOV.U32 R8, RZ, RZ, R52 ;  /* 0x000000ffff081224 */ /* 0x001fc600078e0034 */
[----:B------:R0:W-:Y:S04]  /*aa00*/  STL [R1+0x1bc], R47 ;  /* 0x0001bc2f01007387 */ /* 0x0001e80000100800 */
[----:B--2---:R-:W2:Y:S04]  /*aa10*/  LDL.LU R53, [R1+0x1040] ;  /* 0x0010400001357983 */ /* 0x004ea80000300800 */
[----:B------:R-:W3:Y:S01]  /*aa20*/  LDL.LU R20, [R1+0x103c] ;  /* 0x00103c0001147983 */ /* 0x000ee20000300800 */
[----:B0-----:R-:W-:-:S05]  /*aa30*/  LEA.HI.X.SX32 R47, R18, R2, 0x1, P4 ;  /* 0x00000002122f7211 */ /* 0x001fca00020f0eff */
[----:B------:R-:W-:-:S05]  /*aa40*/  IMAD.MOV.U32 R9, RZ, RZ, R47 ;  /* 0x000000ffff097224 */ /* 0x000fca00078e002f */
[----:B------:R0:W2:Y:S04]  /*aa50*/  @P1 LDG.E.U16 R21, desc[UR10][R8.64] ;  /* 0x0000000a08151981 */ /* 0x0000a8000c1e1500 */
[----:B----4-:R1:W-:Y:S02]  /*aa60*/  STL [R1+0x1c0], R0 ;  /* 0x0001c00001007387 */ /* 0x0103e40000100800 */
[----:B-1----:R-:W1:Y:S01]  /*aa70*/  S2R R0, SR_TID.X ;  /* 0x0000000000007919 */ /* 0x002e620000002100 */
[----:B0-----:R-:W-:Y:S01]  /*aa80*/  PRMT R8, RZ, 0x7610, R8 ;  /* 0x00007610ff087816 */ /* 0x001fe20000000008 */
[----:B------:R0:W-:Y:S01]  /*aa90*/  STL [R1+0x874], R47 ;  /* 0x0008742f01007387 */ /* 0x0001e20000100800 */
[----:B------:R-:W-:Y:S02]  /*aaa0*/  PLOP3.LUT P0, PT, PT, PT, UP1, 0x80, 0x8 ;  /* 0x000000000008781c */ /* 0x000fe40003f0f018 */
[----:B-1----:R-:W-:-:S04]  /*aab0*/  SHF.R.U32.HI R0, RZ, 0x6, R0 ;  /* 0x00000006ff007819 */ /* 0x002fc80000011600 */
[----:B------:R-:W-:-:S04]  /*aac0*/  SGXT.U32 R0, R0, 0x1 ;  /* 0x000000010000781a */ /* 0x000fc80000000000 */
[C---:B0-----:R-:W-:Y:S02]  /*aad0*/  LOP3.LUT R47, R0.reuse, 0xcc, RZ, 0xfc, !PT ;  /* 0x000000cc002f7812 */ /* 0x041fe400078efcff */
[C---:B------:R-:W-:Y:S02]  /*aae0*/  LOP3.LUT R52, R0.reuse, 0xd4, RZ, 0xfc, !PT ;  /* 0x000000d400347812 */ /* 0x040fe400078efcff */
[----:B------:R-:W-:Y:S02]  /*aaf0*/  ISETP.LT.AND P0, PT, R47, UR13, P0 ;  /* 0x0000000d2f007c0c */ /* 0x000fe40008701270 */
[----:B------:R-:W-:Y:S01]  /*ab00*/  LOP3.LUT R47, R0, 0xd2, RZ, 0xfc, !PT ;  /* 0x000000d2002f7812 */ /* 0x000fe200078efcff */
[----:B--2---:R-:W-:Y:S04]  /*ab10*/  STL [R1+0x1b8], R21 ;  /* 0x0001b81501007387 */ /* 0x004fe80000100800 */
[----:B------:R0:W-:Y:S02]  /*ab20*/  STL.S16 [R1+0x1b0], R8 ;  /* 0x0001b00801007387 */ /* 0x0001e40000100600 */
[----:B0-----:R-:W-:-:S02]  /*ab30*/  LEA R8, P4, R19, R3, 0x1 ;  /* 0x0000000313087211 */ /* 0x001fc400078808ff */
[----:B------:R-:W-:-:S03]  /*ab40*/  LOP3.LUT R21, R0, 0xce, RZ, 0xfc, !PT ;  /* 0x000000ce00157812 */ /* 0x000fc600078efcff */
[----:B------:R0:W-:Y:S04]  /*ab50*/  STL [R1+0x880], R8 ;  /* 0x0008800801007387 */ /* 0x0001e80000100800 */
[----:B------:R-:W2:Y:S01]  /*ab60*/  LDL R0, [R1+0x1b0] ;  /* 0x0001b00001007983 */ /* 0x000ea20000100800 */
[----:B------:R-:W-:Y:S02]  /*ab70*/  LEA.HI.X.SX32 R9, R19, R2, 0x1, P4 ;  /* 0x0000000213097211 */ /* 0x000fe400020f0eff */
[----:B------:R-:W-:-:S04]  /*ab80*/  PLOP3.LUT P1, PT, PT, PT, UP1, 0x80, 0x8 ;  /* 0x000000000008781c */ /* 0x000fc80003f2f018 */
[----:B------:R-:W-:Y:S02]  /*ab90*/  ISETP.LT.AND P1, PT, R21, UR13, P1 ;  /* 0x0000000d15007c0c */ /* 0x000fe40008f21270 */
[----:B------:R-:W-:Y:S02]  /*aba0*/  PLOP3.LUT P3, PT, PT, PT, UP1, 0x80, 0x8 ;  /* 0x000000000008781c */ /* 0x000fe40003f6f018 */
[C---:B------:R-:W-:Y:S02]  /*abb0*/  LEA R21, P5, R22.reuse, R3, 0x1 ;  /* 0x0000000316157211 */ /* 0x040fe400078a08ff */
[----:B------:R-:W-:Y:S02]  /*abc0*/  ISETP.LT.AND P3, PT, R47, UR13, P3 ;  /* 0x0000000d2f007c0c */ /* 0x000fe40009f61270 */
[----:B------:R-:W-:Y:S01]  /*abd0*/  LEA.HI.X.SX32 R47, R22, R2, 0x1, P5 ;  /* 0x00000002162f7211 */ /* 0x000fe200028f0eff */
[----:B------:R1:W-:Y:S01]  /*abe0*/  STL [R1+0x87c], R9 ;  /* 0x00087c0901007387 */ /* 0x0003e20000100800 */
[----:B---3--:R-:W-:-:S03]  /*abf0*/  PRMT R20, RZ, 0x7610, R20 ;  /* 0x00007610ff147816 */ /* 0x008fc60000000014 */
[----:B--2---:R0:W2:Y:S02]  /*ac00*/  @P0 LDG.E.U16 R0, desc[UR10][R8.64] ;  /* 0x0000000a08000981 */ /* 0x0040a4000c1e1500 */
[----:B0-----:R-:W-:Y:S02]  /*ac10*/  @P1 IMAD.MOV.U32 R8, RZ, RZ, R21 ;  /* 0x000000ffff081224 */ /* 0x001fe400078e0015 */
[----:B-1----:R-:W-:-:S05]  /*ac20*/  @P1 IMAD.MOV.U32 R9, RZ, RZ, R47 ;  /* 0x000000ffff091224 */ /* 0x002fca00078e002f */
[----:B------:R0:W3:Y:S04]  /*ac30*/  @P1 LDG.E.U16 R20, desc[UR10][R8.64] ;  /* 0x0000000a08141981 */ /* 0x0000e8000c1e1500 */
[----:B------:R-:W-:Y:S01]  /*ac40*/  STL [R1+0x888], R21 ;  /* 0x0008881501007387 */ /* 0x000fe20000100800 */
[----:B------:R-:W-:Y:S02]  /*ac50*/  PLOP3.LUT P4, PT, PT, PT, UP1, 0x80, 0x8 ;  /* 0x000000000008781c */ /* 0x000fe40003f8f018 */
[----:B0-----:R-:W-:Y:S01]  /*ac60*/  PRMT R9, RZ, 0x7610, R9 ;  /* 0x00007610ff097816 */ /* 0x001fe20000000009 */
[----:B--2---:R0:W-:Y:S02]  /*ac70*/  @P0 STL [R1+0x1b0], R0 ;  /* 0x0001b00001000387 */ /* 0x0041e40000100800 */
[----:B0-----:R-:W0:Y:S01]  /*ac80*/  S2R R0, SR_TID.X ;  /* 0x0000000000007919 */ /* 0x001e220000002100 */
[----:B------:R-:W-:-:S02]  /*ac90*/  ISETP.LT.AND P0, PT, R52, UR13, P4 ;  /* 0x0000000d34007c0c */ /* 0x000fc4000a701270 */
[C---:B------:R-:W-:Y:S01]  /*aca0*/  LEA R52, P4, R23.reuse, R3, 0x1 ;  /* 0x0000000317347211 */ /* 0x040fe200078808ff */
[----:B------:R-:W-:Y:S04]  /*acb0*/  STL [R1+0x884], R47 ;  /* 0x0008842f01007387 */ /* 0x000fe80000100800 */
[----:B---3--:R1:W-:Y:S01]  /*acc0*/  STL [R1+0x1b4], R20 ;  /* 0x0001b41401007387 */ /* 0x0083e20000100800 */
[----:B------:R-:W-:-:S03]  /*acd0*/  LEA.HI.X.SX32 R8, R23, R2, 0x1, P4 ;  /* 0x0000000217087211 */ /* 0x000fc600020f0eff */
[----:B------:R-:W-:Y:S01]  /*ace0*/  STL [R1+0x898], R52 ;  /* 0x0008983401007387 */ /* 0x000fe20000100800 */
[----:B-1----:R-:W-:-:S03]  /*acf0*/  LEA R20, P1, R24, R3, 0x1 ;  /* 0x0000000318147211 */ /* 0x002fc600078208ff */
[----:B------:R1:W-:Y:S04]  /*ad00*/  STL.S16 [R1+0x16c], R9 ;  /* 0x00016c0901007387 */ /* 0x0003e80000100600 */
[----:B------:R-:W-:Y:S01]  /*ad10*/  STL [R1+0x8a0], R20 ;  /* 0x0008a01401007387 */ /* 0x000fe20000100800 */
[----:B0-----:R-:W-:-:S04]  /*ad20*/  SHF.R.U32.HI R0, RZ, 0x6, R0 ;  /* 0x00000006ff007819 */ /* 0x001fc80000011600 */
[----:B------:R-:W-:Y:S01]  /*ad30*/  SGXT.U32 R0, R0, 0x1 ;  /* 0x000000010000781a */ /* 0x000fe20000000000 */
[----:B------:R0:W-:Y:S03]  /*ad40*/  STL [R1+0x894], R8 ;  /* 0x0008940801007387 */ /* 0x0001e60000100800 */
[----:B------:R-:W-:Y:S02]  /*ad50*/  LOP3.LUT R47, R0, 0xd6, RZ, 0xfc, !PT ;  /* 0x000000d6002f7812 */ /* 0x000fe400078efcff */
[----:B------:R-:W2:Y:S01]  /*ad60*/  LDL R0, [R1+0x16c] ;  /* 0x00016c0001007983 */ /* 0x000ea20000100800 */
[----:B-1----:R-:W-:Y:S02]  /*ad70*/  @P3 IMAD.MOV.U32 R9, RZ, RZ, R8 ;  /* 0x000000ffff093224 */ /* 0x002fe400078e0008 */
[----:B0-----:R-:W-:Y:S01]  /*ad80*/  @P3 IMAD.MOV.U32 R8, RZ, RZ, R52 ;  /* 0x000000ffff083224 */ /* 0x001fe200078e0034 */
[----:B------:R-:W-:Y:S01]  /*ad90*/  LEA.HI.X.SX32 R21, R24, R2, 0x1, P1 ;  /* 0x0000000218157211 */ /* 0x000fe200008f0eff */
[----:B------:R-:W3:Y:S01]  /*ada0*/  LDL.LU R52, [R1+0x1038] ;  /* 0x0010380001347983 */ /* 0x000ee20000300800 */
[----:B------:R-:W-:-:S03]  /*adb0*/  PRMT R53, RZ, 0x7610, R53 ;  /* 0x00007610ff357816 */ /* 0x000fc60000000035 */
[----:B--2---:R0:W2:Y:S02]  /*adc0*/  @P3 LDG.E.U16 R0, desc[UR10][R8.64] ;  /* 0x0000000a08003981 */ /* 0x0040a4000c1e1500 */
[----:B0-----:R-:W-:Y:S02]  /*add0*/  @P0 IMAD.MOV.U32 R8, RZ, RZ, R20 ;  /* 0x000000ffff080224 */ /* 0x001fe400078e0014 */
[----:B------:R-:W-:-:S05]  /*ade0*/  @P0 IMAD.MOV.U32 R9, RZ, RZ, R21 ;  /* 0x000000ffff090224 */ /* 0x000fca00078e0015 */
[----:B------:R0:W4:Y:S04]  /*adf0*/  @P0 LDG.E.U16 R53, desc[UR10][R8.64] ;  /* 0x0000000a08350981 */ /* 0x000128000c1e1500 */
[----:B------:R1:W-:Y:S01]  /*ae00*/  STL [R1+0x89c], R21 ;  /* 0x00089c1501007387 */ /* 0x0003e20000100800 */
[----:B------:R-:W-:-:S04]  /*ae10*/  PLOP3.LUT P1, PT, PT, PT, UP1, 0x80, 0x8 ;  /* 0x000000000008781c */ /* 0x000fc80003f2f018 */
[----:B------:R-:W-:Y:S02]  /*ae20*/  ISETP.LT.AND P1, PT, R47, UR13, P1 ;  /* 0x0000000d2f007c0c */ /* 0x000fe40008f21270 */
[----:B0-----:R-:W-:Y:S02]  /*ae30*/  LEA R8, P4, R7, R3, 0x1 ;  /* 0x0000000307087211 */ /* 0x001fe400078808ff */
[----:B---3--:R-:W-:Y:S01]  /*ae40*/  PRMT R52, RZ, 0x7610, R52 ;  /* 0x00007610ff347816 */ /* 0x008fe20000000034 */
[----:B--2---:R0:W-:Y:S04]  /*ae50*/  @P3 STL [R1+0x16c], R0 ;  /* 0x00016c0001003387 */ /* 0x0041e80000100800 */
[----:B-1----:R-:W2:Y:S04]  /*ae60*/  LDL.LU R21, [R1+0x1034] ;  /* 0x0010340001157983 */ /* 0x002ea80000300800 */
[----:B------:R-:W3:Y:S01]  /*ae70*/  LDL.LU R20, [R1+0x1030] ;  /* 0x0010300001147983 */ /* 0x000ee20000300800 */
[----:B0-----:R-:W0:Y:S02]  /*ae80*/  S2R R0, SR_TID.X ;  /* 0x0000000000007919 */ /* 0x001e240000002100 */
[----:B0-----:R-:W-:-:S04]  /*ae90*/  SHF.R.U32.HI R0, RZ, 0x6, R0 ;  /* 0x00000006ff007819 */ /* 0x001fc80000011600 */
[----:B------:R-:W-:-:S04]  /*aea0*/  SGXT.U32 R0, R0, 0x1 ;  /* 0x000000010000781a */ /* 0x000fc80000000000 */
[----:B------:R-:W-:-:S06]  /*aeb0*/  LOP3.LUT R9, R0, 0xda, RZ, 0xfc, !PT ;  /* 0x000000da00097812 */ /* 0x000fcc00078efcff */
[----:B------:R-:W0:Y:S01]  /*aec0*/  S2R R9, SR_TID.X ;  /* 0x0000000000097919 */ /* 0x000e220000002100 */
[C---:B------:R-:W-:Y:S01]  /*aed0*/  LOP3.LUT R47, R0.reuse, 0xde, RZ, 0xfc, !PT ;  /* 0x000000de002f7812 */ /* 0x040fe200078efcff */
[----:B----4-:R1:W-:Y:S02]  /*aee0*/  STL [R1+0x168], R53 ;  /* 0x0001683501007387 */ /* 0x0103e40000100800 */
[----:B-1----:R-:W-:Y:S02]  /*aef0*/  LOP3.LUT R53, R0, 0xdc, RZ, 0xfc, !PT ;  /* 0x000000dc00357812 */ /* 0x002fe400078efcff */
[----:B0-----:R-:W-:Y:S02]  /*af00*/  SHF.R.U32.HI R0, RZ, 0x6, R9 ;  /* 0x00000006ff007819 */ /* 0x001fe40000011609 */
[----:B------:R-:W-:-:S05]  /*af10*/  LEA.HI.X.SX32 R9, R7, R2, 0x1, P4 ;  /* 0x0000000207097211 */ /* 0x000fca00020f0eff */
[----:B------:R0:W4:Y:S01]  /*af20*/  @P1 LDG.E.U16 R52, desc[UR10][R8.64] ;  /* 0x0000000a08341981 */ /* 0x000122000c1e1500 */
[----:B------:R-:W-:Y:S02]  /*af30*/  SGXT.U32 R0, R0, 0x1 ;  /* 0x000000010000781a */ /* 0x000fe40000000000 */
[----:B------:R-:W-:Y:S02]  /*af40*/  PLOP3.LUT P0, PT, PT, PT, UP1, 0x80, 0x8 ;  /* 0x000000000008781c */ /* 0x000fe40003f0f018 */
[----:B------:R-:W-:-:S04]  /*af50*/  LOP3.LUT R0, R0, 0xda, RZ, 0xfc, !PT ;  /* 0x000000da00007812 */ /* 0x000fc800078efcff */
[----:B------:R-:W-:Y:S02]  /*af60*/  ISETP.LT.AND P0, PT, R0, UR13, P0 ;  /* 0x0000000d00007c0c */ /* 0x000fe40008701270 */
[----:B------:R-:W-:Y:S01]  /*af70*/  LEA R0, P5, R25, R3, 0x1 ;  /* 0x0000000319007211 */ /* 0x000fe200078a08ff */
[----:B------:R0:W-:Y:S01]  /*af80*/  STL [R1+0x8a8], R8 ;  /* 0x0008a80801007387 */ /* 0x0001e20000100800 */
[----:B------:R-:W-:-:S03]  /*af90*/  PLOP3.LUT P4, PT, PT, PT, UP1, 0x80, 0x8 ;  /* 0x000000000008781c */ /* 0x000fc60003f8f018 */
[----:B------:R1:W-:Y:S01]  /*afa0*/  STL [R1+0x8a4], R9 ;  /* 0x0008a40901007387 */ /* 0x0003e20000100800 */
[----:B------:R-:W-:-:S03]  /*afb0*/  ISETP.LT.AND P1, PT, R47, UR13, P4 ;  /* 0x0000000d2f007c0c */ /* 0x000fc6000a721270 */
[----:B------:R-:W-:Y:S01]  /*afc0*/  STL [R1+0x8b8], R0 ;  /* 0x0008b80001007387 */ /* 0x000fe20000100800 */
[----:B0-----:R-:W-:Y:S02]  /*afd0*/  LEA.HI.X.SX32 R8, R25, R2, 0x1, P5 ;  /* 0x0000000219087211 */ /* 0x001fe400028f0eff */
[----:B------:R-:W-:-:S03]  /*afe0*/  PRMT R49, RZ, 0x7610, R49 ;  /* 0x00007610ff317816 */ /* 0x000fc60000000031 */
[----:B-1----:R-:W-:Y:S01]  /*aff0*/  @P0 IMAD.MOV.U32 R9, RZ, RZ, R8 ;  /* 0x000000ffff090224 */ /* 0x002fe200078e0008 */
[----:B----4-:R0:W-:Y:S02]  /*b000*/  STL [R1+0x164], R52 ;  /* 0x0001643401007387 */ /* 0x0101e40000100800 */
[----:B0-----:R-:W-:-:S05]  /*b010*/  LEA R52, P4, R26, R3, 0x1 ;  /* 0x000000031a347211 */ /* 0x001fca00078808ff */
[----:B------:R-:W-:Y:S04]  /*b020*/  STL [R1+0x8c0], R52 ;  /* 0x0008c03401007387 */ /* 0x000fe80000100800 */
[----:B------:R0:W-:Y:S02]  /*b030*/  STL [R1+0x8b4], R8 ;  /* 0x0008b40801007387 */ /* 0x0001e40000100800 */
[----:B0-----:R-:W-:-:S05]  /*b040*/  @P0 IMAD.MOV.U32 R8, RZ, RZ, R0 ;  /* 0x000000ffff080224 */ /* 0x001fca00078e0000 */
[----:B------:R0:W4:Y:S01]  /*b050*/  @P0 LDG.E.U16 R49, desc[UR10][R8.64] ;  /* 0x0000000a08310981 */ /* 0x000122000c1e1500 */
[----:B------:R-:W-:-:S04]  /*b060*/  PLOP3.LUT P3, PT, PT, PT, UP1, 0x80, 0x8 ;  /* 0x000000000008781c */ /* 0x000fc80003f6f018 */
[----:B------:R-:W-:Y:S02]  /*b070*/  ISETP.LT.AND P3, PT, R53, UR13, P3 ;  /* 0x0000000d35007c0c */ /* 0x000fe40009f61270 */
[----:B------:R-:W-:Y:S02]  /*b080*/  LEA.HI.X.SX32 R53, R26, R2, 0x1, P4 ;  /* 0x000000021a357211 */ /* 0x000fe400020f0eff */
[----:B------:R-:W-:Y:S02]  /*b090*/  PRMT R7, RZ, 0x7610, R7 ;  /* 0x00007610ff077816 */ /* 0x000fe40000000007 */
[----:B------:R-:W-:Y:S01]  /*b0a0*/  LEA R47, P4, R27, R3, 0x1 ;  /* 0x000000031b2f7211 */ /* 0x000fe200078808ff */
[----:B------:R-:W-:Y:S06]  /*b0b0*/  STL [R1+0x8bc], R53 ;  /* 0x0008bc3501007387 */ /* 0x000fec0000100800 */
[----:B0-----:R-:W-:-:S02]  /*b0c0*/  @P3 IMAD.MOV.U32 R8, RZ, RZ, R52 ;  /* 0x000000ffff083224 */ /* 0x001fc400078e0034 */
[----:B------:R-:W-:Y:S01]  /*b0d0*/  @P3 IMAD.MOV.U32 R9, RZ, RZ, R53 ;  /* 0x000000ffff093224 */ /* 0x000fe200078e0035 */
[----:B------:R-:W-:Y:S04]  /*b0e0*/  STL [R1+0x8c8], R47 ;  /* 0x0008c82f01007387 */ /* 0x000fe80000100800 */
[----:B------:R0:W2:Y:S01]  /*b0f0*/  @P3 LDG.E.U16 R7, desc[UR10][R8.64] ;  /* 0x0000000a08073981 */ /* 0x0000a2000c1e1500 */
[----:B------:R-:W-:Y:S01]  /*b100*/  PRMT R46, RZ, 0x7610, R46 ;  /* 0x00007610ff2e7816 */ /* 0x000fe2000000002e */
[----:B0-----:R-:W-:Y:S01]  /*b110*/  @P1 IMAD.MOV.U32 R8, RZ, RZ, R47 ;  /* 0x000000ffff081224 */ /* 0x001fe200078e002f */
[----:B------:R-:W0:Y:S01]  /*b120*/  S2R R0, SR_TID.X ;  /* 0x0000000000007919 */ /* 0x000e220000002100 */
[----:B----4-:R1:W-:Y:S02]  /*b130*/  STL [R1+0x15c], R49 ;  /* 0x00015c3101007387 */ /* 0x0103e40000100800 */
[----:B-1----:R-:W-:-:S05]  /*b140*/  LEA.HI.X.SX32 R49, R27, R2, 0x1, P4 ;  /* 0x000000021b317211 */ /* 0x002fca00020f0eff */
[----:B------:R-:W-:-:S05]  /*b150*/  @P1 IMAD.MOV.U32 R9, RZ, RZ, R49 ;  /* 0x000000ffff091224 */ /* 0x000fca00078e0031 */
[----:B------:R-:W4:Y:S01]  /*b160*/  @P1 LDG.E.U16 R46, desc[UR10][R8.64] ;  /* 0x0000000a082e1981 */ /* 0x000f22000c1e1500 */
[----:B0-----:R-:W-:-:S04]  /*b170*/  SHF.R.U32.HI R0, RZ, 0x6, R0 ;  /* 0x00000006ff007819 */ /* 0x001fc80000011600 */
[----:B------:R-:W-:Y:S01]  /*b180*/  SGXT.U32 R0, R0, 0x1 ;  /* 0x000000010000781a */ /* 0x000fe20000000000 */
[----:B--2---:R0:W-:Y:S01]  /*b190*/  STL [R1+0x160], R7 ;  /* 0x0001600701007387 */ /* 0x0041e20000100800 */
[----:B------:R-:W-:Y:S02]  /*b1a0*/  PLOP3.LUT P0, PT, PT, PT, UP1, 0x80, 0x8 ;  /* 0x000000000008781c */ /* 0x000fe40003f0f018 */
[----:B0-----:R-:W-:-:S04]  /*b1b0*/  LOP3.LUT R7, R0, 0xe2, RZ, 0xfc, !PT ;  /* 0x000000e200077812 */ /* 0x001fc800078efcff */
[----:B------:R-:W-:Y:S02]  /*b1c0*/  ISETP.LT.AND P0, PT, R7, UR13, P0 ;  /* 0x0000000d07007c0c */ /* 0x000fe40008701270 */
[C---:B------:R-:W-:Y:S01]  /*b1d0*/  LEA R7, P4, R6.reuse, R3, 0x1 ;  /* 0x0000000306077211 */ /* 0x040fe200078808ff */
[----:B------:R-:W-:Y:S01]  /*b1e0*/  STL [R1+0x8c4], R49 ;  /* 0x0008c43101007387 */ /* 0x000fe20000100800 */
[----:B------:R-:W-:Y:S02]  /*b1f0*/  PLOP3.LUT P1, PT, PT, PT, UP1, 0x80, 0x8 ;  /* 0x000000000008781c */ /* 0x000fe40003f2f018 */
[----:B------:R-:W-:Y:S02]  /*b200*/  LEA.HI.X.SX32 R6, R6, R2, 0x1, P4 ;  /* 0x0000000206067211 */ /* 0x000fe400020f0eff */
[----:B------:R-:W-:Y:S02]  /*b210*/  LOP3.LUT R47, R0, 0xe6, RZ, 0xfc, !PT ;  /* 0x000000e6002f7812 */ /* 0x000fe400078efcff */
[----:B------:R-:W-:-:S02]  /*b220*/  PLOP3.LUT P3, PT, PT, PT, UP1, 0x80, 0x8 ;  /* 0x000000000008781c */ /* 0x000fc40003f6f018 */
[----:B------:R-:W-:Y:S02]  /*b230*/  PRMT R51, RZ, 0x7610, R51 ;  /* 0x00007610ff337816 */ /* 0x000fe40000000033 */
[----:B------:R-:W-:Y:S02]  /*b240*/  ISETP.LT.AND P3, PT, R47, UR13, P3 ;  /* 0x0000000d2f007c0c */ /* 0x000fe40009f61270 */
[----:B------:R-:W-:Y:S01]  /*b250*/  PRMT R45, RZ, 0x7610, R45 ;  /* 0x00007610ff2d7816 */ /* 0x000fe2000000002d */
[----:B----4-:R0:W-:Y:S04]  /*b260*/  STL [R1+0x158], R46 ;  /* 0x0001582e01007387 */ /* 0x0101e80000100800 */
[----:B------:R1:W-:Y:S01]  /*b270*/  STL [R1+0x8d8], R7 ;  /* 0x0008d80701007387 */ /* 0x0003e20000100800 */
[----:B0-----:R-:W-:-:S03]  /*b280*/  LOP3.LUT R46, R0, 0xe4, RZ, 0xfc, !PT ;  /* 0x000000e4002e7812 */ /* 0x001fc600078efcff */
[----:B------:R0:W-:Y:S01]  /*b290*/  STL [R1+0x8d4], R6 ;  /* 0x0008d40601007387 */ /* 0x0001e20000100800 */
[-C--:B-1----:R-:W-:Y:S02]  /*b2a0*/  @P0 LOP3.LUT R7, R7, R6.reuse, RZ, 0x3c, !PT ;  /* 0x0000000607070212 */ /* 0x082fe400078e3cff */
[----:B------:R-:W-:Y:S02]  /*b2b0*/  ISETP.LT.AND P1, PT, R46, UR13, P1 ;  /* 0x0000000d2e007c0c */ /* 0x000fe40008f21270 */
[C---:B------:R-:W-:Y:S02]  /*b2c0*/  LEA R46, P5, R28.reuse, R3, 0x1 ;  /* 0x000000031c2e7211 */ /* 0x040fe400078a08ff */
[C---:B0-----:R-:W-:Y:S02]  /*b2d0*/  @P0 LOP3.LUT R6, R7.reuse, R6, RZ, 0x3c, !PT ;  /* 0x0000000607060212 */ /* 0x041fe400078e3cff */
[----:B------:R-:W-:Y:S02]  /*b2e0*/  LEA.HI.X.SX32 R47, R28, R2, 0x1, P5 ;  /* 0x000000021c2f7211 */ /* 0x000fe400028f0eff */
[----:B------:R-:W-:-:S05]  /*b2f0*/  @P0 LOP3.LUT R7, R7, R6, RZ, 0x3c, !PT ;  /* 0x0000000607070212 */ /* 0x000fca00078e3cff */
[----:B------:R0:W2:Y:S02]  /*b300*/  @P0 LDG.E.U16 R51, desc[UR10][R6.64] ;  /* 0x0000000a06330981 */ /* 0x0000a4000c1e1500 */
[----:B0-----:R-:W-:Y:S02]  /*b310*/  @P1 IMAD.MOV.U32 R6, RZ, RZ, R46 ;  /* 0x000000ffff061224 */ /* 0x001fe400078e002e */
[----:B------:R-:W-:-:S05]  /*b320*/  @P1 IMAD.MOV.U32 R7, RZ, RZ, R47 ;  /* 0x000000ffff071224 */ /* 0x000fca00078e002f */
[----:B------:R0:W4:Y:S01]  /*b330*/  @P1 LDG.E.U16 R45, desc[UR10][R6.64] ;  /* 0x0000000a062d1981 */ /* 0x000122000c1e1500 */
[----:B------:R-:W-:Y:S02]  /*b340*/  LOP3.LUT R49, R0, 0xea, RZ, 0xfc, !PT ;  /* 0x000000ea00317812 */ /* 0x000fe400078efcff */
[----:B------:R-:W-:-:S04]  /*b350*/  PLOP3.LUT P4, PT, PT, PT, UP1, 0x80, 0x8 ;  /* 0x000000000008781c */ /* 0x000fc80003f8f018 */
[----:B------:R-:W-:Y:S02]  /*b360*/  ISETP.LT.AND P0, PT, R49, UR13, P4 ;  /* 0x0000000d31007c0c */ /* 0x000fe4000a701270 */
[-C--:B------:R-:W-:Y:S01]  /*b370*/  LEA R49, P4, R29, R3.reuse, 0x1 ;  /* 0x000000031d317211 */ /* 0x080fe200078808ff */
[----:B------:R-:W-:Y:S04]  /*b380*/  STL [R1+0x8e0], R46 ;  /* 0x0008e02e01007387 */ /* 0x000fe80000100800 */
[----:B------:R-:W-:Y:S04]  /*b390*/  STL [R1+0x8dc], R47 ;  /* 0x0008dc2f01007387 */ /* 0x000fe80000100800 */
[----:B------:R-:W-:Y:S01]  /*b3a0*/  STL [R1+0x8e8], R49 ;  /* 0x0008e83101007387 */ /* 0x000fe20000100800 */
[----:B------:R-:W-:Y:S01]  /*b3b0*/  PRMT R48, RZ, 0x7610, R48 ;  /* 0x00007610ff307816 */ /* 0x000fe20000000030 */
[----:B0-----:R-:W-:Y:S01]  /*b3c0*/  @P3 IMAD.MOV.U32 R6, RZ, RZ, R49 ;  /* 0x000000ffff063224 */ /* 0x001fe200078e0031 */
[----:B------:R-:W-:Y:S01]  /*b3d0*/  PRMT R43, RZ, 0x7610, R43 ;  /* 0x00007610ff2b7816 */ /* 0x000fe2000000002b */
[----:B----4-:R0:W-:Y:S04]  /*b3e0*/  STL [R1+0x154], R45 ;  /* 0x0001542d01007387 */ /* 0x0101e80000100800 */
[----:B--2---:R1:W-:Y:S01]  /*b3f0*/  STL [R1+0x150], R51 ;  /* 0x0001503301007387 */ /* 0x0043e20000100800 */
[----:B0-----:R-:W-:-:S02]  /*b400*/  LEA R45, P5, R30, R3, 0x1 ;  /* 0x000000031e2d7211 */ /* 0x001fc400078a08ff */
[-C--:B-1----:R-:W-:Y:S02]  /*b410*/  LEA.HI.X.SX32 R51, R29, R2.reuse, 0x1, P4 ;  /* 0x000000021d337211 */ /* 0x082fe400020f0eff */
[----:B------:R-:W-:-:S03]  /*b420*/  LEA.HI.X.SX32 R46, R30, R2, 0x1, P5 ;  /* 0x000000021e2e7211 */ /* 0x000fc600028f0eff */
[----:B------:R-:W-:-:S05]  /*b430*/  @P3 IMAD.MOV.U32 R7, RZ, RZ, R51 ;  /* 0x000000ffff073224 */ /* 0x000fca00078e0033 */
[----:B------:R0:W2:Y:S02]  /*b440*/  @P3 LDG.E.U16 R48, desc[UR10][R6.64] ;  /* 0x0000000a06303981 */ /* 0x0000a4000c1e1500 */
[----:B0-----:R-:W-:Y:S02]  /*b450*/  @P0 IMAD.MOV.U32 R6, RZ, RZ, R45 ;  /* 0x000000ffff060224 */ /* 0x001fe400078e002d */
[----:B------:R-:W-:-:S05]  /*b460*/  @P0 IMAD.MOV.U32 R7, RZ, RZ, R46 ;  /* 0x000000ffff070224 */ /* 0x000fca00078e002e */
[----:B------:R-:W4:Y:S01]  /*b470*/  @P0 LDG.E.U16 R43, desc[UR10][R6.64] ;  /* 0x0000000a062b0981 */ /* 0x000f22000c1e1500 */
[----:B------:R-:W-:Y:S02]  /*b480*/  LOP3.LUT R47, R0, 0xec, RZ, 0xfc, !PT ;  /* 0x000000ec002f7812 */ /* 0x000fe400078efcff */
[----:B------:R-:W-:Y:S01]  /*b490*/  PLOP3.LUT P1, PT, PT, PT, UP1, 0x80, 0x8 ;  /* 0x000000000008781c */ /* 0x000fe20003f2f018 */
[----:B------:R-:W-:Y:S03]  /*b4a0*/  STL [R1+0x8f8], R45 ;  /* 0x0008f82d01007387 */ /* 0x000fe60000100800 */
[----:B------:R-:W-:Y:S01]  /*b4b0*/  ISETP.LT.AND P1, PT, R47, UR13, P1 ;  /* 0x0000000d2f007c0c */ /* 0x000fe20008f21270 */
[----:B------:R-:W-:Y:S04]  /*b4c0*/  STL [R1+0x8e4], R51 ;  /* 0x0008e43301007387 */ /* 0x000fe80000100800 */
[----:B------:R-:W-:Y:S01]  /*b4d0*/  STL [R1+0x8f4], R46 ;  /* 0x0008f42e01007387 */ /* 0x000fe20000100800 */
[----:B------:R-:W-:-:S03]  /*b4e0*/  PRMT R42, RZ, 0x7610, R42 ;  /* 0x00007610ff2a7816 */ /* 0x000fc6000000002a */
[----:B----4-:R0:W-:Y:S02]  /*b4f0*/  STL [R1+0x108], R43 ;  /* 0x0001082b01007387 */ /* 0x0101e40000100800 */
[----:B0-----:R-:W-:-:S04]  /*b500*/  LEA R43, P4, R31, R3, 0x1 ;  /* 0x000000031f2b7211 */ /* 0x001fc800078808ff */
[----:B------:R-:W-:Y:S01]  /*b510*/  LEA.HI.X.SX32 R46, R31, R2, 0x1, P4 ;  /* 0x000000021f2e7211 */ /* 0x000fe200020f0eff */
[----:B------:R-:W-:-:S04]  /*b520*/  @P1 IMAD.MOV.U32 R6, RZ, RZ, R43 ;  /* 0x000000ffff061224 */ /* 0x000fc800078e002b */
[----:B------:R-:W-:-:S05]  /*b530*/  @P1 IMAD.MOV.U32 R7, RZ, RZ, R46 ;  /* 0x000000ffff071224 */ /* 0x000fca00078e002e */
[----:B------:R0:W4:Y:S01]  /*b540*/  @P1 LDG.E.U16 R42, desc[UR10][R6.64] ;  /* 0x0000000a062a1981 */ /* 0x000122000c1e1500 */
[C---:B------:R-:W-:Y:S02]  /*b550*/  LOP3.LUT R47, R0.reuse, 0xee, RZ, 0xfc, !PT ;  /* 0x000000ee002f7812 */ /* 0x040fe400078efcff */
[----:B------:R-:W-:Y:S02]  /*b560*/  PLOP3.LUT P0, PT, PT, PT, UP1, 0x80, 0x8 ;  /* 0x000000000008781c */ /* 0x000fe40003f0f018 */
[----:B------:R-:W-:Y:S02]  /*b570*/  LOP3.LUT R45, R0, 0xf2, RZ, 0xfc, !PT ;  /* 0x000000f2002d7812 */ /* 0x000fe400078efcff */
[----:B------:R-:W-:Y:S02]  /*b580*/  PLOP3.LUT P3, PT, PT, PT, UP1, 0x80, 0x8 ;  /* 0x000000000008781c */ /* 0x000fe40003f6f018 */
[----:B------:R-:W-:Y:S02]  /*b590*/  ISETP.LT.AND P0, PT, R47, UR13, P0 ;  /* 0x0000000d2f007c0c */ /* 0x000fe40008701270 */
[----:B------:R-:W-:-:S02]  /*b5a0*/  ISETP.LT.AND P3, PT, R45, UR13, P3 ;  /* 0x0000000d2d007c0c */ /* 0x000fc40009f61270 */
[----:B------:R-:W-:Y:S01]  /*b5b0*/  LEA R45, P4, R32, R3, 0x1 ;  /* 0x00000003202d7211 */ /* 0x000fe200078808ff */
[----:B------:R-:W-:Y:S04]  /*b5c0*/  STL [R1+0x900], R43 ;  /* 0x0009002b01007387 */ /* 0x000fe80000100800 */
[----:B------:R1:W-:Y:S04]  /*b5d0*/  STL [R1+0x8fc], R46 ;  /* 0x0008fc2e01007387 */ /* 0x0003e80000100800 */
[----:B------:R-:W-:Y:S01]  /*b5e0*/  STL [R1+0x908], R45 ;  /* 0x0009082d01007387 */ /* 0x000fe20000100800 */
[----:B------:R-:W-:-:S02]  /*b5f0*/  PRMT R44, RZ, 0x7610, R44 ;  /* 0x00007610ff2c7816 */ /* 0x000fc4000000002c */
[----:B-1----:R-:W-:Y:S01]  /*b600*/  LEA.HI.X.SX32 R46, R32, R2, 0x1, P4 ;  /* 0x00000002202e7211 */ /* 0x002fe200020f0eff */
[----:B0-----:R-:W-:-:S04]  /*b610*/  @P0 IMAD.MOV.U32 R6, RZ, RZ, R45 ;  /* 0x000000ffff060224 */ /* 0x001fc800078e002d */
[----:B------:R-:W-:Y:S01]  /*b620*/  @P0 IMAD.MOV.U32 R7, RZ, RZ, R46 ;  /* 0x000000ffff070224 */ /* 0x000fe200078e002e */
[----:B------:R-:W-:-:S04]  /*b630*/  PRMT R41, RZ, 0x7610, R41 ;  /* 0x00007610ff297816 */ /* 0x000fc80000000029 */
[----:B------:R0:W3:Y:S04]  /*b640*/  @P0 LDG.E.U16 R44, desc[UR10][R6.64] ;  /* 0x0000000a062c0981 */ /* 0x0000e8000c1e1500 */
[----:B----4-:R1:W-:Y:S02]  /*b650*/  STL [R1+0x104], R42 ;  /* 0x0001042a01007387 */ /* 0x0103e40000100800 */
[----:B-1----:R-:W-:-:S04]  /*b660*/  LEA R42, P1, R4, R3, 0x1 ;  /* 0x00000003042a7211 */ /* 0x002fc800078208ff */
[----:B------:R-:W-:Y:S01]  /*b670*/  LEA.HI.X.SX32 R43, R4, R2, 0x1, P1 ;  /* 0x00000002042b7211 */ /* 0x000fe200008f0eff */
[----:B0-----:R-:W-:-:S04]  /*b680*/  @P3 IMAD.MOV.U32 R6, RZ, RZ, R42 ;  /* 0x000000ffff063224 */ /* 0x001fc800078e002a */
[----:B------:R-:W-:-:S05]  /*b690*/  @P3 IMAD.MOV.U32 R7, RZ, RZ, R43 ;  /* 0x000000ffff073224 */ /* 0x000fca00078e002b */
[----:B------:R0:W4:Y:S04]  /*b6a0*/  @P3 LDG.E.U16 R41, desc[UR10][R6.64] ;  /* 0x0000000a06293981 */ /* 0x000128000c1e1500 */
[----:B------:R-:W-:Y:S04]  /*b6b0*/  STL [R1+0x918], R42 ;  /* 0x0009182a01007387 */ /* 0x000fe80000100800 */
[----:B------:R-:W-:Y:S01]  /*b6c0*/  STL [R1+0x904], R46 ;  /* 0x0009042e01007387 */ /* 0x000fe20000100800 */
[----:B------:R-:W-:-:S03]  /*b6d0*/  PLOP3.LUT P0, PT, PT, PT, UP1, 0x80, 0x8 ;  /* 0x000000000008781c */ /* 0x000fc60003f0f018 */
[----:B--2---:R-:W-:Y:S04]  /*b6e0*/  STL [R1+0x10c], R48 ;  /* 0x00010c3001007387 */ /* 0x004fe80000100800 */
[----:B------:R-:W-:Y:S01]  /*b6f0*/  STL [R1+0x914], R43 ;  /* 0x0009142b01007387 */ /* 0x000fe20000100800 */
[C---:B0-----:R-:W-:Y:S02]  /*b700*/  LEA R6, P4, R5.reuse, R3, 0x1 ;  /* 0x0000000305067211 */ /* 0x041fe400078808ff */
[----:B------:R-:W-:Y:S02]  /*b710*/  PRMT R21, RZ, 0x7610, R21 ;  /* 0x00007610ff157816 */ /* 0x000fe40000000015 */
[----:B------:R-:W-:Y:S01]  /*b720*/  LEA.HI.X.SX32 R7, R5, R2, 0x1, P4 ;  /* 0x0000000205077211 */ /* 0x000fe200020f0eff */
[----:B----4-:R0:W-:Y:S02]  /*b730*/  STL [R1+0xfc], R41 ;  /* 0x0000fc2901007387 */ /* 0x0101e40000100800 */
[----:B0-----:R-:W-:-:S04]  /*b740*/  LOP3.LUT R41, R0, 0xf4, RZ, 0xfc, !PT ;  /* 0x000000f400297812 */ /* 0x001fc800078efcff */
[----:B------:R-:W-:-:S13]  /*b750*/  ISETP.LT.AND P0, PT, R41, UR13, P0 ;  /* 0x0000000d29007c0c */ /* 0x000fda0008701270 */
[----:B------:R0:W2:Y:S01]  /*b760*/  @P0 LDG.E.U16 R21, desc[UR10][R6.64] ;  /* 0x0000000a06150981 */ /* 0x0000a2000c1e1500 */
[----:B------:R-:W-:Y:S02]  /*b770*/  LOP3.LUT R4, R0, 0xf6, RZ, 0xfc, !PT ;  /* 0x000000f600047812 */ /* 0x000fe400078efcff */
[----:B------:R-:W-:Y:S02]  /*b780*/  PLOP3.LUT P1, PT, PT, PT, UP1, 0x80, 0x8 ;  /* 0x000000000008781c */ /* 0x000fe40003f2f018 */
[----:B------:R-:W-:Y:S02]  /*b790*/  LEA R41, P4, R34, R3, 0x1 ;  /* 0x0000000322297211 */ /* 0x000fe400078808ff */
[----:B------:R-:W-:Y:S02]  /*b7a0*/  ISETP.LT.AND P1, PT, R4, UR13, P1 ;  /* 0x0000000d04007c0c */ /* 0x000fe40008f21270 */
[----:B------:R-:W-:Y:S02]  /*b7b0*/  LOP3.LUT R4, R0, 0xfa, RZ, 0xfc, !PT ;  /* 0x000000fa00047812 */ /* 0x000fe400078efcff */
[----:B------:R-:W-:Y:S01]  /*b7c0*/  PLOP3.LUT P3, PT, PT, PT, UP1, 0x80, 0x8 ;  /* 0x000000000008781c */ /* 0x000fe20003f6f018 */
[----:B------:R0:W-:Y:S01]  /*b7d0*/  STL [R1+0x920], R6 ;  /* 0x0009200601007387 */ /* 0x0001e20000100800 */
[----:B------:R-:W-:-:S02]  /*b7e0*/  LEA.HI.X.SX32 R42, R34, R2, 0x1, P4 ;  /* 0x00000002222a7211 */ /* 0x000fc400020f0eff */
[----:B------:R-:W-:Y:S01]  /*b7f0*/  ISETP.LT.AND P3, PT, R4, UR13, P3 ;  /* 0x0000000d04007c0c */ /* 0x000fe20009f61270 */
[----:B------:R1:W-:Y:S01]  /*b800*/  STL [R1+0x91c], R7 ;  /* 0x00091c0701007387 */ /* 0x0003e20000100800 */
[----:B------:R-:W-:-:S03]  /*b810*/  IMAD R4, R50, 0x2, R33 ;  /* 0x0000000232047824 */ /* 0x000fc600078e0221 */
[----:B------:R-:W-:Y:S04]  /*b820*/  STL [R1+0x928], R41 ;  /* 0x0009282901007387 */ /* 0x000fe80000100800 */
[----:B---3--:R-:W-:Y:S01]  /*b830*/  STL [R1+0x100], R44 ;  /* 0x0001002c01007387 */ /* 0x008fe20000100800 */
[----:B------:R-:W-:-:S03]  /*b840*/  PRMT R20, RZ, 0x7610, R20 ;  /* 0x00007610ff147816 */ /* 0x000fc60000000014 */
[----:B------:R-:W-:Y:S01]  /*b850*/  STL [R1+0x924], R42 ;  /* 0x0009242a01007387 */ /* 0x000fe20000100800 */
[----:B0-----:R-:W-:Y:S02]  /*b860*/  @P1 IMAD.MOV.U32 R6, RZ, RZ, R41 ;  /* 0x000000ffff061224 */ /* 0x001fe400078e0029 */
[----:B-1----:R-:W-:Y:S01]  /*b870*/  @P1 IMAD.MOV.U32 R7, RZ, RZ, R42 ;  /* 0x000000ffff071224 */ /* 0x002fe200078e002a */
[----:B------:R-:W-:-:S04]  /*b880*/  PRMT R5, RZ, 0x7610, R5 ;  /* 0x00007610ff057816 */ /* 0x000fc80000000005 */
[----:B------:R0:W3:Y:S04]  /*b890*/  @P1 LDG.E.U16 R20, desc[UR10][R6.64] ;  /* 0x0000000a06141981 */ /* 0x0000e8000c1e1500 */
[----:B--2---:R1:W-:Y:S02]  /*b8a0*/  STL [R1+0xf4], R21 ;  /* 0x0000f41501007387 */ /* 0x0043e40000100800 */
[----:B-1----:R-:W-:-:S04]  /*b8b0*/  LEA R21, P0, R4, R3, 0x1 ;  /* 0x0000000304157211 */ /* 0x002fc800078008ff */
[----:B------:R-:W-:Y:S01]  /*b8c0*/  LEA.HI.X.SX32 R41, R4, R2, 0x1, P0 ;  /* 0x0000000204297211 */ /* 0x000fe200000f0eff */
[----:B0-----:R-:W-:-:S04]  /*b8d0*/  @P3 IMAD.MOV.U32 R6, RZ, RZ, R21 ;  /* 0x000000ffff063224 */ /* 0x001fc800078e0015 */
[----:B------:R-:W-:-:S05]  /*b8e0*/  @P3 IMAD.MOV.U32 R7, RZ, RZ, R41 ;  /* 0x000000ffff073224 */ /* 0x000fca00078e0029 */
[----:B------:R-:W2:Y:S01]  /*b8f0*/  @P3 LDG.E.U16 R5, desc[UR10][R6.64] ;  /* 0x0000000a06053981 */ /* 0x000ea2000c1e1500 */
[----:B------:R-:W-:-:S03]  /*b900*/  PLOP3.LUT P0, PT, PT, PT, UP1, 0x80, 0x8 ;  /* 0x000000000008781c */ /* 0x000fc60003f0f018 */
[----:B------:R-:W-:Y:S01]  /*b910*/  STL [R1+0x938], R21 ;  /* 0x0009381501007387 */ /* 0x000fe20000100800 */
[----:B------:R-:W-:-:S03]  /*b920*/  IMAD R4, R50, 0x2, R4 ;  /* 0x0000000232047824 */ /* 0x000fc600078e0204 */
[----:B---3--:R0:W-:Y:S04]  /*b930*/  STL [R1+0xf8], R20 ;  /* 0x0000f81401007387 */ /* 0x0081e80000100800 */
[----:B------:R-:W-:Y:S01]  /*b940*/  STL [R1+0x934], R41 ;  /* 0x0009342901007387 */ /* 0x000fe20000100800 */
[----:B0-----:R-:W-:-:S04]  /*b950*/  LOP3.LUT R20, R0, 0xfc, RZ, 0xfc, !PT ;  /* 0x000000fc00147812 */ /* 0x001fc800078efcff */
[----:B------:R-:W-:Y:S02]  /*b960*/  ISETP.LT.AND P0, PT, R20, UR13, P0 ;  /* 0x0000000d14007c0c */ /* 0x000fe40008701270 */
[----:B------:R-:W-:-:S04]  /*b970*/  LEA R20, P3, R4, R3, 0x1 ;  /* 0x0000000304147211 */ /* 0x000fc800078608ff */
[----:B------:R-:W-:Y:S02]  /*b980*/  LEA.HI.X.SX32 R21, R4, R2, 0x1, P3 ;  /* 0x0000000204157211 */ /* 0x000fe400018f0eff */
[----:B------:R-:W-:Y:S02]  /*b990*/  PRMT R39, RZ, 0x7610, R39 ;  /* 0x00007610ff277816 */ /* 0x000fe40000000027 */
[----:B------:R-:W-:Y:S02]  /*b9a0*/  LOP3.LUT R0, R0, 0xfe, RZ, 0xfc, !PT ;  /* 0x000000fe00007812 */ /* 0x000fe400078efcff */
[----:B------:R-:W-:-:S04]  /*b9b0*/  PLOP3.LUT P1, PT, PT, PT, UP1, 0x80, 0x8 ;  /* 0x000000000008781c */ /* 0x000fc80003f2f018 */
[----:B------:R-:W-:Y:S02]  /*b9c0*/  ISETP.LT.AND P1, PT, R0, UR13, P1 ;  /* 0x0000000d00007c0c */ /* 0x000fe40008f21270 */
[----:B------:R-:W-:Y:S01]  /*b9d0*/  PRMT R40, RZ, 0x7610, R40 ;  /* 0x00007610ff287816 */ /* 0x000fe20000000028 */
[----:B--2---:R0:W-:Y:S02]  /*b9e0*/  STL [R1+0xf0], R5 ;  /* 0x0000f00501007387 */ /* 0x0041e40000100800 */
[----:B0-----:R-:W-:-:S05]  /*b9f0*/  IMAD R5, R50, 0x2, R4 ;  /* 0x0000000232057824 */ /* 0x001fca00078e0204 */
[----:B------:R-:W-:Y:S01]  /*ba00*/  LEA R41, P4, R5, R3, 0x1 ;  /* 0x0000000305297211 */ /* 0x000fe200078808ff */
[----:B------:R-:W-:-:S03]  /*ba10*/  @P0 IMAD.MOV.U32 R3, RZ, RZ, R21 ;  /* 0x000000ffff030224 */ /* 0x000fc600078e0015 */
[----:B------:R-:W-:Y:S01]  /*ba20*/  LEA.HI.X.SX32 R5, R5, R2, 0x1, P4 ;  /* 0x0000000205057211 */ /* 0x000fe200020f0eff */
[----:B------:R-:W-:-:S05]  /*ba30*/  @P0 IMAD.MOV.U32 R2, RZ, RZ, R20 ;  /* 0x000000ffff020224 */ /* 0x000fca00078e0014 */
[----:B------:R0:W2:Y:S01]  /*ba40*/  @P0 LDG.E.U16 R39, desc[UR10][R2.64] ;  /* 0x0000000a02270981 */ /* 0x0000a2000c1e1500 */
[----:B------:R-:W-:-:S03]  /*ba50*/  IMAD.MOV.U32 R4, RZ, RZ, R41 ;  /* 0x000000ffff047224 */ /* 0x000fc600078e0029 */
[----:B------:R-:W-:Y:S04]  /*ba60*/  STL [R1+0xc38], R50 ;  /* 0x000c383201007387 */ /* 0x000fe80000100800 */
[----:B------:R-:W-:Y:S04]  /*ba70*/  STL [R1+0xd70], R50 ;  /* 0x000d703201007387 */ /* 0x000fe80000100800 */
[----:B------:R-:W-:Y:S04]  /*ba80*/  STL [R1+0xda4], R50 ;  /* 0x000da43201007387 */ /* 0x000fe80000100800 */
[----:B------:R-:W-:Y:S04]  /*ba90*/  STL [R1+0xdc0], R50 ;  /* 0x000dc03201007387 */ /* 0x000fe80000100800 */
[----:B------:R-:W-:Y:S04]  /*baa0*/  STL [R1+0xdf0], R50 ;  /* 0x000df03201007387 */ /* 0x000fe80000100800 */
[----:B------:R-:W-:Y:S04]  /*bab0*/  STL [R1+0xeb4], R50 ;  /* 0x000eb43201007387 */ /* 0x000fe80000100800 */
[----:B------:R-:W-:Y:S04]  /*bac0*/  STL [R1+0x93c], R20 ;  /* 0x00093c1401007387 */ /* 0x000fe80000100800 */
[----:B------:R1:W-:Y:S04]  /*bad0*/  STL [R1+0x6bc], R41 ;  /* 0x0006bc2901007387 */ /* 0x0003e80000100800 */
[----:B------:R-:W3:Y:S04]  /*bae0*/  @P1 LDG.E.U16 R40, desc[UR10][R4.64] ;  /* 0x0000000a04281981 */ /* 0x000ee8000c1e1500 */
[----:B------:R4:W-:Y:S04]  /*baf0*/  STL [R1+0x604], R21 ;  /* 0x0006041501007387 */ /* 0x0009e80000100800 */
[----:B------:R-:W-:Y:S04]  /*bb00*/  STL [R1+0x608], R5 ;  /* 0x0006080501007387 */ /* 0x000fe80000100800 */
[----:B-1----:R-:W3:Y:S04]  /*bb10*/  LDL.LU R41, [R1+0x80] ;  /* 0x0000800001297983 */ /* 0x002ee80000300800 */
[----:B------:R-:W3:Y:S04]  /*bb20*/  LDL.LU R42, [R1+0x7c] ;  /* 0x00007c00012a7983 */ /* 0x000ee80000300800 */
[----:B------:R-:W3:Y:S04]  /*bb30*/  LDL.LU R43, [R1+0x78] ;  /* 0x00007800012b7983 */ /* 0x000ee80000300800 */
[----:B------:R-:W3:Y:S04]  /*bb40*/  LDL.LU R44, [R1+0x74] ;  /* 0x00007400012c7983 */ /* 0x000ee80000300800 */
[----:B------:R-:W3:Y:S04]  /*bb50*/  LDL.LU R45, [R1+0x70] ;  /* 0x00007000012d7983 */ /* 0x000ee80000300800 */
[----:B------:R-:W3:Y:S04]  /*bb60*/  LDL.LU R46, [R1+0x68] ;  /* 0x00006800012e7983 */ /* 0x000ee80000300800 */
[----:B------:R-:W3:Y:S04]  /*bb70*/  LDL.LU R47, [R1+0x64] ;  /* 0x00006400012f7983 */ /* 0x000ee80000300800 */
[----:B------:R-:W3:Y:S04]  /*bb80*/  LDL.LU R51, [R1+0x60] ;  /* 0x0000600001337983 */ /* 0x000ee80000300800 */
[----:B------:R-:W3:Y:S04]  /*bb90*/  LDL.LU R52, [R1+0x5c] ;  /* 0x00005c0001347983 */ /* 0x000ee80000300800 */
[----:B------:R-:W3:Y:S01]  /*bba0*/  LDL.LU R53, [R1+0x58] ;  /* 0x0000580001357983 */ /* 0x000ee20000300800 */
[----:B------:R-:W1:Y:S01]  /*bbb0*/  S2R R20, SR_TID.X ;  /* 0x0000000000147919 */ /* 0x000e620000002100 */
[----:B------:R-:W0:Y:S02]  /*bbc0*/  S2R R49, SR_TID.X ;  /* 0x0000000000317919 */ /* 0x000e240000002100 */
[----:B----4-:R-:W4:Y:S01]  /*bbd0*/  LDL.LU R21, [R1+0x54] ;  /* 0x0000540001157983 */ /* 0x010f220000300800 */
[----:B------:R-:W-:-:S05]  /*bbe0*/  VOTEU.ALL UP2, P2 ;  /* 0x0000000000ff7886 */ /* 0x000fca0001040000 */
[----:B------:R1:W0:Y:S01]  /*bbf0*/  @!UP2 SYNCS.EXCH.64 URZ, [UR9+0x20008], UR6 ;  /* 0x0200080609ffa5b2 */ /* 0x0002220008000100 */
[----:B------:R-:W-:Y:S02]  /*bc00*/  PRMT R34, RZ, 0x7610, R34 ;  /* 0x00007610ff227816 */ /* 0x000fe40000000022 */
[----:B------:R-:W-:Y:S02]  /*bc10*/  PRMT R33, RZ, 0x7610, R33 ;  /* 0x00007610ff217816 */ /* 0x000fe40000000021 */
[----:B------:R-:W-:Y:S02]  /*bc20*/  PRMT R32, RZ, 0x7610, R32 ;  /* 0x00007610ff207816 */ /* 0x000fe40000000020 */
[----:B------:R-:W-:Y:S02]  /*bc30*/  PRMT R31, RZ, 0x7610, R31 ;  /* 0x00007610ff1f7816 */ /* 0x000fe4000000001f */
[----:B------:R-:W-:Y:S02]  /*bc40*/  PRMT R30, RZ, 0x7610, R30 ;  /* 0x00007610ff1e7816 */ /* 0x000fe4000000001e */
[----:B------:R-:W-:Y:S01]  /*bc50*/  PRMT R29, RZ, 0x7610, R29 ;  /* 0x00007610ff1d7816 */ /* 0x000fe2000000001d */
[----:B-1----:R-:W1:Y:S01]  /*bc60*/  LDCU.64 UR6, c[0x0][0x388] ;  /* 0x00007100ff0677ac */ /* 0x002e620008000a00 */
[----:B0-----:R-:W-:-:S04]  /*bc70*/  SHF.R.S32.HI R0, RZ, 0x6, R49 ;  /* 0x00000006ff007819 */ /* 0x001fc80000011431 */
[----:B------:R-:W-:Y:S01]  /*bc80*/  SGXT R2, R0, 0x1 ;  /* 0x000000010002781a */ /* 0x000fe20000000200 */
[----:B--2---:R0:W-:Y:S02]  /*bc90*/  STL [R1+0xdc], R39 ;  /* 0x0000dc2701007387 */ /* 0x0041e40000100800 */
[----:B0-----:R-:W-:Y:S02]  /*bca0*/  LOP3.LUT R39, R20, 0x3f, RZ, 0xc0, !PT ;  /* 0x0000003f14277812 */ /* 0x001fe400078ec0ff */
[----:B------:R-:W2:Y:S03]  /*bcb0*/  LDL.LU R20, [R1+0x50] ;  /* 0x0000500001147983 */ /* 0x000ea60000300800 */
[----:B------:R-:W-:Y:S01]  /*bcc0*/  IMAD.SHL.U32 R39, R39, 0x2, RZ ;  /* 0x0000000227277824 */ /* 0x000fe200078e00ff */
[----:B------:R-:W2:Y:S04]  /*bcd0*/  LDL.LU R48, [R1+0x38] ;  /* 0x0000380001307983 */ /* 0x000ea80000300800 */
[----:B------:R-:W2:Y:S01]  /*bce0*/  LDL.LU R0, [R1+0x3c] ;  /* 0x00003c0001007983 */ /* 0x000ea20000300800 */
[----:B------:R-:W-:-:S03]  /*bcf0*/  LOP3.LUT R2, R39, 0x90, R2, 0x78, !PT ;  /* 0x0000009027027812 */ /* 0x000fc600078e7802 */
[----:B------:R-:W2:Y:S04]  /*bd00*/  LDL.LU R39, [R1+0x102c] ;  /* 0x00102c0001277983 */ /* 0x000ea80000300800 */
[----:B---3--:R0:W-:Y:S04]  /*bd10*/  STL [R1+0xd8], R40 ;  /* 0x0000d82801007387 */ /* 0x0081e80000100800 */
[----:B0-----:R-:W3:Y:S04]  /*bd20*/  LDL.LU R40, [R1+0x1028] ;  /* 0x0010280001287983 */ /* 0x001ee80000300800 */
[----:B------:R-:W3:Y:S04]  /*bd30*/  LDL.LU R4, [R1+0x4c] ;  /* 0x00004c0001047983 */ /* 0x000ee80000300800 */
[----:B------:R-:W3:Y:S04]  /*bd40*/  LDL.LU R5, [R1+0x48] ;  /* 0x0000480001057983 */ /* 0x000ee80000300800 */
[----:B------:R0:W-:Y:S04]  /*bd50*/  STS.U16 [R2+UR9], R41 ;  /* 0x0000002902007988 */ /* 0x0001e80008000409 */
[----:B------:R1:W-:Y:S04]  /*bd60*/  STS.U16 [R2+UR9+0x400], R42 ;  /* 0x0004002a02007988 */ /* 0x0003e80008000409 */
[----:B------:R1:W-:Y:S04]  /*bd70*/  STS.U16 [R2+UR9+0x800], R43 ;  /* 0x0008002b02007988 */ /* 0x0003e80008000409 */
[----:B0-----:R-:W3:Y:S04]  /*bd80*/  LDL.LU R41, [R1+0x1024] ;  /* 0x0010240001297983 */ /* 0x001ee80000300800 */
[----:B-1----:R-:W3:Y:S04]  /*bd90*/  LDL.LU R42, [R1+0x1020] ;  /* 0x00102000012a7983 */ /* 0x002ee80000300800 */
[----:B------:R-:W3:Y:S04]  /*bda0*/  LDL.LU R43, [R1+0x101c] ;  /* 0x00101c00012b7983 */ /* 0x000ee80000300800 */
[----:B------:R0:W-:Y:S04]  /*bdb0*/  STS.U16 [R2+UR9+0xc00], R44 ;  /* 0x000c002c02007988 */ /* 0x0001e80008000409 */
[----:B------:R1:W-:Y:S04]  /*bdc0*/  STS.U16 [R2+UR9+0x1000], R45 ;  /* 0x0010002d02007988 */ /* 0x0003e80008000409 */
[----:B------:R4:W-:Y:S04]  /*bdd0*/  STS.U16 [R2+UR9+0x1400], R46 ;  /* 0x0014002e02007988 */ /* 0x0009e80008000409 */
[----:B0-----:R-:W3:Y:S04]  /*bde0*/  LDL.LU R44, [R1+0x1018] ;  /* 0x00101800012c7983 */ /* 0x001ee80000300800 */
[----:B-1----:R-:W3:Y:S04]  /*bdf0*/  LDL.LU R45, [R1+0x1014] ;  /* 0x00101400012d7983 */ /* 0x002ee80000300800 */
[----:B----4-:R-:W4:Y:S04]  /*be00*/  LDL.LU R46, [R1+0x1010] ;  /* 0x00101000012e7983 */ /* 0x010f280000300800 */
[----:B------:R0:W-:Y:S04]  /*be10*/  STS.U16 [R2+UR9+0x1800], R47 ;  /* 0x0018002f02007988 */ /* 0x0001e80008000409 */
[----:B------:R1:W-:Y:S04]  /*be20*/  STS.U16 [R2+UR9+0x1c00], R51 ;  /* 0x001c003302007988 */ /* 0x0003e80008000409 */
[----:B------:R1:W-:Y:S04]  /*be30*/  STS.U16 [R2+UR9+0x2000], R52 ;  /* 0x0020003402007988 */ /* 0x0003e80008000409 */
[----:B0-----:R-:W4:Y:S04]  /*be40*/  LDL.LU R47, [R1+0x100c] ;  /* 0x00100c00012f7983 */ /* 0x001f280000300800 */
[----:B-1----:R-:W4:Y:S04]  /*be50*/  LDL.LU R51, [R1+0x1008] ;  /* 0x0010080001337983 */ /* 0x002f280000300800 */
[----:B------:R-:W4:Y:S04]  /*be60*/  LDL.LU R52, [R1+0x1004] ;  /* 0x0010040001347983 */ /* 0x000f280000300800 */
[----:B------:R0:W-:Y:S04]  /*be70*/  STS.U16 [R2+UR9+0x2400], R53 ;  /* 0x0024003502007988 */ /* 0x0001e80008000409 */
[----:B0-----:R-:W4:Y:S04]  /*be80*/  LDL.LU R53, [R1+0x1000] ;  /* 0x0010000001357983 */ /* 0x001f280000300800 */
[----:B------:R0:W-:Y:S04]  /*be90*/  STS.U16 [R2+UR9+0x2800], R21 ;  /* 0x0028001502007988 */ /* 0x0001e80008000409 */
[----:B0-----:R-:W4:Y:S04]  /*bea0*/  LDL.LU R21, [R1+0xffc] ;  /* 0x000ffc0001157983 */ /* 0x001f280000300800 */
[----:B--2---:R0:W-:Y:S04]  /*beb0*/  STS.U16 [R2+UR9+0x2c00], R20 ;  /* 0x002c001402007988 */ /* 0x0041e80008000409 */
[----:B0-----:R-:W2:Y:S04]  /*bec0*/  LDL.LU R20, [R1+0xff8] ;  /* 0x000ff80001147983 */ /* 0x001ea80000300800 */
[----:B---3--:R-:W-:Y:S04]  /*bed0*/  STS.U16 [R2+UR9+0x3000], R4 ;  /* 0x0030000402007988 */ /* 0x008fe80008000409 */
[----:B------:R-:W-:Y:S04]  /*bee0*/  STS.U16 [R2+UR9+0x3400], R5 ;  /* 0x0034000502007988 */ /* 0x000fe80008000409 */
[----:B------:R-:W-:Y:S04]  /*bef0*/  STS.U16 [R2+UR9+0x5400], R45 ;  /* 0x0054002d02007988 */ /* 0x000fe80008000409 */
[----:B----4-:R-:W-:Y:S04]  /*bf00*/  STS.U16 [R2+UR9+0x5000], R46 ;  /* 0x0050002e02007988 */ /* 0x010fe80008000409 */
[----:B------:R-:W-:Y:S04]  /*bf10*/  STS.U16 [R2+UR9+0x4c00], R47 ;  /* 0x004c002f02007988 */ /* 0x000fe80008000409 */
[----:B------:R0:W-:Y:S04]  /*bf20*/  STS.U16 [R2+UR9+0x4000], R53 ;  /* 0x0040003502007988 */ /* 0x0001e80008000409 */
[----:B0-----:R-:W3:Y:S04]  /*bf30*/  LDL.LU R53, [R1+0xff4] ;  /* 0x000ff40001357983 */ /* 0x001ee80000300800 */
[----:B------:R-:W4:Y:S04]  /*bf40*/  LDL.LU R4, [R1+0x2c] ;  /* 0x00002c0001047983 */ /* 0x000f280000300800 */
[----:B------:R-:W2:Y:S04]  /*bf50*/  LDL.LU R5, [R1+0x10] ;  /* 0x0000100001057983 */ /* 0x000ea80000300800 */
[----:B------:R-:W2:Y:S04]  /*bf60*/  LDL.LU R47, [R1+0x14] ;  /* 0x00001400012f7983 */ /* 0x000ea80000300800 */
[----:B------:R-:W2:Y:S04]  /*bf70*/  LDL.LU R46, [R1+0x18] ;  /* 0x00001800012e7983 */ /* 0x000ea80000300800 */
[----:B------:R-:W2:Y:S04]  /*bf80*/  LDL.LU R45, [R1+0x1c] ;  /* 0x00001c00012d7983 */ /* 0x000ea80000300800 */
[----:B------:R0:W-:Y:S04]  /*bf90*/  STS.U16 [R2+UR9+0x3c00], R48 ;  /* 0x003c003002007988 */ /* 0x0001e80008000409 */
[----:B------:R1:W-:Y:S01]  /*bfa0*/  STS.U16 [R2+UR9+0x3800], R0 ;  /* 0x0038000002007988 */ /* 0x0003e20008000409 */
[----:B0-----:R-:W-:-:S03]  /*bfb0*/  LOP3.LUT R48, R2, 0x20, RZ, 0x3c, !PT ;  /* 0x0000002002307812 */ /* 0x001fc600078e3cff */
[----:B------:R-:W-:Y:S01]  /*bfc0*/  STS.U16 [R2+UR9+0x4400], R52 ;  /* 0x0044003402007988 */ /* 0x000fe20008000409 */
[----:B------:R-:W-:Y:S02]  /*bfd0*/  PRMT R28, RZ, 0x7610, R28 ;  /* 0x00007610ff1c7816 */ /* 0x000fe4000000001c */
[----:B------:R-:W-:Y:S01]  /*bfe0*/  PRMT R27, RZ, 0x7610, R27 ;  /* 0x00007610ff1b7816 */ /* 0x000fe2000000001b */
[----:B------:R0:W-:Y:S01]  /*bff0*/  STS.U16 [R2+UR9+0x4800], R51 ;  /* 0x0048003302007988 */ /* 0x0001e20008000409 */
[----:B------:R-:W-:Y:S01]  /*c000*/  PRMT R26, RZ, 0x7610, R26 ;  /* 0x00007610ff1a7816 */ /* 0x000fe2000000001a */
[----:B-1----:R-:W4:Y:S02]  /*c010*/  LDC R0, c[0x0][0x3ac] ;  /* 0x0000eb00ff007b82 */ /* 0x002f240000000800 */
[----:B------:R-:W-:Y:S04]  /*c020*/  STS.U16 [R2+UR9+0x5800], R44 ;  /* 0x0058002c02007988 */ /* 0x000fe80008000409 */
[----:B------:R1:W-:Y:S04]  /*c030*/  STS.U16 [R2+UR9+0x5c00], R43 ;  /* 0x005c002b02007988 */ /* 0x0003e80008000409 */
[----:B------:R0:W-:Y:S04]  /*c040*/  STS.U16 [R2+UR9+0x6000], R42 ;  /* 0x0060002a02007988 */ /* 0x0001e80008000409 */
[----:B------:R-:W-:Y:S04]  /*c050*/  STS.U16 [R2+UR9+0x6400], R41 ;  /* 0x0064002902007988 */ /* 0x000fe80008000409 */
[----:B------:R-:W-:Y:S04]  /*c060*/  STS.U16 [R2+UR9+0x6800], R40 ;  /* 0x0068002802007988 */ /* 0x000fe80008000409 */
[----:B------:R-:W-:Y:S04]  /*c070*/  STS.U16 [R2+UR9+0x6c00], R39 ;  /* 0x006c002702007988 */ /* 0x000fe80008000409 */
[----:B------:R-:W-:Y:S04]  /*c080*/  STS.U16 [R2+UR9+0x7000], R38 ;  /* 0x0070002602007988 */ /* 0x000fe80008000409 */
[----:B------:R-:W-:Y:S04]  /*c090*/  STS.U16 [R2+UR9+0x7400], R37 ;  /* 0x0074002502007988 */ /* 0x000fe80008000409 */
[----:B------:R-:W-:Y:S04]  /*c0a0*/  STL [R1+0xee8], R37 ;  /* 0x000ee82501007387 */ /* 0x000fe80000100800 */
[----:B------:R-:W-:Y:S04]  /*c0b0*/  STS.U16 [R2+UR9+0x7800], R36 ;  /* 0x0078002402007988 */ /* 0x000fe80008000409 */
[----:B------:R-:W-:Y:S04]  /*c0c0*/  STS.U16 [R2+UR9+0x7c00], R35 ;  /* 0x007c002302007988 */ /* 0x000fe80008000409 */
[----:B------:R-:W-:Y:S01]  /*c0d0*/  STL [R1+0xeec], R36 ;  /* 0x000eec2401007387 */ /* 0x000fe20000100800 */
[----:B0-----:R-:W-:-:S03]  /*c0e0*/  PRMT R51, RZ, 0x7610, R51 ;  /* 0x00007610ff337816 */ /* 0x001fc60000000033 */
[----:B------:R-:W-:Y:S04]  /*c0f0*/  STL [R1+0xf38], R2 ;  /* 0x000f380201007387 */ /* 0x000fe80000100800 */
[----:B------:R0:W-:Y:S01]  /*c100*/  STL [R1+0xef0], R35 ;  /* 0x000ef02301007387 */ /* 0x0001e20000100800 */
[----:B-1----:R-:W-:Y:S02]  /*c110*/  PRMT R43, RZ, 0x7610, R43 ;  /* 0x00007610ff2b7816 */ /* 0x002fe4000000002b */
[----:B------:R-:W-:Y:S02]  /*c120*/  PRMT R42, RZ, 0x7610, R42 ;  /* 0x00007610ff2a7816 */ /* 0x000fe4000000002a */
[----:B0-----:R-:W-:Y:S02]  /*c130*/  PRMT R35, RZ, 0x7610, R35 ;  /* 0x00007610ff237816 */ /* 0x001fe40000000023 */
[----:B------:R-:W-:-:S02]  /*c140*/  PRMT R40, RZ, 0x7610, R40 ;  /* 0x00007610ff287816 */ /* 0x000fc40000000028 */
[----:B------:R-:W-:Y:S02]  /*c150*/  PRMT R38, RZ, 0x7610, R38 ;  /* 0x00007610ff267816 */ /* 0x000fe40000000026 */
[----:B------:R-:W-:Y:S02]  /*c160*/  PRMT R25, RZ, 0x7610, R25 ;  /* 0x00007610ff197816 */ /* 0x000fe40000000019 */
[----:B------:R-:W-:Y:S02]  /*c170*/  PRMT R24, RZ, 0x7610, R24 ;  /* 0x00007610ff187816 */ /* 0x000fe40000000018 */
[----:B------:R-:W-:Y:S02]  /*c180*/  PRMT R23, RZ, 0x7610, R23 ;  /* 0x00007610ff177816 */ /* 0x000fe40000000017 */
[----:B------:R-:W-:Y:S02]  /*c190*/  PRMT R22, RZ, 0x7610, R22 ;  /* 0x00007610ff167816 */ /* 0x000fe40000000016 */
        /* <DEDUP_REMOVED lines=13> */
[----:B------:R-:W-:Y:S01]  /*c270*/  PRMT R6, RZ, 0x7610, R6 ;  /* 0x00007610ff067816 */ /* 0x000fe20000000006 */
[----:B--2---:R-:W-:Y:S04]  /*c280*/  STS.U16 [R48+UR9+0x100], R45 ;  /* 0x0001002d30007988 */ /* 0x004fe80008000409 */
[----:B------:R-:W-:Y:S04]  /*c290*/  STS.U16 [R48+UR9+0x500], R46 ;  /* 0x0005002e30007988 */ /* 0x000fe80008000409 */
[----:B------:R-:W-:Y:S04]  /*c2a0*/  STS.U16 [R48+UR9+0x900], R47 ;  /* 0x0009002f30007988 */ /* 0x000fe80008000409 */
[----:B------:R-:W-:Y:S04]  /*c2b0*/  STS.U16 [R48+UR9+0xd00], R5 ;  /* 0x000d000530007988 */ /* 0x000fe80008000409 */
[----:B---3--:R0:W-:Y:S04]  /*c2c0*/  STS.U16 [R48+UR9+0x1100], R53 ;  /* 0x0011003530007988 */ /* 0x0081e80008000409 */
[----:B------:R1:W-:Y:S04]  /*c2d0*/  STS.U16 [R48+UR9+0x1500], R20 ;  /* 0x0015001430007988 */ /* 0x0003e80008000409 */
[----:B------:R2:W-:Y:S04]  /*c2e0*/  STS.U16 [R48+UR9+0x1900], R21 ;  /* 0x0019001530007988 */ /* 0x0005e80008000409 */
[----:B0-----:R-:W3:Y:S04]  /*c2f0*/  LDL.LU R53, [R1+0xff0] ;  /* 0x000ff00001357983 */ /* 0x001ee80000300800 */
[----:B-1----:R-:W3:Y:S04]  /*c300*/  LDL.LU R20, [R1+0xfec] ;  /* 0x000fec0001147983 */ /* 0x002ee80000300800 */
[----:B--2---:R-:W3:Y:S04]  /*c310*/  LDL.LU R21, [R1+0xfe8] ;  /* 0x000fe80001157983 */ /* 0x004ee80000300800 */
[----:B------:R0:W-:Y:S04]  /*c320*/  STL.64 [R1+0xfe0], R34 ;  /* 0x000fe02201007387 */ /* 0x0001e80000100a00 */
[----:B------:R-:W-:Y:S04]  /*c330*/  STL.64 [R1+0xfd0], R50 ;  /* 0x000fd03201007387 */ /* 0x000fe80000100a00 */
[----:B------:R1:W-:Y:S04]  /*c340*/  STL.64 [R1+0xfc0], R32 ;  /* 0x000fc02001007387 */ /* 0x0003e80000100a00 */
[----:B------:R2:W-:Y:S01]  /*c350*/  STL.64 [R1+0xfb8], R30 ;  /* 0x000fb81e01007387 */ /* 0x0005e20000100a00 */
[----:B0-----:R-:W-:-:S02]  /*c360*/  PRMT R35, RZ, 0x7610, R35 ;  /* 0x00007610ff237816 */ /* 0x001fc40000000023 */
[----:B------:R-:W-:Y:S01]  /*c370*/  PRMT R34, RZ, 0x7610, R34 ;  /* 0x00007610ff227816 */ /* 0x000fe20000000022 */
[----:B------:R-:W-:Y:S04]  /*c380*/  STL.S16 [R1+0x58], R43 ;  /* 0x0000582b01007387 */ /* 0x000fe80000100600 */
[----:B------:R-:W-:Y:S01]  /*c390*/  STL.S16 [R1+0x50], R42 ;  /* 0x0000502a01007387 */ /* 0x000fe20000100600 */
[----:B-1----:R-:W-:Y:S02]  /*c3a0*/  PRMT R33, RZ, 0x7610, R33 ;  /* 0x00007610ff217816 */ /* 0x002fe40000000021 */
[----:B------:R-:W-:Y:S01]  /*c3b0*/  PRMT R32, RZ, 0x7610, R32 ;  /* 0x00007610ff207816 */ /* 0x000fe20000000020 */
[----:B------:R-:W-:Y:S04]  /*c3c0*/  STL.S16 [R1+0x4c], R40 ;  /* 0x00004c2801007387 */ /* 0x000fe80000100600 */
        /* <DEDUP_REMOVED lines=21> */
[----:B------:R0:W-:Y:S04]  /*c520*/  STL.S16 [R1+0xb0], R11 ;  /* 0x0000b00b01007387 */ /* 0x0001e80000100600 */
[----:B------:R-:W-:Y:S04]  /*c530*/  STL.S16 [R1+0xac], R10 ;  /* 0x0000ac0a01007387 */ /* 0x000fe80000100600 */
[----:B------:R-:W-:Y:S04]  /*c540*/  STL.S16 [R1+0xa8], R9 ;  /* 0x0000a80901007387 */ /* 0x000fe80000100600 */
[----:B------:R-:W-:Y:S04]  /*c550*/  STL.S16 [R1+0xa4], R8 ;  /* 0x0000a40801007387 */ /* 0x000fe80000100600 */
[----:B------:R-:W-:Y:S04]  /*c560*/  STL.S16 [R1+0xa0], R7 ;  /* 0x0000a00701007387 */ /* 0x000fe80000100600 */
[----:B------:R-:W-:Y:S04]  /*c570*/  STL.S16 [R1+0x9c], R6 ;  /* 0x00009c0601007387 */ /* 0x000fe80000100600 */
[----:B------:R-:W3:Y:S01]  /*c580*/  LDL.LU R46, [R1+0x1a8] ;  /* 0x0001a800012e7983 */ /* 0x000ee20000300800 */
[----:B----4-:R-:W-:Y:S01]  /*c590*/  IMAD R0, R0, 0x80, R4 ;  /* 0x0000008000007824 */ /* 0x010fe200078e0204 */
[----:B------:R-:W-:-:S04]  /*c5a0*/  PRMT R3, RZ, 0x7610, R3 ;  /* 0x00007610ff037816 */ /* 0x000fc80000000003 */
[C---:B------:R-:W-:Y:S01]  /*c5b0*/  LEA R4, P0, R0.reuse, UR6, 0x1 ;  /* 0x0000000600047c11 */ /* 0x040fe2000f8008ff */
[----:B------:R1:W-:Y:S01]  /*c5c0*/  STL.S16 [R1+0x94], R3 ;  /* 0x0000940301007387 */ /* 0x0003e20000100600 */
[----:B--2---:R-:W-:Y:S01]  /*c5d0*/  PRMT R31, RZ, 0x7610, R31 ;  /* 0x00007610ff1f7816 */ /* 0x004fe2000000001f */
[----:B------:R-:W2:Y:S01]  /*c5e0*/  LDCU UR6, c[0x0][0x3b0] ;  /* 0x00007600ff0677ac */ /* 0x000ea20008000800 */
[----:B------:R-:W-:Y:S01]  /*c5f0*/  LEA.HI.X.SX32 R5, R0, UR7, 0x1, P0 ;  /* 0x0000000700057c11 */ /* 0x000fe200080f0eff */
[----:B0-----:R-:W4:Y:S01]  /*c600*/  LDL.LU R11, [R1+0x1a4] ;  /* 0x0001a400010b7983 */ /* 0x001f220000300800 */
[----:B------:R-:W-:Y:S01]  /*c610*/  PRMT R0, RZ, 0x7610, R0 ;  /* 0x00007610ff007816 */ /* 0x000fe20000000000 */
[----:B------:R-:W0:Y:S04]  /*c620*/  LDCU UR7, c[0x0][0x3b0] ;  /* 0x00007600ff0777ac */ /* 0x000e280008000800 */
[----:B------:R0:W-:Y:S04]  /*c630*/  STL.S16 [R1+0xcc], R0 ;  /* 0x0000cc0001007387 */ /* 0x0001e80000100600 */
[----:B------:R-:W2:Y:S04]  /*c640*/  LDL.LU R18, [R1+0x1a0] ;  /* 0x0001a00001127983 */ /* 0x000ea80000300800 */
[----:B------:R-:W2:Y:S04]  /*c650*/  LDL.LU R27, [R1+0x19c] ;  /* 0x00019c00011b7983 */ /* 0x000ea80000300800 */
[----:B-1----:R-:W2:Y:S04]  /*c660*/  LDL.LU R3, [R1+0x198] ;  /* 0x0001980001037983 */ /* 0x002ea80000300800 */
[----:B------:R-:W4:Y:S04]  /*c670*/  LDL.LU R12, [R1+0x194] ;  /* 0x00019400010c7983 */ /* 0x000f280000300800 */
        /* <DEDUP_REMOVED lines=18> */
[----:B------:R-:W4:Y:S01]  /*c7a0*/  LDL.LU R47, [R1+0xe8] ;  /* 0x0000e800012f7983 */ /* 0x000f220000300800 */
[----:B------:R-:W-:-:S03]  /*c7b0*/  LOP3.LUT R45, R49, 0x7f, RZ, 0xc0, !PT ;  /* 0x0000007f312d7812 */ /* 0x000fc600078ec0ff */
[----:B------:R-:W4:Y:S04]  /*c7c0*/  LDL.LU R48, [R1+0xe4] ;  /* 0x0000e40001307983 */ /* 0x000f280000300800 */
[----:B------:R-:W-:Y:S04]  /*c7d0*/  STL.S16 [R1+0xd4], R31 ;  /* 0x0000d41f01007387 */ /* 0x000fe80000100600 */
[----:B------:R-:W4:Y:S01]  /*c7e0*/  LDL.LU R49, [R1+0xe0] ;  /* 0x0000e00001317983 */ /* 0x000f220000300800 */
[----:B------:R-:W-:Y:S02]  /*c7f0*/  PLOP3.LUT P0, PT, PT, PT, UP1, 0x80, 0x8 ;  /* 0x000000000008781c */ /* 0x000fe40003f0f018 */
[----:B0-----:R-:W-:-:S02]  /*c800*/  LOP3.LUT R0, R45, 0x80, RZ, 0xfc, !PT ;  /* 0x000000802d007812 */ /* 0x001fc400078efcff */
[----:B------:R-:W-:Y:S02]  /*c810*/  PLOP3.LUT P1, PT, PT, PT, UP1, 0x80, 0x8 ;  /* 0x000000000008781c */ /* 0x000fe40003f2f018 */
[----:B------:R-:W-:Y:S02]  /*c820*/  ISETP.LT.AND P0, PT, R45, UR13, P0 ;  /* 0x0000000d2d007c0c */ /* 0x000fe40008701270 */
[----:B------:R-:W-:Y:S01]  /*c830*/  ISETP.LT.AND P1, PT, R0, UR13, P1 ;  /* 0x0000000d00007c0c */ /* 0x000fe20008f21270 */
[----:B------:R-:W0:Y:S01]  /*c840*/  LDCU UR13, c[0x0][0x3b0] ;  /* 0x00007600ff0d77ac */ /* 0x000e220008000800 */
[----:B------:R-:W-:Y:S02]  /*c850*/  PRMT R41, RZ, 0x7610, R41 ;  /* 0x00007610ff297816 */ /* 0x000fe40000000029 */
[----:B------:R-:W-:Y:S02]  /*c860*/  PRMT R30, RZ, 0x7610, R30 ;  /* 0x00007610ff1e7816 */ /* 0x000fe4000000001e */
[----:B------:R-:W-:-:S03]  /*c870*/  PRMT R39, RZ, 0x7610, R39 ;  /* 0x00007610ff277816 */ /* 0x000fc60000000027 */
[----:B------:R1:W-:Y:S01]  /*c880*/  STL.S16 [R1+0xd0], R30 ;  /* 0x0000d01e01007387 */ /* 0x0003e20000100600 */
[----:B---3--:R-:W-:Y:S01]  /*c890*/  IMAD R0, R46, UR5, RZ ;  /* 0x000000052e007c24 */ /* 0x008fe2000f8e02ff */
[----:B------:R-:W-:Y:S01]  /*c8a0*/  PRMT R2, RZ, 0x7610, R2 ;  /* 0x00007610ff027816 */ /* 0x000fe20000000002 */
[----:B------:R-:W3:Y:S02]  /*c8b0*/  LDCU UR5, c[0x0][0x3b0] ;  /* 0x00007600ff0577ac */ /* 0x000ee40008000800 */
[----:B------:R-:W-:-:S05]  /*c8c0*/  IMAD.WIDE R32, R0, 0x2, R20 ;  /* 0x0000000200207825 */ /* 0x000fca00078e0214 */
[----:B------:R0:W3:Y:S01]  /*c8d0*/  @P0 LDG.E.U16 R41, desc[UR10][R32.64] ;  /* 0x0000000a20290981 */ /* 0x0000e2000c1e1500 */
[----:B-1----:R-:W-:-:S05]  /*c8e0*/  IMAD.WIDE R30, R0, 0x2, R4 ;  /* 0x00000002001e7825 */ /* 0x002fca00078e0204 */
[----:B------:R1:W3:Y:S04]  /*c8f0*/  @P1 LDG.E.U16 R39, desc[UR10][R30.64] ;  /* 0x0000000a1e271981 */ /* 0x0002e8000c1e1500 */
[----:B------:R0:W-:Y:S01]  /*c900*/  STL.64 [R1+0x340], R32 ;  /* 0x0003402001007387 */ /* 0x0001e20000100a00 */
[----:B--2---:R-:W-:-:S03]  /*c910*/  IMAD R3, R3, UR17, RZ ;  /* 0x0000001103037c24 */ /* 0x004fc6000f8e02ff */
[----:B------:R-:W-:Y:S01]  /*c920*/  STL.64 [R1+0x338], R30 ;  /* 0x0003381e01007387 */ /* 0x000fe20000100a00 */
[----:B----4-:R-:W-:Y:S01]  /*c930*/  IMAD R11, R11, UR14, RZ ;  /* 0x0000000e0b0b7c24 */ /* 0x010fe2000f8e02ff */
[----:B------:R-:W-:Y:S01]  /*c940*/  PRMT R36, RZ, 0x7610, R36 ;  /* 0x00007610ff247816 */ /* 0x000fe20000000024 */
[----:B------:R-:W-:Y:S01]  /*c950*/  IMAD.WIDE R34, R3, 0x2, R20 ;  /* 0x0000000203227825 */ /* 0x000fe200078e0214 */
[----:B------:R-:W-:Y:S01]  /*c960*/  PRMT R37, RZ, 0x7610, R37 ;  /* 0x00007610ff257816 */ /* 0x000fe20000000025 */
[----:B------:R-:W2:Y:S03]  /*c970*/  LDCU UR14, c[0x0][0x3b0] ;  /* 0x00007600ff0e77ac */ /* 0x000ea60008000800 */
[----:B------:R-:W-:Y:S01]  /*c980*/  STL.64 [R1+0x2d8], R34 ;  /* 0x0002d82201007387 */ /* 0x000fe20000100a00 */
[----:B------:R-:W-:Y:S01]  /*c990*/  IMAD R12, R12, UR18, RZ ;  /* 0x000000120c0c7c24 */ /* 0x000fe2000f8e02ff */
[----:B------:R-:W-:Y:S01]  /*c9a0*/  PRMT R53, RZ, 0x7610, R53 ;  /* 0x00007610ff357816 */ /* 0x000fe20000000035 */
[----:B------:R-:W-:Y:S01]  /*c9b0*/  IMAD R18, R18, UR15, RZ ;  /* 0x0000000f12127c24 */ /* 0x000fe2000f8e02ff */
[----:B------:R-:W4:Y:S01]  /*c9c0*/  @P0 LDG.E.U16 R37, desc[UR10][R34.64] ;  /* 0x0000000a22250981 */ /* 0x000f22000c1e1500 */
[----:B------:R-:W-:Y:S01]  /*c9d0*/  IMAD R19, R19, UR19, RZ ;  /* 0x0000001313137c24 */ /* 0x000fe2000f8e02ff */
[----:B------:R-:W-:Y:S01]  /*c9e0*/  PRMT R52, RZ, 0x7610, R52 ;  /* 0x00007610ff347816 */ /* 0x000fe20000000034 */
[----:B------:R-:W-:Y:S01]  /*c9f0*/  IMAD R6, R6, UR21, RZ ;  /* 0x0000001506067c24 */ /* 0x000fe2000f8e02ff */
[----:B------:R-:W0:Y:S03]  /*ca00*/  LDCU UR15, c[0x0][0x3b0] ;  /* 0x00007600ff0f77ac */ /* 0x000e260008000800 */
[----:B------:R-:W-:Y:S01]  /*ca10*/  IMAD.WIDE R50, R6, 0x2, R20 ;  /* 0x0000000206327825 */ /* 0x000fe200078e0214 */
[----:B------:R-:W1:Y:S03]  /*ca20*/  LDCU UR17, c[0x0][0x3b0] ;  /* 0x00007600ff1177ac */ /* 0x000e660008000800 */
[----:B------:R-:W-:Y:S01]  /*ca30*/  IMAD R13, R13, UR22, RZ ;  /* 0x000000160d0d7c24 */ /* 0x000fe2000f8e02ff */
[----:B------:R-:W2:Y:S01]  /*ca40*/  @P0 LDG.E.U16 R53, desc[UR10][R50.64] ;  /* 0x0000000a32350981 */ /* 0x000ea2000c1e1500 */
[----:B------:R-:W-:Y:S01]  /*ca50*/  IMAD R22, R22, UR23, RZ ;  /* 0x0000001716167c24 */ /* 0x000fe2000f8e02ff */
[----:B------:R-:W1:Y:S01]  /*ca60*/  LDCU UR18, c[0x0][0x3b0] ;  /* 0x00007600ff1277ac */ /* 0x000e620008000800 */
[----:B------:R-:W-:-:S02]  /*ca70*/  IMAD R27, R27, UR16, RZ ;  /* 0x000000101b1b7c24 */ /* 0x000fc4000f8e02ff */
[----:B------:R-:W-:Y:S01]  /*ca80*/  IMAD R28, R28, UR20, RZ ;  /* 0x000000141c1c7c24 */ /* 0x000fe2000f8e02ff */
[----:B------:R-:W1:Y:S01]  /*ca90*/  LDCU UR16, c[0x0][0x3b0] ;  /* 0x00007600ff1077ac */ /* 0x000e620008000800 */
[----:B------:R-:W-:Y:S02]  /*caa0*/  IMAD R7, R7, UR25, RZ ;  /* 0x0000001907077c24 */ /* 0x000fe4000f8e02ff */
[----:B------:R-:W-:Y:S01]  /*cab0*/  IMAD R29, R29, UR24, RZ ;  /* 0x000000181d1d7c24 */ /* 0x000fe2000f8e02ff */
[----:B------:R-:W1:Y:S01]  /*cac0*/  LDCU UR19, c[0x0][0x3b0] ;  /* 0x00007600ff1377ac */ /* 0x000e620008000800 */
[--C-:B0-----:R-:W-:Y:S01]  /*cad0*/  IMAD.WIDE R32, R7, 0x2, R20.reuse ;  /* 0x0000000207207825 */ /* 0x101fe200078e0214 */
[----:B------:R-:W0:Y:S03]  /*cae0*/  LDCU UR20, c[0x0][0x3b0] ;  /* 0x00007600ff1477ac */ /* 0x000e260008000800 */
[----:B------:R-:W-:Y:S01]  /*caf0*/  IMAD R8, R8, UR28, RZ ;  /* 0x0000001c08087c24 */ /* 0x000fe2000f8e02ff */
[----:B------:R-:W0:Y:S03]  /*cb00*/  LDCU UR21, c[0x0][0x3b0] ;  /* 0x00007600ff1577ac */ /* 0x000e260008000800 */
[--C-:B------:R-:W-:Y:S01]  /*cb10*/  IMAD.WIDE R44, R8, 0x2, R20.reuse ;  /* 0x00000002082c7825 */ /* 0x100fe200078e0214 */
[----:B------:R-:W0:Y:S03]  /*cb20*/  LDCU UR22, c[0x0][0x3b0] ;  /* 0x00007600ff1677ac */ /* 0x000e260008000800 */
[----:B------:R-:W-:Y:S01]  /*cb30*/  IMAD R9, R9, UR31, RZ ;  /* 0x0000001f09097c24 */ /* 0x000fe2000f8e02ff */
[----:B------:R0:W-:Y:S01]  /*cb40*/  STL.64 [R1+0x1a8], R44 ;  /* 0x0001a82c01007387 */ /* 0x0001e20000100a00 */
[----:B------:R-:W-:Y:S01]  /*cb50*/  IMAD R14, R14, UR26, RZ ;  /* 0x0000001a0e0e7c24 */ /* 0x000fe2000f8e02ff */
[----:B------:R-:W1:Y:S02]  /*cb60*/  LDCU UR31, c[0x0][0x3b0] ;  /* 0x00007600ff1f77ac */ /* 0x000e640008000800 */
[----:B------:R-:W-:Y:S01]  /*cb70*/  STL.64 [R1+0x270], R50 ;  /* 0x0002703201007387 */ /* 0x000fe20000100a00 */
[----:B------:R-:W-:Y:S01]  /*cb80*/  IMAD R10, R10, UR34, RZ ;  /* 0x000000220a0a7c24 */ /* 0x000fe2000f8e02ff */
[----:B------:R-:W1:Y:S03]  /*cb90*/  LDCU UR34, c[0x0][0x3b0] ;  /* 0x00007600ff2277ac */ /* 0x000e660008000800 */
[--C-:B0-----:R-:W-:Y:S01]  /*cba0*/  IMAD.WIDE R44, R10, 0x2, R20.reuse ;  /* 0x000000020a2c7825 */ /* 0x101fe200078e0214 */
[----:B------:R-:W0:Y:S03]  /*cbb0*/  LDCU UR23, c[0x0][0x3b0] ;  /* 0x00007600ff1777ac */ /* 0x000e260008000800 */
[----:B------:R-:W-:Y:S01]  /*cbc0*/  IMAD R42, R47, UR37, RZ ;  /* 0x000000252f2a7c24 */ /* 0x000fe2000f8e02ff */
[----:B------:R-:W0:Y:S01]  /*cbd0*/  LDCU UR24, c[0x0][0x3b0] ;  /* 0x00007600ff1877ac */ /* 0x000e220008000800 */
[----:B------:R-:W-:Y:S01]  /*cbe0*/  IMAD.WIDE R46, R9, 0x2, R20 ;  /* 0x00000002092e7825 */ /* 0x000fe200078e0214 */
[----:B------:R-:W0:Y:S03]  /*cbf0*/  LDCU UR25, c[0x0][0x3b0] ;  /* 0x00007600ff1977ac */ /* 0x000e260008000800 */
[----:B------:R-:W-:Y:S01]  /*cc00*/  IMAD R40, R48, UR6, RZ ;  /* 0x0000000630287c24 */ /* 0x000fe2000f8e02ff */
[----:B------:R1:W-:Y:S01]  /*cc10*/  STL.64 [R1+0x148], R46 ;  /* 0x0001482e01007387 */ /* 0x0003e20000100a00 */
[----:B------:R-:W-:-:S03]  /*cc20*/  IMAD R38, R49, UR7, RZ ;  /* 0x0000000731267c24 */ /* 0x000fc6000f8e02ff */
[----:B------:R-:W-:Y:S01]  /*cc30*/  STL.64 [R1+0x208], R32 ;  /* 0x0002082001007387 */ /* 0x000fe20000100a00 */
[--C-:B------:R-:W-:Y:S01]  /*cc40*/  IMAD.WIDE R48, R42, 0x2, R20.reuse ;  /* 0x000000022a307825 */ /* 0x100fe200078e0214 */
[----:B------:R-:W0:Y:S02]  /*cc50*/  LDCU UR6, c[0x0][0x3b0] ;  /* 0x00007600ff0677ac */ /* 0x000e240008000800 */
[----:B------:R0:W-:Y:S01]  /*cc60*/  STL.64 [R1+0xfd8], R32 ;  /* 0x000fd82001007387 */ /* 0x0001e20000100a00 */
[----:B-1----:R-:W-:Y:S01]  /*cc70*/  IMAD.WIDE R46, R12, 0x2, R20 ;  /* 0x000000020c2e7825 */ /* 0x002fe200078e0214 */
[----:B------:R-:W1:Y:S02]  /*cc80*/  LDCU UR7, c[0x0][0x3b0] ;  /* 0x00007600ff0777ac */ /* 0x000e640008000800 */
[----:B------:R0:W-:Y:S01]  /*cc90*/  STL.64 [R1+0xe8], R44 ;  /* 0x0000e82c01007387 */ /* 0x0001e20000100a00 */
[----:B------:R-:W-:Y:S01]  /*cca0*/  IMAD R15, R15, UR29, RZ ;  /* 0x0000001d0f0f7c24 */ /* 0x000fe2000f8e02ff */
[----:B------:R-:W1:Y:S02]  /*ccb0*/  LDCU UR29, c[0x0][0x3b0] ;  /* 0x00007600ff1d77ac */ /* 0x000e640008000800 */
[----:B------:R-:W-:Y:S01]  /*ccc0*/  STL.64 [R1+0xfb0], R48 ;  /* 0x000fb03001007387 */ /* 0x000fe20000100a00 */
[----:B------:R-:W-:-:S02]  /*ccd0*/  IMAD R16, R16, UR32, RZ ;  /* 0x0000002010107c24 */ /* 0x000fc4000f8e02ff */
[----:B------:R-:W-:Y:S01]  /*cce0*/  IMAD R17, R17, UR35, RZ ;  /* 0x0000002311117c24 */ /* 0x000fe2000f8e02ff */
[----:B------:R-:W1:Y:S01]  /*ccf0*/  LDCU UR32, c[0x0][0x3b0] ;  /* 0x00007600ff2077ac */ /* 0x000e620008000800 */
[--C-:B0-----:R-:W-:Y:S01]  /*cd00*/  IMAD.WIDE R32, R11, 0x2, R20.reuse ;  /* 0x000000020b207825 */ /* 0x101fe200078e0214 */
[----:B------:R-:W0:Y:S03]  /*cd10*/  LDCU UR35, c[0x0][0x3b0] ;  /* 0x00007600ff2377ac */ /* 0x000e260008000800 */
[--C-:B------:R-:W-:Y:S01]  /*cd20*/  IMAD.WIDE R44, R13, 0x2, R20.reuse ;  /* 0x000000020d2c7825 */ /* 0x100fe200078e0214 */
[----:B------:R1:W-:Y:S01]  /*cd30*/  STL.64 [R1+0x330], R32 ;  /* 0x0003302001007387 */ /* 0x0003e20000100a00 */
[----:B------:R-:W0:Y:S03]  /*cd40*/  LDCU UR26, c[0x0][0x3b0] ;  /* 0x00007600ff1a77ac */ /* 0x000e260008000800 */
[----:B------:R0:W-:Y:S01]  /*cd50*/  STL.64 [R1+0x2c8], R46 ;  /* 0x0002c82e01007387 */ /* 0x0001e20000100a00 */
[----:B------:R-:W-:Y:S01]  /*cd60*/  IMAD R23, R23, UR27, RZ ;  /* 0x0000001b17177c24 */ /* 0x000fe2000f8e02ff */
[----:B------:R-:W2:Y:S02]  /*cd70*/  LDCU UR27, c[0x0][0x3b0] ;  /* 0x00007600ff1b77ac */ /* 0x000ea40008000800 */
[----:B------:R0:W-:Y:S01]  /*cd80*/  STL.64 [R1+0x260], R44 ;  /* 0x0002602c01007387 */ /* 0x0001e20000100a00 */
[----:B------:R-:W-:Y:S01]  /*cd90*/  IMAD R24, R24, UR30, RZ ;  /* 0x0000001e18187c24 */ /* 0x000fe2000f8e02ff */
[----:B------:R-:W2:Y:S01]  /*cda0*/  LDCU UR28, c[0x0][0x3b0] ;  /* 0x00007600ff1c77ac */ /* 0x000ea20008000800 */
[--C-:B-1----:R-:W-:Y:S01]  /*cdb0*/  IMAD.WIDE R32, R14, 0x2, R20.reuse ;  /* 0x000000020e207825 */ /* 0x102fe200078e0214 */
[----:B------:R-:W1:Y:S03]  /*cdc0*/  LDCU UR30, c[0x0][0x3b0] ;  /* 0x00007600ff1e77ac */ /* 0x000e660008000800 */
[--C-:B0-----:R-:W-:Y:S01]  /*cdd0*/  IMAD.WIDE R46, R15, 0x2, R20.reuse ;  /* 0x000000020f2e7825 */ /* 0x101fe200078e0214 */
[----:B------:R0:W-:Y:S01]  /*cde0*/  STL.64 [R1+0x1f8], R32 ;  /* 0x0001f82001007387 */ /* 0x0001e20000100a00 */
[----:B------:R-:W1:Y:S02]  /*cdf0*/  LDCU UR37, c[0x0][0x3b0] ;  /* 0x00007600ff2577ac */ /* 0x000e640008000800 */
[--C-:B------:R-:W-:Y:S01]  /*ce00*/  IMAD.WIDE R44, R16, 0x2, R20.reuse ;  /* 0x00000002102c7825 */ /* 0x100fe200078e0214 */
[----:B------:R1:W-:Y:S04]  /*ce10*/  STL.64 [R1+0x198], R46 ;  /* 0x0001982e01007387 */ /* 0x0003e80000100a00 */
[----:B------:R1:W-:Y:S01]  /*ce20*/  STL.64 [R1+0x138], R44 ;  /* 0x0001382c01007387 */ /* 0x0003e20000100a00 */
[----:B0-----:R-:W-:-:S04]  /*ce30*/  IMAD.WIDE R32, R17, 0x2, R20 ;  /* 0x0000000211207825 */ /* 0x001fc800078e0214 */
[----:B-1----:R-:W-:-:S05]  /*ce40*/  IMAD.WIDE R46, R40, 0x2, R20 ;  /* 0x00000002282e7825 */ /* 0x002fca00078e0214 */
[----:B------:R0:W-:Y:S01]  /*ce50*/  STL.64 [R1+0xf78], R46 ;  /* 0x000f782e01007387 */ /* 0x0001e20000100a00 */
[----:B------:R-:W-:-:S04]  /*ce60*/  IMAD.WIDE R44, R22, 0x2, R20 ;  /* 0x00000002162c7825 */ /* 0x000fc800078e0214 */
[----:B------:R-:W-:Y:S01]  /*ce70*/  IMAD R25, R25, UR33, RZ ;  /* 0x0000002119197c24 */ /* 0x000fe2000f8e02ff */
[----:B------:R-:W1:Y:S01]  /*ce80*/  LDCU UR33, c[0x0][0x3b0] ;  /* 0x00007600ff2177ac */ /* 0x000e620008000800 */
[----:B0-----:R-:W-:-:S04]  /*ce90*/  IMAD.WIDE R46, R18, 0x2, R20 ;  /* 0x00000002122e7825 */ /* 0x001fc800078e0214 */
[----:B------:R-:W-:Y:S01]  /*cea0*/  IMAD R26, R26, UR36, RZ ;  /* 0x000000241a1a7c24 */ /* 0x000fe2000f8e02ff */
[----:B------:R-:W0:Y:S01]  /*ceb0*/  LDCU UR36, c[0x0][0x3b0] ;  /* 0x00007600ff2477ac */ /* 0x000e220008000800 */
[----:B------:R-:W-:-:S04]  /*cec0*/  IMAD.WIDE R30, R7, 0x2, R4 ;  /* 0x00000002071e7825 */ /* 0x000fc800078e0204 */
[----:B------:R-:W-:Y:S01]  /*ced0*/  IMAD.WIDE R48, R8, 0x2, R4 ;  /* 0x0000000208307825 */ /* 0x000fe200078e0204 */
[----:B------:R-:W2:Y:S04]  /*cee0*/  @P1 LDG.E.U16 R52, desc[UR10][R30.64] ;  /* 0x0000000a1e341981 */ /* 0x000ea8000c1e1500 */
[----:B---3--:R-:W-:Y:S04]  /*cef0*/  STL [R1+0x48], R41 ;  /* 0x0000482901007387 */ /* 0x008fe80000100800 */
[----:B------:R3:W-:Y:S04]  /*cf00*/  STL.64 [R1+0x30], R32 ;  /* 0x0000302001007387 */ /* 0x0007e80000100a00 */
[----:B------:R0:W-:Y:S01]  /*cf10*/  STL.64 [R1+0x320], R46 ;  /* 0x0003202e01007387 */ /* 0x0001e20000100a00 */
[----:B---3--:R-:W-:-:S04]  /*cf20*/  IMAD.WIDE R32, R19, 0x2, R20 ;  /* 0x0000000213207825 */ /* 0x008fc800078e0214 */
[--C-:B0-----:R-:W-:Y:S01]  /*cf30*/  IMAD.WIDE R46, R23, 0x2, R20.reuse ;  /* 0x00000002172e7825 */ /* 0x101fe200078e0214 */
[----:B------:R0:W-:Y:S04]  /*cf40*/  STL.64 [R1+0x2b8], R32 ;  /* 0x0002b82001007387 */ /* 0x0001e80000100a00 */
[----:B------:R3:W-:Y:S04]  /*cf50*/  STL.64 [R1+0x250], R44 ;  /* 0x0002502c01007387 */ /* 0x0007e80000100a00 */
[----:B------:R-:W-:Y:S01]  /*cf60*/  STL.64 [R1+0x1e8], R46 ;  /* 0x0001e82e01007387 */ /* 0x000fe20000100a00 */
[----:B0-----:R-:W-:-:S03]  /*cf70*/  IMAD.WIDE R32, R24, 0x2, R20 ;  /* 0x0000000218207825 */ /* 0x001fc600078e0214 */
[----:B------:R-:W-:Y:S01]  /*cf80*/  STL [R1+0xf58], R25 ;  /* 0x000f581901007387 */ /* 0x000fe20000100800 */
[----:B---3--:R-:W-:-:S03]  /*cf90*/  IMAD.WIDE R44, R25, 0x2, R20 ;  /* 0x00000002192c7825 */ /* 0x008fc600078e0214 */
[----:B------:R0:W-:Y:S04]  /*cfa0*/  STL.64 [R1+0x188], R32 ;  /* 0x0001882001007387 */ /* 0x0001e80000100a00 */
[----:B------:R3:W-:Y:S01]  /*cfb0*/  STL.64 [R1+0x128], R44 ;  /* 0x0001282c01007387 */ /* 0x0007e20000100a00 */
[----:B0-----:R-:W-:-:S04]  /*cfc0*/  IMAD.WIDE R32, R26, 0x2, R20 ;  /* 0x000000021a207825 */ /* 0x001fc800078e0214 */
[----:B---3--:R-:W-:-:S05]  /*cfd0*/  IMAD.WIDE R44, R38, 0x2, R20 ;  /* 0x00000002262c7825 */ /* 0x008fca00078e0214 */
[----:B------:R-:W-:Y:S04]  /*cfe0*/  STL.64 [R1+0xf28], R44 ;  /* 0x000f282c01007387 */ /* 0x000fe80000100a00 */
[----:B------:R0:W-:Y:S04]  /*cff0*/  STL.64 [R1+0x20], R32 ;  /* 0x0000202001007387 */ /* 0x0001e80000100a00 */
[----:B------:R-:W-:Y:S04]  /*d000*/  STL [R1+0xf18], R38 ;  /* 0x000f182601007387 */ /* 0x000fe80000100800 */
[----:B------:R3:W-:Y:S01]  /*d010*/  STL.64 [R1+0xf20], R26 ;  /* 0x000f201a01007387 */ /* 0x0007e20000100a00 */
[----:B0-----:R-:W-:-:S05]  /*d020*/  IMAD.WIDE R32, R27, 0x2, R20 ;  /* 0x000000021b207825 */ /* 0x001fca00078e0214 */
[----:B------:R0:W-:Y:S01]  /*d030*/  STL.64 [R1+0x310], R32 ;  /* 0x0003102001007387 */ /* 0x0001e20000100a00 */
[----:B---3--:R-:W-:-:S03]  /*d040*/  IMAD.WIDE R26, R28, 0x2, R20 ;  /* 0x000000021c1a7825 */ /* 0x008fc600078e0214 */
[----:B------:R-:W-:Y:S01]  /*d050*/  STL.64 [R1+0xf40], R28 ;  /* 0x000f401c01007387 */ /* 0x000fe20000100a00 */
[----:B------:R-:W-:-:S03]  /*d060*/  IMAD.WIDE R44, R6, 0x2, R4 ;  /* 0x00000002062c7825 */ /* 0x000fc600078e0204 */
[----:B------:R3:W-:Y:S01]  /*d070*/  STL.64 [R1+0xf30], R20 ;  /* 0x000f301401007387 */ /* 0x0007e20000100a00 */
[----:B0-----:R-:W-:-:S03]  /*d080*/  IMAD.WIDE R32, R3, 0x2, R4 ;  /* 0x0000000203207825 */ /* 0x001fc600078e0204 */
[----:B------:R-:W-:Y:S01]  /*d090*/  STL.64 [R1+0x2a8], R26 ;  /* 0x0002a81a01007387 */ /* 0x000fe20000100a00 */
[----:B------:R-:W-:-:S03]  /*d0a0*/  IMAD.WIDE R6, R9, 0x2, R4 ;  /* 0x0000000209067825 */ /* 0x000fc600078e0204 */
[----:B------:R0:W-:Y:S04]  /*d0b0*/  STL [R1+0xf48], R2 ;  /* 0x000f480201007387 */ /* 0x0001e80000100800 */
[----:B------:R-:W-:Y:S01]  /*d0c0*/  STL.64 [R1+0x2d0], R32 ;  /* 0x0002d02001007387 */ /* 0x000fe20000100a00 */
[----:B---3--:R-:W-:-:S03]  /*d0d0*/  IMAD.WIDE R20, R11, 0x2, R4 ;  /* 0x000000020b147825 */ /* 0x008fc600078e0204 */
[----:B------:R-:W-:Y:S01]  /*d0e0*/  STL.64 [R1+0x268], R44 ;  /* 0x0002682c01007387 */ /* 0x000fe20000100a00 */
[----:B0-----:R-:W-:-:S03]  /*d0f0*/  IMAD.WIDE R2, R10, 0x2, R4 ;  /* 0x000000020a027825 */ /* 0x001fc600078e0204 */
[----:B------:R-:W-:Y:S04]  /*d100*/  STL.64 [R1+0x140], R6 ;  /* 0x0001400601007387 */ /* 0x000fe80000100a00 */
[----:B------:R-:W-:Y:S04]  /*d110*/  STL.64 [R1+0x200], R30 ;  /* 0x0002001e01007387 */ /* 0x000fe80000100a00 */
[----:B------:R0:W-:Y:S04]  /*d120*/  STL.64 [R1+0xe0], R2 ;  /* 0x0000e00201007387 */ /* 0x0001e80000100a00 */
[----:B------:R-:W-:Y:S04]  /*d130*/  STL.64 [R1+0x1a0], R48 ;  /* 0x0001a03001007387 */ /* 0x000fe80000100a00 */
[----:B------:R-:W-:Y:S01]  /*d140*/  STL [R1+0xf4c], R11 ;  /* 0x000f4c0b01007387 */ /* 0x000fe20000100800 */
[----:B0-----:R-:W-:-:S03]  /*d150*/  IMAD.WIDE R2, R12, 0x2, R4 ;  /* 0x000000020c027825 */ /* 0x001fc600078e0204 */
[----:B------:R-:W-:Y:S04]  /*d160*/  STL.64 [R1+0x328], R20 ;  /* 0x0003281401007387 */ /* 0x000fe80000100a00 */
[----:B------:R0:W-:Y:S01]  /*d170*/  STL.64 [R1+0x2c0], R2 ;  /* 0x0002c00201007387 */ /* 0x0001e20000100a00 */
[----:B------:R-:W-:-:S03]  /*d180*/  IMAD.WIDE R46, R13, 0x2, R4 ;  /* 0x000000020d2e7825 */ /* 0x000fc600078e0204 */
[----:B------:R-:W-:Y:S04]  /*d190*/  STL.64 [R1+0xfa0], R20 ;  /* 0x000fa01401007387 */ /* 0x000fe80000100a00 */
[----:B------:R-:W-:Y:S01]  /*d1a0*/  STL.64 [R1+0xf50], R12 ;  /* 0x000f500c01007387 */ /* 0x000fe20000100a00 */
[----:B0-----:R-:W-:-:S03]  /*d1b0*/  IMAD.WIDE R2, R14, 0x2, R4 ;  /* 0x000000020e027825 */ /* 0x001fc600078e0204 */
[----:B------:R-:W3:Y:S04]  /*d1c0*/  LDL.64 R8, [R1+0x1a8] ;  /* 0x0001a80001087983 */ /* 0x000ee80000100a00 */
[----:B------:R-:W-:Y:S01]  /*d1d0*/  STL.64 [R1+0x1f0], R2 ;  /* 0x0001f00201007387 */ /* 0x000fe20000100a00 */
[----:B------:R-:W-:-:S03]  /*d1e0*/  IMAD.WIDE R40, R40, 0x2, R4 ;  /* 0x0000000228287825 */ /* 0x000fc600078e0204 */
[----:B------:R-:W-:Y:S01]  /*d1f0*/  STL.64 [R1+0x258], R46 ;  /* 0x0002582e01007387 */ /* 0x000fe20000100a00 */
[----:B------:R-:W-:-:S03]  /*d200*/  IMAD.WIDE R10, R15, 0x2, R4 ;  /* 0x000000020f0a7825 */ /* 0x000fc600078e0204 */
[----:B------:R0:W-:Y:S01]  /*d210*/  STL.64 [R1+0xf80], R46 ;  /* 0x000f802e01007387 */ /* 0x0001e20000100a00 */
[----:B------:R-:W-:-:S03]  /*d220*/  IMAD.WIDE R28, R16, 0x2, R4 ;  /* 0x00000002101c7825 */ /* 0x000fc600078e0204 */
[----:B------:R-:W2:Y:S01]  /*d230*/  @P1 LDG.E.U16 R36, desc[UR10][R32.64] ;  /* 0x0000000a20241981 */ /* 0x000ea2000c1e1500 */
[----:B------:R-:W-:-:S03]  /*d240*/  IMAD.WIDE R26, R17, 0x2, R4 ;  /* 0x00000002111a7825 */ /* 0x000fc600078e0204 */
[----:B0-----:R-:W3:Y:S04]  /*d250*/  LDL.64 R46, [R1+0x148] ;  /* 0x00014800012e7983 */ /* 0x001ee80000100a00 */
[----:B------:R-:W-:Y:S04]  /*d260*/  STL.64 [R1+0xf60], R14 ;  /* 0x000f600e01007387 */ /* 0x000fe80000100a00 */
[----:B------:R0:W-:Y:S04]  /*d270*/  STL [R1+0x44], R39 ;  /* 0x0000442701007387 */ /* 0x0001e80000100800 */
[----:B------:R-:W-:Y:S04]  /*d280*/  STL [R1+0xf68], R16 ;  /* 0x000f681001007387 */ /* 0x000fe80000100800 */
[----:B------:R-:W-:Y:S04]  /*d290*/  STL.64 [R1+0xf70], R40 ;  /* 0x000f702801007387 */ /* 0x000fe80000100a00 */
[----:B------:R-:W-:Y:S04]  /*d2a0*/  STL.64 [R1+0x190], R10 ;  /* 0x0001900a01007387 */ /* 0x000fe80000100a00 */
[----:B------:R-:W-:Y:S04]  /*d2b0*/  STL [R1+0xf88], R11 ;  /* 0x000f880b01007387 */ /* 0x000fe80000100800 */
[----:B------:R-:W-:Y:S04]  /*d2c0*/  STL.64 [R1+0x130], R28 ;  /* 0x0001301c01007387 */ /* 0x000fe80000100a00 */
[----:B------:R-:W-:Y:S04]  /*d2d0*/  STL.64 [R1+0xf90], R28 ;  /* 0x000f901c01007387 */ /* 0x000fe80000100a00 */
[----:B------:R-:W3:Y:S04]  /*d2e0*/  LDL.LU.64 R34, [R1+0xfe0] ;  /* 0x000fe00001227983 */ /* 0x000ee80000300a00 */
[----:B------:R-:W3:Y:S04]  /*d2f0*/  LDL.64 R12, [R1+0x140] ;  /* 0x00014000010c7983 */ /* 0x000ee80000100a00 */
[----:B------:R-:W3:Y:S04]  /*d300*/  LDL.64 R6, [R1+0xe8] ;  /* 0x0000e80001067983 */ /* 0x000ee80000100a00 */
[----:B------:R-:W-:Y:S04]  /*d310*/  STL.64 [R1+0x28], R26 ;  /* 0x0000281a01007387 */ /* 0x000fe80000100a00 */
[----:B------:R-:W-:Y:S04]  /*d320*/  STL.64 [R1+0xf98], R26 ;  /* 0x000f981a01007387 */ /* 0x000fe80000100a00 */
[----:B------:R-:W3:Y:S01]  /*d330*/  LDL.LU.64 R32, [R1+0xfd8] ;  /* 0x000fd80001207983 */ /* 0x000ee20000300a00 */
[----:B0-----:R-:W-:-:S03]  /*d340*/  IMAD.WIDE R38, R18, 0x2, R4 ;  /* 0x0000000212267825 */ /* 0x001fc600078e0204 */
[----:B------:R-:W3:Y:S04]  /*d350*/  LDL R2, [R1+0x50] ;  /* 0x0000500001027983 */ /* 0x000ee80000100800 */
[----:B--2---:R-:W-:Y:S04]  /*d360*/  STL [R1+0x3c], R36 ;  /* 0x00003c2401007387 */ /* 0x004fe80000100800 */
[----:B----4-:R-:W-:Y:S04]  /*d370*/  STL [R1+0x40], R37 ;  /* 0x0000402501007387 */ /* 0x010fe80000100800 */
[----:B------:R-:W-:Y:S04]  /*d380*/  STL.64 [R1+0x318], R38 ;  /* 0x0003182601007387 */ /* 0x000fe80000100a00 */
[----:B------:R-:W-:Y:S04]  /*d390*/  STL.64 [R1+0xfa8], R38 ;  /* 0x000fa82601007387 */ /* 0x000fe80000100a00 */
[----:B------:R-:W2:Y:S04]  /*d3a0*/  LDL.LU.64 R50, [R1+0xfd0] ;  /* 0x000fd00001327983 */ /* 0x000ea80000300a00 */
[----:B------:R0:W-:Y:S04]  /*d3b0*/  STL [R1+0x38], R53 ;  /* 0x0000383501007387 */ /* 0x0001e80000100800 */
[----:B0-----:R-:W4:Y:S04]  /*d3c0*/  LDL.LU R53, [R1+0xfc8] ;  /* 0x000fc80001357983 */ /* 0x001f280000300800 */
[----:B------:R-:W4:Y:S04]  /*d3d0*/  LDL.64 R20, [R1+0xe0] ;  /* 0x0000e00001147983 */ /* 0x000f280000100a00 */
[----:B------:R-:W4:Y:S04]  /*d3e0*/  LDL R3, [R1+0x58] ;  /* 0x0000580001037983 */ /* 0x000f280000100800 */
[----:B------:R-:W4:Y:S04]  /*d3f0*/  LDL R25, [R1+0x88] ;  /* 0x0000880001197983 */ /* 0x000f280000100800 */
[----:B---3--:R-:W3:Y:S04]  /*d400*/  @P1 LDG.E.U16 R35, desc[UR10][R44.64] ;  /* 0x0000000a2c231981 */ /* 0x008ee8000c1e1500 */
[----:B------:R-:W3:Y:S04]  /*d410*/  LDL.64 R44, [R1+0x330] ;  /* 0x00033000012c7983 */ /* 0x000ee80000100a00 */
[----:B------:R-:W3:Y:S04]  /*d420*/  @P0 LDG.E.U16 R34, desc[UR10][R32.64] ;  /* 0x0000000a20220981 */ /* 0x000ee8000c1e1500 */
[----:B------:R-:W3:Y:S01]  /*d430*/  LDL.LU.64 R32, [R1+0xfc0] ;  /* 0x000fc00001207983 */ /* 0x000ee20000300a00 */
[----:B------:R-:W-:-:S05]  /*d440*/  IMAD.WIDE R36, R19, 0x2, R4 ;  /* 0x0000000213247825 */ /* 0x000fca00078e0204 */
[----:B------:R-:W-:Y:S04]  /*d450*/  STL.64 [R1+0x2b0], R36 ;  /* 0x0002b02401007387 */ /* 0x000fe80000100a00 */
[----:B--2---:R0:W2:Y:S01]  /*d460*/  @P0 LDG.E.U16 R51, desc[UR10][R8.64] ;  /* 0x0000000a08330981 */ /* 0x0040a2000c1e1500 */
[----:B------:R-:W-:-:S03]  /*d470*/  IMAD.WIDE R42, R42, 0x2, R4 ;  /* 0x000000022a2a7825 */ /* 0x000fc600078e0204 */
[----:B----4-:R-:W4:Y:S04]  /*d480*/  @P1 LDG.E.U16 R3, desc[UR10][R20.64] ;  /* 0x0000000a14031981 */ /* 0x010f28000c1e1500 */
[----:B---3--:R-:W3:Y:S04]  /*d490*/  @P0 LDG.E.U16 R25, desc[UR10][R44.64] ;  /* 0x0000000a2c190981 */ /* 0x008ee8000c1e1500 */
[----:B------:R-:W-:Y:S04]  /*d4a0*/  STL [R1], R34 ;  /* 0x0000002201007387 */ /* 0x000fe80000100800 */
[----:B------:R0:W-:Y:S04]  /*d4b0*/  STL [R1+0x4], R35 ;  /* 0x0000042301007387 */ /* 0x0001e80000100800 */
[----:B------:R-:W3:Y:S04]  /*d4c0*/  LDL.LU.64 R30, [R1+0xfb8] ;  /* 0x000fb800011e7983 */ /* 0x000ee80000300a00 */
[----:B------:R-:W4:Y:S04]  /*d4d0*/  @P1 LDG.E.U16 R33, desc[UR10][R48.64] ;  /* 0x0000000a30211981 */ /* 0x000f28000c1e1500 */
[----:B------:R-:W4:Y:S01]  /*d4e0*/  @P0 LDG.E.U16 R32, desc[UR10][R46.64] ;  /* 0x0000000a2e200981 */ /* 0x000f22000c1e1500 */
[----:B0-----:R-:W-:-:S03]  /*d4f0*/  IMAD.WIDE R34, R22, 0x2, R4 ;  /* 0x0000000216227825 */ /* 0x001fc600078e0204 */
[----:B------:R-:W-:Y:S01]  /*d500*/  STL [R1+0xecc], R52 ;  /* 0x000ecc3401007387 */ /* 0x000fe20000100800 */
[----:B------:R-:W-:-:S03]  /*d510*/  IMAD.WIDE R8, R23, 0x2, R4 ;  /* 0x0000000217087825 */ /* 0x000fc600078e0204 */
[----:B------:R-:W-:Y:S04]  /*d520*/  STL [R1+0xee0], R53 ;  /* 0x000ee03501007387 */ /* 0x000fe80000100800 */
[----:B------:R-:W-:Y:S04]  /*d530*/  STL.64 [R1+0x248], R34 ;  /* 0x0002482201007387 */ /* 0x000fe80000100a00 */
[----:B--2---:R-:W-:Y:S04]  /*d540*/  STL [R1+0xed0], R51 ;  /* 0x000ed03301007387 */ /* 0x004fe80000100800 */
[----:B------:R-:W-:Y:S04]  /*d550*/  STL [R1+0xee4], R50 ;  /* 0x000ee43201007387 */ /* 0x000fe80000100800 */
[----:B------:R-:W2:Y:S04]  /*d560*/  LDL.LU.64 R48, [R1+0xfb0] ;  /* 0x000fb00001307983 */ /* 0x000ea80000300a00 */
[----:B---3--:R-:W3:Y:S04]  /*d570*/  @P1 LDG.E.U16 R31, desc[UR10][R12.64] ;  /* 0x0000000a0c1f1981 */ /* 0x008ee8000c1e1500 */
[----:B----4-:R-:W-:Y:S04]  /*d580*/  STL [R1+0xed4], R33 ;  /* 0x000ed42101007387 */ /* 0x010fe80000100800 */
[----:B------:R-:W-:Y:S04]  /*d590*/  STL [R1+0xef4], R33 ;  /* 0x000ef42101007387 */ /* 0x000fe80000100800 */
[----:B------:R-:W-:Y:S04]  /*d5a0*/  STL [R1+0xef8], R32 ;  /* 0x000ef82001007387 */ /* 0x000fe80000100800 */
[----:B------:R-:W-:Y:S04]  /*d5b0*/  STL.64 [R1+0x1e0], R8 ;  /* 0x0001e00801007387 */ /* 0x000fe80000100a00 */
[----:B------:R-:W4:Y:S04]  /*d5c0*/  LDL R0, [R1+0x4c] ;  /* 0x00004c0001007983 */ /* 0x000f280000100800 */
[----:B------:R0:W3:Y:S02]  /*d5d0*/  @P0 LDG.E.U16 R30, desc[UR10][R6.64] ;  /* 0x0000000a061e0981 */ /* 0x0000e4000c1e1500 */
[----:B0-----:R-:W-:-:S02]  /*d5e0*/  IMAD.WIDE R6, R24, 0x2, R4 ;  /* 0x0000000218067825 */ /* 0x001fc400078e0204 */
[----:B--2---:R-:W2:Y:S04]  /*d5f0*/  @P0 LDG.E.U16 R2, desc[UR10][R48.64] ;  /* 0x0000000a30020981 */ /* 0x004ea8000c1e1500 */
[----:B----4-:R-:W4:Y:S04]  /*d600*/  @P1 LDG.E.U16 R0, desc[UR10][R42.64] ;  /* 0x0000000a2a001981 */ /* 0x010f28000c1e1500 */
[----:B---3--:R-:W-:Y:S04]  /*d610*/  STL.64 [R1+0xed8], R30 ;  /* 0x000ed81e01007387 */ /* 0x008fe80000100a00 */
[----:B------:R-:W-:Y:S04]  /*d620*/  STL [R1+0xf00], R30 ;  /* 0x000f001e01007387 */ /* 0x000fe80000100800 */
[----:B------:R0:W-:Y:S04]  /*d630*/  STL [R1+0xefc], R31 ;  /* 0x000efc1f01007387 */ /* 0x0001e80000100800 */
[----:B------:R-:W-:Y:S04]  /*d640*/  STL [R1+0xc40], R48 ;  /* 0x000c403001007387 */ /* 0x000fe80000100800 */
[----:B------:R-:W-:Y:S04]  /*d650*/  STL [R1+0xc3c], R49 ;  /* 0x000c3c3101007387 */ /* 0x000fe80000100800 */
[----:B------:R-:W-:Y:S04]  /*d660*/  STL.64 [R1+0x180], R6 ;  /* 0x0001800601007387 */ /* 0x000fe80000100a00 */
[----:B------:R3:W-:Y:S04]  /*d670*/  STL.64 [R1+0xd00], R48 ;  /* 0x000d003001007387 */ /* 0x0007e80000100a00 */
[----:B------:R-:W4:Y:S04]  /*d680*/  LDL.64 R38, [R1+0x2c8] ;  /* 0x0002c80001267983 */ /* 0x000f280000100a00 */
[----:B------:R-:W4:Y:S04]  /*d690*/  LDL R17, [R1+0x80] ;  /* 0x0000800001117983 */ /* 0x000f280000100800 */
[----:B------:R-:W4:Y:S04]  /*d6a0*/  LDL.64 R20, [R1+0x260] ;  /* 0x0002600001147983 */ /* 0x000f280000100a00 */
[----:B------:R-:W4:Y:S04]  /*d6b0*/  LDL R44, [R1+0x78] ;  /* 0x00007800012c7983 */ /* 0x000f280000100800 */
[----:B------:R-:W4:Y:S04]  /*d6c0*/  LDL R45, [R1+0x84] ;  /* 0x00008400012d7983 */ /* 0x000f280000100800 */
[----:B0-----:R-:W4:Y:S04]  /*d6d0*/  LDL.64 R30, [R1+0x1f8] ;  /* 0x0001f800011e7983 */ /* 0x001f280000100a00 */
[----:B------:R-:W4:Y:S04]  /*d6e0*/  LDL R32, [R1+0x70] ;  /* 0x0000700001207983 */ /* 0x000f280000100800 */
[----:B------:R-:W4:Y:S04]  /*d6f0*/  LDL.64 R26, [R1+0x198] ;  /* 0x00019800011a7983 */ /* 0x000f280000100a00 */
[----:B------:R-:W4:Y:S04]  /*d700*/  LDL R33, [R1+0x68] ;  /* 0x0000680001217983 */ /* 0x000f280000100800 */
[----:B------:R-:W4:Y:S04]  /*d710*/  LDL.64 R28, [R1+0x2c0] ;  /* 0x0002c000011c7983 */ /* 0x000f280000100a00 */
[----:B------:R-:W4:Y:S04]  /*d720*/  LDL R11, [R1+0x7c] ;  /* 0x00007c00010b7983 */ /* 0x000f280000100800 */
[----:B------:R-:W4:Y:S04]  /*d730*/  LDL.64 R46, [R1+0x138] ;  /* 0x00013800012e7983 */ /* 0x000f280000100a00 */
[----:B---3--:R-:W3:Y:S04]  /*d740*/  LDL R49, [R1+0x74] ;  /* 0x0000740001317983 */ /* 0x008ee80000100800 */
[----:B------:R-:W3:Y:S04]  /*d750*/  LDL.64 R50, [R1+0x30] ;  /* 0x0000300001327983 */ /* 0x000ee80000100a00 */
[----:B------:R-:W3:Y:S04]  /*d760*/  LDL R53, [R1+0x54] ;  /* 0x0000540001357983 */ /* 0x000ee80000100800 */
[----:B------:R-:W3:Y:S04]  /*d770*/  LDL R52, [R1+0x90] ;  /* 0x0000900001347983 */ /* 0x000ee80000100800 */
[----:B------:R-:W3:Y:S04]  /*d780*/  LDL.LU R48, [R1+0xa8] ;  /* 0x0000a80001307983 */ /* 0x000ee80000300800 */
[----:B------:R-:W3:Y:S04]  /*d790*/  LDL.LU R24, [R1+0xa0] ;  /* 0x0000a00001187983 */ /* 0x000ee80000300800 */
[----:B------:R-:W3:Y:S04]  /*d7a0*/  LDL.LU R22, [R1+0x94] ;  /* 0x0000940001167983 */ /* 0x000ee80000300800 */
[----:B------:R-:W3:Y:S04]  /*d7b0*/  LDL.LU R19, [R1+0xcc] ;  /* 0x0000cc0001137983 */ /* 0x000ee80000300800 */
[----:B------:R-:W3:Y:S04]  /*d7c0*/  LDL.64 R40, [R1+0x1f0] ;  /* 0x0001f00001287983 */ /* 0x000ee80000100a00 */
[----:B------:R-:W3:Y:S04]  /*d7d0*/  LDL R16, [R1+0x6c] ;  /* 0x00006c0001107983 */ /* 0x000ee80000100800 */
[----:B------:R-:W3:Y:S04]  /*d7e0*/  LDL.64 R14, [R1+0x320] ;  /* 0x00032000010e7983 */ /* 0x000ee80000100a00 */
[----:B------:R0:W-:Y:S04]  /*d7f0*/  @P0 STL [R1+0x88], R25 ;  /* 0x0000881901000387 */ /* 0x0001e80000100800 */
[----:B--2---:R-:W-:Y:S04]  /*d800*/  @P0 STL [R1+0x50], R2 ;  /* 0x0000500201000387 */ /* 0x004fe80000100800 */
[----:B0-----:R-:W2:Y:S04]  /*d810*/  LDL R25, [R1+0xc8] ;  /* 0x0000c80001197983 */ /* 0x001ea80000100800 */
[----:B------:R-:W2:Y:S04]  /*d820*/  LDL.64 R12, [R1+0x2b8] ;  /* 0x0002b800010c7983 */ /* 0x000ea80000100a00 */
[----:B------:R-:W2:Y:S04]  /*d830*/  LDL R23, [R1+0xc0] ;  /* 0x0000c00001177983 */ /* 0x000ea80000100800 */
[----:B----4-:R0:W-:Y:S04]  /*d840*/  @P1 STL [R1+0x4c], R0 ;  /* 0x00004c0001001387 */ /* 0x0101e80000100800 */
[----:B0-----:R-:W4:Y:S04]  /*d850*/  LDL R0, [R1+0x64] ;  /* 0x0000640001007983 */ /* 0x001f280000100800 */
[----:B------:R0:W-:Y:S04]  /*d860*/  @P1 STL [R1+0x58], R3 ;  /* 0x0000580301001387 */ /* 0x0001e80000100800 */
[----:B0-----:R-:W4:Y:S04]  /*d870*/  LDL.64 R2, [R1+0x250] ;  /* 0x0002500001027983 */ /* 0x001f280000100a00 */
[----:B------:R-:W-:Y:S04]  /*d880*/  STL [R1+0xc48], R42 ;  /* 0x000c482a01007387 */ /* 0x000fe80000100800 */
[----:B------:R-:W-:Y:S04]  /*d890*/  STL [R1+0xc44], R43 ;  /* 0x000c442b01007387 */ /* 0x000fe80000100800 */
[----:B------:R0:W-:Y:S04]  /*d8a0*/  STL.64 [R1+0xd08], R42 ;  /* 0x000d082a01007387 */ /* 0x0001e80000100a00 */
[----:B------:R-:W4:Y:S04]  /*d8b0*/  @P0 LDG.E.U16 R17, desc[UR10][R38.64] ;  /* 0x0000000a26110981 */ /* 0x000f28000c1e1500 */
[----:B------:R-:W4:Y:S04]  /*d8c0*/  @P0 LDG.E.U16 R44, desc[UR10][R20.64] ;  /* 0x0000000a142c0981 */ /* 0x000f28000c1e1500 */
[----:B0-----:R-:W4:Y:S04]  /*d8d0*/  LDL R43, [R1+0x60] ;  /* 0x00006000012b7983 */ /* 0x001f280000100800 */
[----:B------:R-:W4:Y:S04]  /*d8e0*/  LDL.LU R42, [R1+0xb0] ;  /* 0x0000b000012a7983 */ /* 0x000f280000300800 */
[----:B------:R-:W4:Y:S04]  /*d8f0*/  LDL.LU.64 R38, [R1+0xfa8] ;  /* 0x000fa80001267983 */ /* 0x000f280000300a00 */
[----:B------:R-:W4:Y:S04]  /*d900*/  LDL.LU.64 R20, [R1+0xfa0] ;  /* 0x000fa00001147983 */ /* 0x000f280000300a00 */
[----:B------:R-:W4:Y:S04]  /*d910*/  @P0 LDG.E.U16 R33, desc[UR10][R26.64] ;  /* 0x0000000a1a210981 */ /* 0x000f28000c1e1500 */
[----:B------:R-:W4:Y:S04]  /*d920*/  @P0 LDG.E.U16 R32, desc[UR10][R30.64] ;  /* 0x0000000a1e200981 */ /* 0x000f28000c1e1500 */
[----:B------:R-:W4:Y:S04]  /*d930*/  @P1 LDG.E.U16 R11, desc[UR10][R28.64] ;  /* 0x0000000a1c0b1981 */ /* 0x000f28000c1e1500 */
[----:B---3--:R-:W3:Y:S04]  /*d940*/  @P0 LDG.E.U16 R53, desc[UR10][R50.64] ;  /* 0x0000000a32350981 */ /* 0x008ee8000c1e1500 */
[----:B------:R-:W3:Y:S04]  /*d950*/  @P1 LDG.E.U16 R16, desc[UR10][R40.64] ;  /* 0x0000000a28101981 */ /* 0x000ee8000c1e1500 */
[----:B--2---:R-:W2:Y:S04]  /*d960*/  @P0 LDG.E.U16 R25, desc[UR10][R14.64] ;  /* 0x0000000a0e190981 */ /* 0x004ea8000c1e1500 */
[----:B------:R-:W2:Y:S04]  /*d970*/  @P0 LDG.E.U16 R23, desc[UR10][R12.64] ;  /* 0x0000000a0c170981 */ /* 0x000ea8000c1e1500 */
[----:B----4-:R-:W4:Y:S04]  /*d980*/  @P0 LDG.E.U16 R43, desc[UR10][R46.64] ;  /* 0x0000000a2e2b0981 */ /* 0x010f28000c1e1500 */
[----:B------:R-:W2:Y:S04]  /*d990*/  @P1 LDG.E.U16 R45, desc[UR10][R20.64] ;  /* 0x0000000a142d1981 */ /* 0x000ea8000c1e1500 */
[----:B------:R-:W3:Y:S04]  /*d9a0*/  LDL.64 R20, [R1+0x1e8] ;  /* 0x0001e80001147983 */ /* 0x000ee80000100a00 */
[----:B--2---:R-:W-:Y:S04]  /*d9b0*/  @P1 STL [R1+0x84], R45 ;  /* 0x0000842d01001387 */ /* 0x004fe80000100800 */
[----:B------:R0:W-:Y:S04]  /*d9c0*/  @P0 STL [R1+0x78], R44 ;  /* 0x0000782c01000387 */ /* 0x0001e80000100800 */
[----:B---3--:R-:W2:Y:S04]  /*d9d0*/  @P0 LDG.E.U16 R42, desc[UR10][R20.64] ;  /* 0x0000000a142a0981 */ /* 0x008ea8000c1e1500 */
[----:B0-----:R-:W3:Y:S04]  /*d9e0*/  LDL.64 R44, [R1+0x188] ;  /* 0x00018800012c7983 */ /* 0x001ee80000100a00 */
[----:B------:R-:W2:Y:S04]  /*d9f0*/  LDL.LU R18, [R1+0xd4] ;  /* 0x0000d40001127983 */ /* 0x000ea80000300800 */
[----:B------:R0:W-:Y:S04]  /*da00*/  @P0 STL [R1+0x80], R17 ;  /* 0x0000801101000387 */ /* 0x0001e80000100800 */
[----:B0-----:R-:W2:Y:S04]  /*da10*/  LDL.LU R17, [R1+0xd0] ;  /* 0x0000d00001117983 */ /* 0x001ea80000300800 */
[----:B------:R-:W2:Y:S04]  /*da20*/  LDL.64 R30, [R1+0x128] ;  /* 0x00012800011e7983 */ /* 0x000ea80000100a00 */
[----:B------:R-:W4:Y:S04]  /*da30*/  LDL.LU.64 R26, [R1+0xf98] ;  /* 0x000f9800011a7983 */ /* 0x000f280000300a00 */
[----:B------:R-:W-:Y:S04]  /*da40*/  @P0 STL [R1+0x68], R33 ;  /* 0x0000682101000387 */ /* 0x000fe80000100800 */
[----:B------:R0:W-:Y:S04]  /*da50*/  @P0 STL [R1+0x70], R32 ;  /* 0x0000702001000387 */ /* 0x0001e80000100800 */
[----:B0-----:R-:W4:Y:S04]  /*da60*/  LDL.64 R32, [R1+0x20] ;  /* 0x0000200001207983 */ /* 0x001f280000100a00 */
[----:B------:R-:W4:Y:S04]  /*da70*/  LDL.LU.64 R28, [R1+0xf90] ;  /* 0x000f9000011c7983 */ /* 0x000f280000300a00 */
[----:B------:R0:W-:Y:S04]  /*da80*/  @P1 STL [R1+0x7c], R11 ;  /* 0x00007c0b01001387 */ /* 0x0001e80000100800 */
[----:B0-----:R-:W4:Y:S04]  /*da90*/  LDL.LU R11, [R1+0xf88] ;  /* 0x000f8800010b7983 */ /* 0x001f280000300800 */
[----:B------:R-:W4:Y:S04]  /*daa0*/  LDL.LU.64 R46, [R1+0xf80] ;  /* 0x000f8000012e7983 */ /* 0x000f280000300a00 */
[----:B---3--:R-:W3:Y:S04]  /*dab0*/  @P0 LDG.E.U16 R48, desc[UR10][R44.64] ;  /* 0x0000000a2c300981 */ /* 0x008ee8000c1e1500 */
[----:B--2---:R-:W2:Y:S04]  /*dac0*/  @P0 LDG.E.U16 R24, desc[UR10][R30.64] ;  /* 0x0000000a1e180981 */ /* 0x004ea8000c1e1500 */
[----:B----4-:R-:W4:Y:S04]  /*dad0*/  @P0 LDG.E.U16 R22, desc[UR10][R32.64] ;  /* 0x0000000a20160981 */ /* 0x010f28000c1e1500 */
[----:B------:R-:W2:Y:S04]  /*dae0*/  @P1 LDG.E.U16 R0, desc[UR10][R10.64] ;  /* 0x0000000a0a001981 */ /* 0x000ea8000c1e1500 */
[----:B------:R-:W2:Y:S04]  /*daf0*/  @P1 LDG.E.U16 R49, desc[UR10][R46.64] ;  /* 0x0000000a2e311981 */ /* 0x000ea8000c1e1500 */
[----:B------:R-:W2:Y:S04]  /*db00*/  LDL.LU.64 R46, [R1+0xf78] ;  /* 0x000f7800012e7983 */ /* 0x000ea80000300a00 */
[----:B------:R0:W-:Y:S04]  /*db10*/  @P0 STL [R1+0x60], R43 ;  /* 0x0000602b01000387 */ /* 0x0001e80000100800 */
[----:B0-----:R-:W3:Y:S04]  /*db20*/  LDL.LU R43, [R1+0xac] ;  /* 0x0000ac00012b7983 */ /* 0x001ee80000300800 */
[----:B--2---:R-:W2:Y:S04]  /*db30*/  @P0 LDG.E.U16 R52, desc[UR10][R46.64] ;  /* 0x0000000a2e340981 */ /* 0x004ea8000c1e1500 */
[----:B------:R0:W-:Y:S04]  /*db40*/  @P1 STL [R1+0x74], R49 ;  /* 0x0000743101001387 */ /* 0x0001e80000100800 */
[----:B0-----:R-:W4:Y:S04]  /*db50*/  LDL.LU R49, [R1+0xa4] ;  /* 0x0000a40001317983 */ /* 0x001f280000300800 */
[----:B------:R-:W4:Y:S04]  /*db60*/  LDL.64 R50, [R1+0x310] ;  /* 0x0003100001327983 */ /* 0x000f280000100a00 */
[----:B---3--:R0:W3:Y:S04]  /*db70*/  @P1 LDG.E.U16 R43, desc[UR10][R8.64] ;  /* 0x0000000a082b1981 */ /* 0x0080e8000c1e1500 */
[----:B--2---:R-:W-:Y:S04]  /*db80*/  @P0 STL [R1+0x90], R52 ;  /* 0x0000903401000387 */ /* 0x004fe80000100800 */
[----:B------:R2:W-:Y:S04]  /*db90*/  @P0 STL [R1+0x54], R53 ;  /* 0x0000543501000387 */ /* 0x0005e80000100800 */
[----:B--2---:R-:W2:Y:S04]  /*dba0*/  LDL.64 R52, [R1+0x2a8] ;  /* 0x0002a80001347983 */ /* 0x004ea80000100a00 */
[----:B------:R-:W-:Y:S04]  /*dbb0*/  STL [R1+0xc50], R46 ;  /* 0x000c502e01007387 */ /* 0x000fe80000100800 */
[----:B------:R-:W-:Y:S04]  /*dbc0*/  STL [R1+0xc4c], R47 ;  /* 0x000c4c2f01007387 */ /* 0x000fe80000100800 */
[----:B------:R0:W-:Y:S04]  /*dbd0*/  STL.64 [R1+0xd10], R46 ;  /* 0x000d102e01007387 */ /* 0x0001e80000100a00 */
[----:B----4-:R-:W4:Y:S04]  /*dbe0*/  @P0 LDG.E.U16 R18, desc[UR10][R50.64] ;  /* 0x0000000a32120981 */ /* 0x010f28000c1e1500 */
[----:B------:R1:W3:Y:S04]  /*dbf0*/  @P1 LDG.E.U16 R49, desc[UR10][R6.64] ;  /* 0x0000000a06311981 */ /* 0x0002e8000c1e1500 */
[----:B0-----:R-:W3:Y:S04]  /*dc00*/  LDL.LU R46, [R1+0xb8] ;  /* 0x0000b800012e7983 */ /* 0x001ee80000300800 */
[----:B------:R-:W4:Y:S04]  /*dc10*/  LDL.LU R47, [R1+0xb4] ;  /* 0x0000b400012f7983 */ /* 0x000f280000300800 */
[----:B------:R-:W4:Y:S04]  /*dc20*/  LDL.LU.64 R40, [R1+0xf70] ;  /* 0x000f700001287983 */ /* 0x000f280000300a00 */
[----:B------:R0:W-:Y:S04]  /*dc30*/  @P1 STL [R1+0x6c], R16 ;  /* 0x00006c1001001387 */ /* 0x0001e80000100800 */
[----:B0-----:R-:W4:Y:S04]  /*dc40*/  LDL.LU R16, [R1+0xf68] ;  /* 0x000f680001107983 */ /* 0x001f280000300800 */
[----:B------:R-:W4:Y:S04]  /*dc50*/  LDL.LU.64 R14, [R1+0xf60] ;  /* 0x000f6000010e7983 */ /* 0x000f280000300a00 */
[----:B------:R0:W-:Y:S04]  /*dc60*/  @P0 STL [R1+0xc8], R25 ;  /* 0x0000c81901000387 */ /* 0x0001e80000100800 */
[----:B0-----:R-:W4:Y:S04]  /*dc70*/  LDL.LU R25, [R1+0xf58] ;  /* 0x000f580001197983 */ /* 0x001f280000300800 */
[----:B------:R-:W4:Y:S04]  /*dc80*/  LDL.LU.64 R12, [R1+0xf50] ;  /* 0x000f5000010c7983 */ /* 0x000f280000300a00 */
[----:B------:R0:W-:Y:S04]  /*dc90*/  @P0 STL [R1+0xc0], R23 ;  /* 0x0000c01701000387 */ /* 0x0001e80000100800 */
[----:B0-----:R-:W4:Y:S04]  /*dca0*/  LDL.LU R23, [R1+0x9c] ;  /* 0x00009c0001177983 */ /* 0x001f280000300800 */
[----:B------:R-:W4:Y:S04]  /*dcb0*/  LDL.LU R11, [R1+0xf4c] ;  /* 0x000f4c00010b7983 */ /* 0x000f280000300800 */
[----:B--2---:R-:W2:Y:S04]  /*dcc0*/  @P0 LDG.E.U16 R17, desc[UR10][R52.64] ;  /* 0x0000000a34110981 */ /* 0x004ea8000c1e1500 */
[----:B---3--:R-:W3:Y:S04]  /*dcd0*/  @P0 LDG.E.U16 R46, desc[UR10][R2.64] ;  /* 0x0000000a022e0981 */ /* 0x008ee8000c1e1500 */
[----:B----4-:R-:W4:Y:S04]  /*dce0*/  @P1 LDG.E.U16 R47, desc[UR10][R34.64] ;  /* 0x0000000a222f1981 */ /* 0x010f28000c1e1500 */
[----:B------:R-:W2:Y:S04]  /*dcf0*/  LDL.LU R2, [R1+0xf48] ;  /* 0x000f480001027983 */ /* 0x000ea80000300800 */
[----:B--2---:R-:W2:Y:S04]  /*dd00*/  @P1 LDG.E.U16 R2, desc[UR10][R28.64] ;  /* 0x0000000a1c021981 */ /* 0x004ea8000c1e1500 */
[----:B---3--:R0:W-:Y:S04]  /*dd10*/  STL [R1+0xec8], R46 ;  /* 0x000ec82e01007387 */ /* 0x0081e80000100800 */
[----:B0-----:R-:W3:Y:S04]  /*dd20*/  LDL.LU R46, [R1+0x98] ;  /* 0x00009800012e7983 */ /* 0x001ee80000300800 */
[----:B------:R-:W3:Y:S04]  /*dd30*/  LDL.LU.64 R28, [R1+0xf40] ;  /* 0x000f4000011c7983 */ /* 0x000ee80000300a00 */
[----:B--2---:R0:W-:Y:S04]  /*dd40*/  STL [R1+0x5c], R2 ;  /* 0x00005c0201007387 */ /* 0x0041e80000100800 */
[----:B0-----:R-:W2:Y:S04]  /*dd50*/  LDL.LU R2, [R1+0xf38] ;  /* 0x000f380001027983 */ /* 0x001ea80000300800 */
[----:B------:R-:W2:Y:S04]  /*dd60*/  LDL.LU.64 R20, [R1+0xf30] ;  /* 0x000f300001147983 */ /* 0x000ea80000300a00 */
[----:B------:R-:W-:Y:S04]  /*dd70*/  STL [R1+0xf04], R42 ;  /* 0x000f042a01007387 */ /* 0x000fe80000100800 */
[----:B------:R-:W2:Y:S04]  /*dd80*/  LDL.LU.64 R44, [R1+0xf28] ;  /* 0x000f2800012c7983 */ /* 0x000ea80000300a00 */
[----:B------:R0:W-:Y:S04]  /*dd90*/  STL [R1+0xec4], R48 ;  /* 0x000ec43001007387 */ /* 0x0001e80000100800 */
[----:B---3--:R-:W3:Y:S04]  /*dda0*/  @P1 LDG.E.U16 R46, desc[UR10][R26.64] ;  /* 0x0000000a1a2e1981 */ /* 0x008ee8000c1e1500 */
[----:B0-----:R-:W3:Y:S04]  /*ddb0*/  LDL.LU R48, [R1+0x8c] ;  /* 0x00008c0001307983 */ /* 0x001ee80000300800 */
[----:B------:R-:W4:Y:S04]  /*ddc0*/  LDL.LU.64 R26, [R1+0xf20] ;  /* 0x000f2000011a7983 */ /* 0x000f280000300a00 */
[----:B--2---:R-:W-:Y:S04]  /*ddd0*/  STL [R1+0xc58], R44 ;  /* 0x000c582c01007387 */ /* 0x004fe80000100800 */
[----:B------:R-:W-:Y:S04]  /*dde0*/  STL [R1+0xc54], R45 ;  /* 0x000c542d01007387 */ /* 0x000fe80000100800 */
[----:B------:R-:W2:Y:S04]  /*ddf0*/  @P0 LDG.E.U16 R19, desc[UR10][R44.64] ;  /* 0x0000000a2c130981 */ /* 0x000ea8000c1e1500 */
[----:B------:R0:W-:Y:S04]  /*de00*/  STL.64 [R1+0xd18], R44 ;  /* 0x000d182c01007387 */ /* 0x0001e80000100a00 */
[----:B---3--:R-:W3:Y:S04]  /*de10*/  @P1 LDG.E.U16 R48, desc[UR10][R40.64] ;  /* 0x0000000a28301981 */ /* 0x008ee8000c1e1500 */
[----:B0-----:R-:W3:Y:S04]  /*de20*/  LDL.LU R45, [R1+0xbc] ;  /* 0x0000bc00012d7983 */ /* 0x001ee80000300800 */
[----:B------:R-:W-:Y:S04]  /*de30*/  STL [R1+0xc60], R40 ;  /* 0x000c602801007387 */ /* 0x000fe80000100800 */
[----:B------:R-:W-:Y:S04]  /*de40*/  STL [R1+0xc5c], R41 ;  /* 0x000c5c2901007387 */ /* 0x000fe80000100800 */
[----:B------:R0:W-:Y:S04]  /*de50*/  STL.64 [R1+0xd20], R40 ;  /* 0x000d202801007387 */ /* 0x0001e80000100a00 */
[----:B0-----:R-:W3:Y:S04]  /*de60*/  LDL.LU R41, [R1+0xc4] ;  /* 0x0000c40001297983 */ /* 0x001ee80000300800 */
[----:B--2---:R0:W-:Y:S04]  /*de70*/  STL.64 [R1+0xf08], R18 ;  /* 0x000f081201007387 */ /* 0x0041e80000100a00 */
[----:B------:R-:W-:Y:S01]  /*de80*/  @P1 STL [R1+0x64], R0 ;  /* 0x0000640001001387 */ /* 0x000fe20000100800 */
[----:B----4-:R-:W-:-:S04]  /*de90*/  IMAD.WIDE R8, R26, 0x2, R4 ;  /* 0x000000021a087825 */ /* 0x010fc800078e0204 */
[--C-:B-1----:R-:W-:Y:S01]  /*dea0*/  IMAD.WIDE R6, R27, 0x2, R4.reuse ;  /* 0x000000021b067825 */ /* 0x102fe200078e0204 */
[----:B---3--:R-:W2:Y:S04]  /*deb0*/  @P1 LDG.E.U16 R45, desc[UR10][R36.64] ;  /* 0x0000000a242d1981 */ /* 0x008ea8000c1e1500 */
[----:B------:R-:W3:Y:S04]  /*dec0*/  @P1 LDG.E.U16 R41, desc[UR10][R38.64] ;  /* 0x0000000a26291981 */ /* 0x000ee8000c1e1500 */
[----:B------:R-:W4:Y:S01]  /*ded0*/  LDL.LU R38, [R1+0xf18] ;  /* 0x000f180001267983 */ /* 0x000f220000300800 */
[----:B0-----:R-:W-:Y:S01]  /*dee0*/  IMAD.WIDE R18, R25, 0x2, R4 ;  /* 0x0000000219127825 */ /* 0x001fe200078e0204 */
[----:B------:R-:W-:-:S02]  /*def0*/  PRMT R16, RZ, 0x7610, R16 ;  /* 0x00007610ff107816 */ /* 0x000fc40000000010 */
[----:B------:R-:W-:Y:S02]  /*df00*/  PRMT R14, RZ, 0x7610, R14 ;  /* 0x00007610ff0e7816 */ /* 0x000fe4000000000e */
[----:B------:R-:W2:Y:S04]  /*df10*/  @P1 LDG.E.U16 R23, desc[UR10][R18.64] ;  /* 0x0000000a12171981 */ /* 0x000ea8000c1e1500 */
[----:B------:R0:W2:Y:S04]  /*df20*/  @P1 LDG.E.U16 R16, desc[UR10][R6.64] ;  /* 0x0000000a06101981 */ /* 0x0000a8000c1e1500 */
[----:B---3--:R-:W-:Y:S04]  /*df30*/  STL.64 [R1+0xf10], R40 ;  /* 0x000f102801007387 */ /* 0x008fe80000100a00 */
[----:B------:R-:W-:Y:S01]  /*df40*/  STL.64 [R1+0x120], R18 ;  /* 0x0001201201007387 */ /* 0x000fe20000100a00 */
[----:B----4-:R-:W-:-:S03]  /*df50*/  IMAD.WIDE R38, R38, 0x2, R4 ;  /* 0x0000000226267825 */ /* 0x010fc600078e0204 */
[----:B------:R-:W-:Y:S04]  /*df60*/  STL.64 [R1+0x18], R8 ;  /* 0x0000180801007387 */ /* 0x000fe80000100a00 */
[----:B------:R0:W-:Y:S04]  /*df70*/  STL.64 [R1+0x308], R6 ;  /* 0x0003080601007387 */ /* 0x0001e80000100a00 */
[----:B------:R-:W-:Y:S04]  /*df80*/  STL [R1+0xc68], R38 ;  /* 0x000c682601007387 */ /* 0x000fe80000100800 */
[----:B------:R-:W-:Y:S04]  /*df90*/  STL [R1+0xc64], R39 ;  /* 0x000c642701007387 */ /* 0x000fe80000100800 */
[----:B------:R1:W-:Y:S04]  /*dfa0*/  STL.64 [R1+0xd28], R38 ;  /* 0x000d282601007387 */ /* 0x0003e80000100a00 */
[----:B------:R-:W3:Y:S04]  /*dfb0*/  LDL.LU R42, [R1+0x1d4] ;  /* 0x0001d400012a7983 */ /* 0x000ee80000300800 */
[----:B------:R-:W4:Y:S04]  /*dfc0*/  LDL.LU R30, [R1+0x1d0] ;  /* 0x0001d000011e7983 */ /* 0x000f280000300800 */
[----:B------:R-:W2:Y:S04]  /*dfd0*/  LDL.LU R31, [R1+0x1cc] ;  /* 0x0001cc00011f7983 */ /* 0x000ea80000300800 */
[----:B------:R-:W2:Y:S04]  /*dfe0*/  LDL.LU R32, [R1+0x1c8] ;  /* 0x0001c80001207983 */ /* 0x000ea80000300800 */
[----:B------:R-:W2:Y:S04]  /*dff0*/  LDL.LU R33, [R1+0x17c] ;  /* 0x00017c0001217983 */ /* 0x000ea80000300800 */
[----:B------:R-:W2:Y:S04]  /*e000*/  LDL.LU R35, [R1+0x178] ;  /* 0x0001780001237983 */ /* 0x000ea80000300800 */
[----:B------:R-:W2:Y:S04]  /*e010*/  LDL.LU R36, [R1+0x174] ;  /* 0x0001740001247983 */ /* 0x000ea80000300800 */
[----:B------:R-:W2:Y:S01]  /*e020*/  LDL.LU R37, [R1+0x170] ;  /* 0x0001700001257983 */ /* 0x000ea20000300800 */
[----:B0-----:R-:W-:Y:S01]  /*e030*/  IMAD.WIDE R6, R28, 0x2, R4 ;  /* 0x000000021c067825 */ /* 0x001fe200078e0204 */
[----:B------:R-:W-:-:S02]  /*e040*/  PRMT R15, RZ, 0x7610, R15 ;  /* 0x00007610ff0f7816 */ /* 0x000fc4000000000f */
[----:B------:R-:W2:Y:S01]  /*e050*/  @P1 LDG.E.U16 R14, desc[UR10][R38.64] ;  /* 0x0000000a260e1981 */ /* 0x000ea2000c1e1500 */
[C---:B------:R-:W-:Y:S01]  /*e060*/  IMAD.WIDE R40, R29.reuse, 0x2, R20 ;  /* 0x000000021d287825 */ /* 0x040fe200078e0214 */
[----:B------:R-:W-:Y:S02]  /*e070*/  PRMT R13, RZ, 0x7610, R13 ;  /* 0x00007610ff0d7816 */ /* 0x000fe4000000000d */
[----:B------:R0:W2:Y:S01]  /*e080*/  @P1 LDG.E.U16 R15, desc[UR10][R8.64] ;  /* 0x0000000a080f1981 */ /* 0x0000a2000c1e1500 */
[----:B------:R-:W-:Y:S01]  /*e090*/  IMAD.WIDE R18, R29, 0x2, R4 ;  /* 0x000000021d127825 */ /* 0x000fe200078e0204 */
[----:B------:R-:W-:Y:S02]  /*e0a0*/  PRMT R12, RZ, 0x7610, R12 ;  /* 0x00007610ff0c7816 */ /* 0x000fe4000000000c */
[----:B------:R-:W-:Y:S01]  /*e0b0*/  PRMT R11, RZ, 0x7610, R11 ;  /* 0x00007610ff0b7816 */ /* 0x000fe2000000000b */
[----:B------:R0:W2:Y:S04]  /*e0c0*/  @P1 LDG.E.U16 R13, desc[UR10][R6.64] ;  /* 0x0000000a060d1981 */ /* 0x0000a8000c1e1500 */
[----:B-1----:R-:W2:Y:S04]  /*e0d0*/  LDL.LU R38, [R1+0x11c] ;  /* 0x00011c0001267983 */ /* 0x002ea80000300800 */
[----:B------:R-:W2:Y:S04]  /*e0e0*/  LDL.LU R50, [R1+0x118] ;  /* 0x0001180001327983 */ /* 0x000ea80000300800 */
[----:B------:R1:W-:Y:S04]  /*e0f0*/  STL.64 [R1+0x2a0], R6 ;  /* 0x0002a00601007387 */ /* 0x0003e80000100a00 */
[----:B------:R0:W-:Y:S04]  /*e100*/  STL.64 [R1+0x240], R40 ;  /* 0x0002402801007387 */ /* 0x0001e80000100a00 */
[----:B------:R0:W-:Y:S04]  /*e110*/  STL.64 [R1+0x238], R18 ;  /* 0x0002381201007387 */ /* 0x0001e80000100a00 */
[----:B------:R-:W2:Y:S04]  /*e120*/  LDL.LU R51, [R1+0x114] ;  /* 0x0001140001337983 */ /* 0x000ea80000300800 */
[----:B------:R-:W2:Y:S04]  /*e130*/  LDL.LU R53, [R1+0x110] ;  /* 0x0001100001357983 */ /* 0x000ea80000300800 */
[----:B------:R-:W2:Y:S04]  /*e140*/  LDL.LU R8, [R1+0x298] ;  /* 0x0002980001087983 */ /* 0x000ea80000300800 */
[----:B------:R-:W2:Y:S01]  /*e150*/  LDL.LU R9, [R1+0x294] ;  /* 0x0002940001097983 */ /* 0x000ea20000300800 */
[----:B------:R-:W-:-:S03]  /*e160*/  LOP3.LUT R28, R2, 0x20, RZ, 0x3c, !PT ;  /* 0x00000020021c7812 */ /* 0x000fc600078e3cff */
[----:B------:R-:W2:Y:S04]  /*e170*/  LDL.LU R10, [R1+0x290] ;  /* 0x00029000010a7983 */ /* 0x000ea80000300800 */
[----:B------:R-:W2:Y:S04]  /*e180*/  LDL.LU R0, [R1+0x234] ;  /* 0x0002340001007983 */ /* 0x000ea80000300800 */
[----:B------:R-:W2:Y:S04]  /*e190*/  LDL.LU R52, [R1+0x230] ;  /* 0x0002300001347983 */ /* 0x000ea80000300800 */
[----:B------:R-:W2:Y:S04]  /*e1a0*/  LDL.LU R3, [R1+0x22c] ;  /* 0x00022c0001037983 */ /* 0x000ea80000300800 */
[----:B-1----:R-:W2:Y:S04]  /*e1b0*/  LDL.LU R6, [R1+0x1dc] ;  /* 0x0001dc0001067983 */ /* 0x002ea80000300800 */
[----:B------:R-:W2:Y:S04]  /*e1c0*/  LDL.LU R7, [R1+0x1d8] ;  /* 0x0001d80001077983 */ /* 0x000ea80000300800 */
[----:B------:R-:W2:Y:S04]  /*e1d0*/  @P0 LDG.E.U16 R12, desc[UR10][R40.64] ;  /* 0x0000000a280c0981 */ /* 0x000ea8000c1e1500 */
[----:B------:R-:W2:Y:S04]  /*e1e0*/  @P1 LDG.E.U16 R11, desc[UR10][R18.64] ;  /* 0x0000000a120b1981 */ /* 0x000ea8000c1e1500 */
[----:B0-----:R-:W2:Y:S04]  /*e1f0*/  LDL.LU.64 R40, [R1+0xf10] ;  /* 0x000f100001287983 */ /* 0x001ea80000300a00 */
[----:B------:R-:W2:Y:S04]  /*e200*/  LDL.LU.64 R18, [R1+0xf08] ;  /* 0x000f080001127983 */ /* 0x000ea80000300a00 */
[----:B------:R-:W2:Y:S04]  /*e210*/  LDL.LU R34, [R1+0x228] ;  /* 0x0002280001227983 */ /* 0x000ea80000300800 */
[----:B---3--:R0:W-:Y:S04]  /*e220*/  STS.U16 [R28+UR9+0x1d00], R42 ;  /* 0x001d002a1c007988 */ /* 0x0081e80008000409 */
[----:B----4-:R1:W-:Y:S04]  /*e230*/  STS.U16 [R28+UR9+0x2100], R30 ;  /* 0x0021001e1c007988 */ /* 0x0103e80008000409 */
[----:B--2---:R2:W-:Y:S04]  /*e240*/  STS.U16 [R28+UR9+0x2500], R31 ;  /* 0x0025001f1c007988 */ /* 0x0045e80008000409 */
[----:B0-----:R-:W3:Y:S04]  /*e250*/  LDL.LU R42, [R1+0xf04] ;  /* 0x000f0400012a7983 */ /* 0x001ee80000300800 */
[----:B-1----:R-:W4:Y:S04]  /*e260*/  LDL.LU R30, [R1+0xf00] ;  /* 0x000f0000011e7983 */ /* 0x002f280000300800 */
[----:B--2---:R-:W2:Y:S04]  /*e270*/  LDL.LU R31, [R1+0xefc] ;  /* 0x000efc00011f7983 */ /* 0x004ea80000300800 */
[----:B------:R0:W-:Y:S04]  /*e280*/  STS.U16 [R28+UR9+0x2900], R32 ;  /* 0x002900201c007988 */ /* 0x0001e80008000409 */
[----:B------:R1:W-:Y:S04]  /*e290*/  STS.U16 [R28+UR9+0x2d00], R33 ;  /* 0x002d00211c007988 */ /* 0x0003e80008000409 */
[----:B------:R1:W-:Y:S04]  /*e2a0*/  STS.U16 [R28+UR9+0x3100], R35 ;  /* 0x003100231c007988 */ /* 0x0003e80008000409 */
[----:B0-----:R-:W2:Y:S04]  /*e2b0*/  LDL.LU R32, [R1+0xef8] ;  /* 0x000ef80001207983 */ /* 0x001ea80000300800 */
[----:B-1----:R-:W2:Y:S04]  /*e2c0*/  LDL.LU R33, [R1+0xef4] ;  /* 0x000ef40001217983 */ /* 0x002ea80000300800 */
[----:B------:R-:W2:Y:S04]  /*e2d0*/  LDL.LU R35, [R1+0xef0] ;  /* 0x000ef00001237983 */ /* 0x000ea80000300800 */
[----:B------:R0:W-:Y:S04]  /*e2e0*/  STS.U16 [R28+UR9+0x3500], R36 ;  /* 0x003500241c007988 */ /* 0x0001e80008000409 */
[----:B------:R1:W-:Y:S04]  /*e2f0*/  STS.U16 [R28+UR9+0x3900], R37 ;  /* 0x003900251c007988 */ /* 0x0003e80008000409 */
[----:B0-----:R-:W2:Y:S04]  /*e300*/  LDL.LU R36, [R1+0xeec] ;  /* 0x000eec0001247983 */ /* 0x001ea80000300800 */
[----:B-1----:R-:W3:Y:S01]  /*e310*/  LDL.LU R37, [R1+0xee8] ;  /* 0x000ee80001257983 */ /* 0x002ee20000300800 */
[----:B------:R-:W-:-:S03]  /*e320*/  PRMT R44, RZ, 0x7610, R44 ;  /* 0x00007610ff2c7816 */ /* 0x000fc6000000002c */
[----:B------:R-:W-:Y:S04]  /*e330*/  STS.U16 [R28+UR9+0x3d00], R38 ;  /* 0x003d00261c007988 */ /* 0x000fe80008000409 */
[----:B------:R-:W-:Y:S04]  /*e340*/  STS.U16 [R28+UR9+0x4100], R50 ;  /* 0x004100321c007988 */ /* 0x000fe80008000409 */
[----:B------:R0:W-:Y:S01]  /*e350*/  STS.U16 [R28+UR9+0x4500], R51 ;  /* 0x004500331c007988 */ /* 0x0001e20008000409 */
[----:B------:R-:W-:-:S03]  /*e360*/  IMAD R0, R0, UR13, RZ ;  /* 0x0000000d00007c24 */ /* 0x000fc6000f8e02ff */
[----:B------:R1:W-:Y:S01]  /*e370*/  STS.U16 [R28+UR9+0x4900], R53 ;  /* 0x004900351c007988 */ /* 0x0003e20008000409 */
[----:B------:R-:W-:Y:S01]  /*e380*/  IMAD R9, R9, UR6, RZ ;  /* 0x0000000609097c24 */ /* 0x000fe2000f8e02ff */
[----:B------:R-:W-:Y:S01]  /*e390*/  PRMT R26, RZ, 0x7610, R26 ;  /* 0x00007610ff1a7816 */ /* 0x000fe2000000001a */
[----:B0-----:R-:W-:Y:S01]  /*e3a0*/  IMAD.WIDE R50, R0, 0x2, R20 ;  /* 0x0000000200327825 */ /* 0x001fe200078e0214 */
[----:B------:R-:W-:Y:S01]  /*e3b0*/  PRMT R27, RZ, 0x7610, R27 ;  /* 0x00007610ff1b7816 */ /* 0x000fe2000000001b */
[----:B------:R-:W0:Y:S02]  /*e3c0*/  LDCU UR6, c[0x0][0x3b0] ;  /* 0x00007600ff0677ac */ /* 0x000e240008000800 */
[----:B------:R-:W-:Y:S01]  /*e3d0*/  IMAD R3, R3, UR15, RZ ;  /* 0x0000000f03037c24 */ /* 0x000fe2000f8e02ff */
[----:B------:R0:W-:Y:S01]  /*e3e0*/  STL.64 [R1+0x1d8], R50 ;  /* 0x0001d83201007387 */ /* 0x0001e20000100a00 */
[----:B------:R-:W-:-:S03]  /*e3f0*/  IMAD R6, R6, UR16, RZ ;  /* 0x0000001006067c24 */ /* 0x000fc6000f8e02ff */
[----:B------:R0:W4:Y:S01]  /*e400*/  @P0 LDG.E.U16 R44, desc[UR10][R50.64] ;  /* 0x0000000a322c0981 */ /* 0x000122000c1e1500 */
[----:B------:R-:W-:Y:S01]  /*e410*/  IMAD R38, R52, UR14, RZ ;  /* 0x0000000e34267c24 */ /* 0x000fe2000f8e02ff */
[----:B------:R-:W-:Y:S01]  /*e420*/  PRMT R25, RZ, 0x7610, R25 ;  /* 0x00007610ff197816 */ /* 0x000fe20000000019 */
[----:B-1----:R-:W-:Y:S01]  /*e430*/  IMAD.WIDE R52, R3, 0x2, R20 ;  /* 0x0000000203347825 */ /* 0x002fe200078e0214 */
[----:B------:R-:W-:Y:S01]  /*e440*/  PRMT R39, RZ, 0x7610, R39 ;  /* 0x00007610ff277816 */ /* 0x000fe20000000027 */
[----:B------:R-:W1:Y:S02]  /*e450*/  LDCU UR16, c[0x0][0x3b0] ;  /* 0x00007600ff1077ac */ /* 0x000e640008000800 */
[----:B------:R-:W-:Y:S02]  /*e460*/  IMAD R7, R7, UR17, RZ ;  /* 0x0000001107077c24 */ /* 0x000fe4000f8e02ff */
[----:B------:R-:W-:Y:S01]  /*e470*/  IMAD R8, R8, UR5, RZ ;  /* 0x0000000508087c24 */ /* 0x000fe2000f8e02ff */
[----:B------:R-:W-:Y:S01]  /*e480*/  PRMT R29, RZ, 0x7610, R29 ;  /* 0x00007610ff1d7816 */ /* 0x000fe2000000001d */
[----:B0-----:R-:W-:Y:S01]  /*e490*/  IMAD.WIDE R50, R6, 0x2, R20 ;  /* 0x0000000206327825 */ /* 0x001fe200078e0214 */
[----:B--2---:R-:W-:-:S02]  /*e4a0*/  PRMT R36, RZ, 0x7610, R36 ;  /* 0x00007610ff247816 */ /* 0x004fc40000000024 */
[----:B---3--:R-:W-:Y:S01]  /*e4b0*/  PRMT R37, RZ, 0x7610, R37 ;  /* 0x00007610ff257816 */ /* 0x008fe20000000025 */
[----:B------:R-:W-:Y:S01]  /*e4c0*/  STL.64 [R1+0x178], R52 ;  /* 0x0001783401007387 */ /* 0x000fe20000100a00 */
[----:B------:R-:W-:Y:S01]  /*e4d0*/  PRMT R40, RZ, 0x7610, R40 ;  /* 0x00007610ff287816 */ /* 0x000fe20000000028 */
[----:B------:R-:W-:Y:S01]  /*e4e0*/  IMAD R34, R34, UR18, RZ ;  /* 0x0000001222227c24 */ /* 0x000fe2000f8e02ff */
[----:B------:R-:W-:Y:S01]  /*e4f0*/  PRMT R35, RZ, 0x7610, R35 ;  /* 0x00007610ff237816 */ /* 0x000fe20000000023 */
[----:B------:R0:W2:Y:S01]  /*e500*/  @P0 LDG.E.U16 R36, desc[UR10][R50.64] ;  /* 0x0000000a32240981 */ /* 0x0000a2000c1e1500 */
[----:B------:R-:W-:Y:S01]  /*e510*/  IMAD R10, R10, UR7, RZ ;  /* 0x000000070a0a7c24 */ /* 0x000fe2000f8e02ff */
[----:B------:R-:W-:Y:S01]  /*e520*/  PRMT R33, RZ, 0x7610, R33 ;  /* 0x00007610ff217816 */ /* 0x000fe20000000021 */
[----:B------:R-:W3:Y:S01]  /*e530*/  LDCU UR5, c[0x0][0x3b0] ;  /* 0x00007600ff0577ac */ /* 0x000ee20008000800 */
[----:B------:R0:W3:Y:S01]  /*e540*/  @P0 LDG.E.U16 R37, desc[UR10][R52.64] ;  /* 0x0000000a34250981 */ /* 0x0000e2000c1e1500 */
[----:B----4-:R-:W-:-:S02]  /*e550*/  PRMT R30, RZ, 0x7610, R30 ;  /* 0x00007610ff1e7816 */ /* 0x010fc4000000001e */
[----:B------:R-:W-:Y:S01]  /*e560*/  PRMT R31, RZ, 0x7610, R31 ;  /* 0x00007610ff1f7816 */ /* 0x000fe2000000001f */
[----:B------:R0:W-:Y:S01]  /*e570*/  STL.64 [R1+0x118], R50 ;  /* 0x0001183201007387 */ /* 0x0001e20000100a00 */
[----:B------:R-:W4:Y:S01]  /*e580*/  LDCU UR7, c[0x0][0x3b0] ;  /* 0x00007600ff0777ac */ /* 0x000f220008000800 */
[----:B------:R-:W1:Y:S01]  /*e590*/  LDCU UR17, c[0x0][0x3b0] ;  /* 0x00007600ff1177ac */ /* 0x000e620008000800 */
[----:B------:R-:W1:Y:S01]  /*e5a0*/  LDCU UR13, c[0x0][0x3b0] ;  /* 0x00007600ff0d77ac */ /* 0x000e620008000800 */
[--C-:B0-----:R-:W-:Y:S01]  /*e5b0*/  IMAD.WIDE R50, R7, 0x2, R20.reuse ;  /* 0x0000000207327825 */ /* 0x101fe200078e0214 */
[----:B------:R-:W0:Y:S04]  /*e5c0*/  LDCU UR14, c[0x0][0x3b0] ;  /* 0x00007600ff0e77ac */ /* 0x000e280008000800 */
[----:B------:R0:W4:Y:S01]  /*e5d0*/  @P0 LDG.E.U16 R40, desc[UR10][R50.64] ;  /* 0x0000000a32280981 */ /* 0x000122000c1e1500 */
[--C-:B------:R-:W-:Y:S01]  /*e5e0*/  IMAD.WIDE R52, R8, 0x2, R20.reuse ;  /* 0x0000000208347825 */ /* 0x100fe200078e0214 */
[----:B------:R-:W0:Y:S04]  /*e5f0*/  LDCU UR15, c[0x0][0x3b0] ;  /* 0x00007600ff0f77ac */ /* 0x000e280008000800 */
[----:B------:R0:W4:Y:S01]  /*e600*/  @P0 LDG.E.U16 R27, desc[UR10][R52.64] ;  /* 0x0000000a341b0981 */ /* 0x000122000c1e1500 */
[----:B------:R-:W0:Y:S03]  /*e610*/  LDCU UR18, c[0x0][0x3b0] ;  /* 0x00007600ff1277ac */ /* 0x000e260008000800 */
[----:B--2---:R-:W-:Y:S04]  /*e620*/  STL [R1+0x38c], R36 ;  /* 0x00038c2401007387 */ /* 0x004fe80000100800 */
[----:B---3--:R-:W-:Y:S04]  /*e630*/  STL [R1+0x394], R37 ;  /* 0x0003942501007387 */ /* 0x008fe80000100800 */
[----:B------:R0:W-:Y:S02]  /*e640*/  STL.64 [R1+0x10], R50 ;  /* 0x0000103201007387 */ /* 0x0001e40000100a00 */
[----:B0-----:R-:W-:-:S05]  /*e650*/  IMAD.WIDE R50, R9, 0x2, R20 ;  /* 0x0000000209327825 */ /* 0x001fca00078e0214 */
[----:B------:R0:W2:Y:S01]  /*e660*/  @P0 LDG.E.U16 R26, desc[UR10][R50.64] ;  /* 0x0000000a321a0981 */ /* 0x0000a2000c1e1500 */
[----:B------:R-:W-:-:S05]  /*e670*/  IMAD.WIDE R36, R34, 0x2, R20 ;  /* 0x0000000222247825 */ /* 0x000fca00078e0214 */
[----:B------:R-:W-:Y:S04]  /*e680*/  STL [R1+0xc70], R36 ;  /* 0x000c702401007387 */ /* 0x000fe80000100800 */
[----:B------:R-:W-:Y:S04]  /*e690*/  STL [R1+0xc6c], R37 ;  /* 0x000c6c2501007387 */ /* 0x000fe80000100800 */
[----:B------:R-:W-:Y:S04]  /*e6a0*/  STL.64 [R1+0xd30], R36 ;  /* 0x000d302401007387 */ /* 0x000fe80000100a00 */
[----:B------:R3:W-:Y:S04]  /*e6b0*/  STL.64 [R1+0x300], R52 ;  /* 0x0003003401007387 */ /* 0x0007e80000100a00 */
[----:B------:R0:W-:Y:S04]  /*e6c0*/  STL.64 [R1+0x298], R50 ;  /* 0x0002983201007387 */ /* 0x0001e80000100a00 */
[----:B------:R-:W-:Y:S04]  /*e6d0*/  STL [R1+0x39c], R44 ;  /* 0x00039c2c01007387 */ /* 0x000fe80000100800 */
[----:B------:R1:W4:Y:S01]  /*e6e0*/  @P0 LDG.E.U16 R35, desc[UR10][R36.64] ;  /* 0x0000000a24230981 */ /* 0x000322000c1e1500 */
[----:B---3--:R-:W-:-:S04]  /*e6f0*/  IMAD.WIDE R52, R0, 0x2, R4 ;  /* 0x0000000200347825 */ /* 0x008fc800078e0204 */
[----:B0-----:R-:W-:Y:S01]  /*e700*/  IMAD.WIDE R50, R10, 0x2, R20 ;  /* 0x000000020a327825 */ /* 0x001fe200078e0214 */
[----:B------:R-:W3:Y:S03]  /*e710*/  @P1 LDG.E.U16 R31, desc[UR10][R52.64] ;  /* 0x0000000a341f1981 */ /* 0x000ee6000c1e1500 */
[--C-:B-1----:R-:W-:Y:S01]  /*e720*/  IMAD.WIDE R36, R3, 0x2, R4.reuse ;  /* 0x0000000203247825 */ /* 0x102fe200078e0204 */
[----:B------:R-:W3:Y:S04]  /*e730*/  @P0 LDG.E.U16 R33, desc[UR10][R50.64] ;  /* 0x0000000a32210981 */ /* 0x000ee8000c1e1500 */
[----:B------:R-:W3:Y:S04]  /*e740*/  @P1 LDG.E.U16 R30, desc[UR10][R36.64] ;  /* 0x0000000a241e1981 */ /* 0x000ee8000c1e1500 */
[----:B--2---:R-:W-:Y:S04]  /*e750*/  STL [R1+0x3ac], R26 ;  /* 0x0003ac1a01007387 */ /* 0x004fe80000100800 */
[----:B----4-:R0:W-:Y:S02]  /*e760*/  STL [R1+0x3b0], R27 ;  /* 0x0003b01b01007387 */ /* 0x0101e40000100800 */
[----:B0-----:R-:W-:-:S05]  /*e770*/  IMAD.WIDE R26, R6, 0x2, R4 ;  /* 0x00000002061a7825 */ /* 0x001fca00078e0204 */
[----:B------:R0:W2:Y:S04]  /*e780*/  @P1 LDG.E.U16 R25, desc[UR10][R26.64] ;  /* 0x0000000a1a191981 */ /* 0x0000a8000c1e1500 */
[----:B------:R-:W-:Y:S04]  /*e790*/  STL.64 [R1+0x1d0], R52 ;  /* 0x0001d03401007387 */ /* 0x000fe80000100a00 */
[----:B------:R1:W-:Y:S01]  /*e7a0*/  STL.64 [R1+0x230], R50 ;  /* 0x0002303201007387 */ /* 0x0003e20000100a00 */
[----:B------:R-:W-:-:S03]  /*e7b0*/  PRMT R0, RZ, 0x7610, R0 ;  /* 0x00007610ff007816 */ /* 0x000fc60000000000 */
[----:B-1----:R-:W4:Y:S04]  /*e7c0*/  LDL.LU R50, [R1+0xee4] ;  /* 0x000ee40001327983 */ /* 0x002f280000300800 */
[----:B------:R-:W4:Y:S04]  /*e7d0*/  LDL.LU R53, [R1+0xee0] ;  /* 0x000ee00001357983 */ /* 0x000f280000300800 */
[----:B------:R-:W-:Y:S04]  /*e7e0*/  STL.64 [R1+0x170], R36 ;  /* 0x0001702401007387 */ /* 0x000fe80000100a00 */
[----:B------:R0:W-:Y:S04]  /*e7f0*/  STL.64 [R1+0x110], R26 ;  /* 0x0001101a01007387 */ /* 0x0001e80000100a00 */
[----:B------:R-:W-:Y:S04]  /*e800*/  STL [R1+0x3a4], R40 ;  /* 0x0003a42801007387 */ /* 0x000fe80000100800 */
[----:B------:R1:W-:Y:S04]  /*e810*/  STL [R1+0x3a0], R35 ;  /* 0x0003a02301007387 */ /* 0x0003e80000100800 */
[----:B------:R-:W4:Y:S01]  /*e820*/  LDL.LU R3, [R1+0x2e8] ;  /* 0x0002e80001037983 */ /* 0x000f220000300800 */
[----:B0-----:R-:W-:Y:S01]  /*e830*/  IMAD.WIDE R26, R9, 0x2, R4 ;  /* 0x00000002091a7825 */ /* 0x001fe200078e0204 */
[----:B------:R-:W-:-:S04]  /*e840*/  PRMT R6, RZ, 0x7610, R6 ;  /* 0x00007610ff067816 */ /* 0x000fc80000000006 */
[----:B------:R-:W4:Y:S01]  /*e850*/  @P1 LDG.E.U16 R0, desc[UR10][R26.64] ;  /* 0x0000000a1a001981 */ /* 0x000f22000c1e1500 */
[----:B-1----:R-:W-:-:S04]  /*e860*/  IMAD.WIDE R34, R34, 0x2, R4 ;  /* 0x0000000222227825 */ /* 0x002fc800078e0204 */
[--C-:B------:R-:W-:Y:S01]  /*e870*/  IMAD.WIDE R36, R8, 0x2, R4.reuse ;  /* 0x0000000208247825 */ /* 0x100fe200078e0204 */
[----:B------:R-:W4:Y:S04]  /*e880*/  @P1 LDG.E.U16 R29, desc[UR10][R34.64] ;  /* 0x0000000a221d1981 */ /* 0x000f28000c1e1500 */
[----:B------:R-:W4:Y:S04]  /*e890*/  @P1 LDG.E.U16 R6, desc[UR10][R36.64] ;  /* 0x0000000a24061981 */ /* 0x000f28000c1e1500 */
[----:B--2---:R0:W-:Y:S04]  /*e8a0*/  STL [R1+0x388], R25 ;  /* 0x0003881901007387 */ /* 0x0041e80000100800 */
[----:B0-----:R-:W2:Y:S04]  /*e8b0*/  LDL.LU R25, [R1+0x28c] ;  /* 0x00028c0001197983 */ /* 0x001ea80000300800 */
[----:B------:R-:W2:Y:S04]  /*e8c0*/  LDL.LU R40, [R1+0x280] ;  /* 0x0002800001287983 */ /* 0x000ea80000300800 */
[----:B------:R-:W2:Y:S04]  /*e8d0*/  LDL.LU R44, [R1+0x224] ;  /* 0x00022400012c7983 */ /* 0x000ea80000300800 */
[----:B---3--:R0:W-:Y:S04]  /*e8e0*/  STL [R1+0x3a8], R33 ;  /* 0x0003a82101007387 */ /* 0x0081e80000100800 */
[----:B0-----:R-:W3:Y:S04]  /*e8f0*/  LDL.LU R33, [R1+0x218] ;  /* 0x0002180001217983 */ /* 0x001ee80000300800 */
[----:B------:R-:W-:Y:S04]  /*e900*/  STL [R1+0x390], R30 ;  /* 0x0003901e01007387 */ /* 0x000fe80000100800 */
[----:B------:R0:W-:Y:S02]  /*e910*/  STL [R1+0x398], R31 ;  /* 0x0003981f01007387 */ /* 0x0001e40000100800 */
[----:B0-----:R-:W-:-:S05]  /*e920*/  IMAD.WIDE R30, R7, 0x2, R4 ;  /* 0x00000002071e7825 */ /* 0x001fca00078e0204 */
[----:B------:R-:W2:Y:S04]  /*e930*/  @P1 LDG.E.U16 R39, desc[UR10][R30.64] ;  /* 0x0000000a1e271981 */ /* 0x000ea8000c1e1500 */
[----:B------:R0:W-:Y:S04]  /*e940*/  STL.64 [R1+0x8], R30 ;  /* 0x0000081e01007387 */ /* 0x0001e80000100a00 */
[----:B0-----:R-:W3:Y:S04]  /*e950*/  LDL.LU.64 R30, [R1+0xed8] ;  /* 0x000ed800011e7983 */ /* 0x001ee80000300a00 */
[----:B------:R-:W-:Y:S04]  /*e960*/  STL.64 [R1+0x2f8], R36 ;  /* 0x0002f82401007387 */ /* 0x000fe80000100a00 */
[----:B------:R-:W3:Y:S04]  /*e970*/  LDL.LU R51, [R1+0x1c4] ;  /* 0x0001c40001337983 */ /* 0x000ee80000300800 */
[----:B------:R-:W-:Y:S04]  /*e980*/  STL.64 [R1+0x290], R26 ;  /* 0x0002901a01007387 */ /* 0x000fe80000100a00 */
[----:B------:R-:W3:Y:S04]  /*e990*/  LDL.LU R52, [R1+0x1b8] ;  /* 0x0001b80001347983 */ /* 0x000ee80000300800 */
[----:B------:R-:W-:Y:S04]  /*e9a0*/  STL [R1+0xc78], R34 ;  /* 0x000c782201007387 */ /* 0x000fe80000100800 */
[----:B------:R-:W-:Y:S04]  /*e9b0*/  STL [R1+0xc74], R35 ;  /* 0x000c742301007387 */ /* 0x000fe80000100800 */
[----:B------:R-:W-:Y:S04]  /*e9c0*/  STL.64 [R1+0xd38], R34 ;  /* 0x000d382201007387 */ /* 0x000fe80000100a00 */
[----:B----4-:R0:W-:Y:S01]  /*e9d0*/  STL [R1+0x380], R0 ;  /* 0x0003800001007387 */ /* 0x0101e20000100800 */
[----:B------:R-:W-:Y:S01]  /*e9e0*/  PRMT R50, RZ, 0x7610, R50 ;  /* 0x00007610ff327816 */ /* 0x000fe20000000032 */
[----:B------:R-:W-:Y:S01]  /*e9f0*/  IMAD.WIDE R8, R10, 0x2, R4 ;  /* 0x000000020a087825 */ /* 0x000fe200078e0204 */
[----:B------:R-:W-:-:S04]  /*ea00*/  PRMT R53, RZ, 0x7610, R53 ;  /* 0x00007610ff357816 */ /* 0x000fc80000000035 */
[----:B------:R-:W4:Y:S04]  /*ea10*/  @P1 LDG.E.U16 R50, desc[UR10][R8.64] ;  /* 0x0000000a08321981 */ /* 0x000f28000c1e1500 */
[----:B0-----:R-:W3:Y:S04]  /*ea20*/  LDL.LU R0, [R1+0x16c] ;  /* 0x00016c0001007983 */ /* 0x001ee80000300800 */
[----:B------:R-:W3:Y:S04]  /*ea30*/  LDL.LU R36, [R1+0x15c] ;  /* 0x00015c0001247983 */ /* 0x000ee80000300800 */
[----:B------:R-:W3:Y:S04]  /*ea40*/  LDL.LU R37, [R1+0x150] ;  /* 0x0001500001257983 */ /* 0x000ee80000300800 */
[----:B--2---:R0:W-:Y:S04]  /*ea50*/  STL [R1+0x37c], R39 ;  /* 0x00037c2701007387 */ /* 0x0041e80000100800 */
[----:B0-----:R-:W2:Y:S04]  /*ea60*/  LDL.LU R39, [R1+0x108] ;  /* 0x0001080001277983 */ /* 0x001ea80000300800 */
[----:B------:R0:W-:Y:S04]  /*ea70*/  STL [R1+0x378], R29 ;  /* 0x0003781d01007387 */ /* 0x0001e80000100800 */
[----:B0-----:R-:W2:Y:S04]  /*ea80*/  LDL.LU R29, [R1+0xfc] ;  /* 0x0000fc00011d7983 */ /* 0x001ea80000300800 */
[----:B------:R-:W2:Y:S04]  /*ea90*/  LDL.LU R26, [R1+0xf0] ;  /* 0x0000f000011a7983 */ /* 0x000ea80000300800 */
[----:B------:R0:W-:Y:S02]  /*eaa0*/  STL [R1+0x384], R6 ;  /* 0x0003840601007387 */ /* 0x0001e40000100800 */
[----:B0-----:R-:W-:-:S05]  /*eab0*/  IMAD.WIDE R6, R38, 0x2, R20 ;  /* 0x0000000226067825 */ /* 0x001fca00078e0214 */
[----:B------:R-:W2:Y:S04]  /*eac0*/  @P0 LDG.E.U16 R53, desc[UR10][R6.64] ;  /* 0x0000000a06350981 */ /* 0x000ea8000c1e1500 */
[----:B------:R-:W-:Y:S04]  /*ead0*/  STL.64 [R1+0x228], R8 ;  /* 0x0002280801007387 */ /* 0x000fe80000100a00 */
[----:B------:R-:W2:Y:S04]  /*eae0*/  LDL.LU R27, [R1+0x418] ;  /* 0x00041800011b7983 */ /* 0x000ea80000300800 */
[----:B----4-:R-:W-:Y:S04]  /*eaf0*/  STL [R1+0xeb8], R50 ;  /* 0x000eb83201007387 */ /* 0x010fe80000100800 */
[----:B------:R-:W-:Y:S04]  /*eb00*/  STL.64 [R1+0x1c8], R6 ;  /* 0x0001c80601007387 */ /* 0x000fe80000100a00 */
[----:B------:R-:W-:Y:S04]  /*eb10*/  STS.U16 [R28+UR9+0x4d00], R3 ;  /* 0x004d00031c007988 */ /* 0x000fe80008000409 */
[----:B------:R0:W-:Y:S04]  /*eb20*/  STS.U16 [R28+UR9+0x5100], R25 ;  /* 0x005100191c007988 */ /* 0x0001e80008000409 */
[----:B------:R1:W-:Y:S04]  /*eb30*/  STS.U16 [R28+UR9+0x5500], R40 ;  /* 0x005500281c007988 */ /* 0x0003e80008000409 */
[----:B------:R4:W-:Y:S04]  /*eb40*/  STS.U16 [R28+UR9+0x5900], R44 ;  /* 0x0059002c1c007988 */ /* 0x0009e80008000409 */
[----:B---3--:R3:W-:Y:S04]  /*eb50*/  STS.U16 [R28+UR9+0x5d00], R33 ;  /* 0x005d00211c007988 */ /* 0x0087e80008000409 */
[----:B------:R0:W-:Y:S04]  /*eb60*/  STS.U16 [R28+UR9+0x6100], R51 ;  /* 0x006100331c007988 */ /* 0x0001e80008000409 */
[----:B------:R0:W-:Y:S04]  /*eb70*/  STS.U16 [R28+UR9+0x6500], R52 ;  /* 0x006500341c007988 */ /* 0x0001e80008000409 */
[----:B--2---:R-:W-:Y:S04]  /*eb80*/  STL [R1+0xebc], R53 ;  /* 0x000ebc3501007387 */ /* 0x004fe80000100800 */
[----:B0-----:R-:W2:Y:S04]  /*eb90*/  LDL.LU R25, [R1+0x414] ;  /* 0x0004140001197983 */ /* 0x001ea80000300800 */
[----:B-1----:R-:W2:Y:S04]  /*eba0*/  LDL.LU R40, [R1+0x410] ;  /* 0x0004100001287983 */ /* 0x002ea80000300800 */
[----:B------:R-:W2:Y:S04]  /*ebb0*/  LDL.LU R8, [R1+0x40c] ;  /* 0x00040c0001087983 */ /* 0x000ea80000300800 */
[----:B------:R-:W2:Y:S04]  /*ebc0*/  LDL.LU R7, [R1+0x408] ;  /* 0x0004080001077983 */ /* 0x000ea80000300800 */
[----:B----4-:R-:W4:Y:S04]  /*ebd0*/  LDL.LU R44, [R1+0x404] ;  /* 0x00040400012c7983 */ /* 0x010f280000300800 */
[----:B---3--:R-:W3:Y:S04]  /*ebe0*/  LDL.LU R33, [R1+0x400] ;  /* 0x0004000001217983 */ /* 0x008ee80000300800 */
[----:B------:R-:W3:Y:S04]  /*ebf0*/  LDL.LU R6, [R1+0x3fc] ;  /* 0x0003fc0001067983 */ /* 0x000ee80000300800 */
[----:B------:R-:W3:Y:S04]  /*ec00*/  LDL.LU R51, [R1+0x3f8] ;  /* 0x0003f80001337983 */ /* 0x000ee80000300800 */
[----:B------:R-:W3:Y:S04]  /*ec10*/  LDL.LU R52, [R1+0x3f4] ;  /* 0x0003f40001347983 */ /* 0x000ee80000300800 */
[----:B------:R-:W-:Y:S04]  /*ec20*/  STS.U16 [R28+UR9+0x6900], R0 ;  /* 0x006900001c007988 */ /* 0x000fe80008000409 */
[----:B------:R0:W-:Y:S04]  /*ec30*/  STS.U16 [R28+UR9+0x6d00], R36 ;  /* 0x006d00241c007988 */ /* 0x0001e80008000409 */
[----:B------:R-:W-:Y:S04]  /*ec40*/  STS.U16 [R28+UR9+0x7100], R37 ;  /* 0x007100251c007988 */ /* 0x000fe80008000409 */
[----:B------:R1:W-:Y:S04]  /*ec50*/  STS.U16 [R28+UR9+0x7500], R39 ;  /* 0x007500271c007988 */ /* 0x0003e80008000409 */
[----:B0-----:R-:W3:Y:S04]  /*ec60*/  LDL.LU R36, [R1+0x3f0] ;  /* 0x0003f00001247983 */ /* 0x001ee80000300800 */
[----:B-1----:R-:W3:Y:S01]  /*ec70*/  LDL.LU R39, [R1+0x3ec] ;  /* 0x0003ec0001277983 */ /* 0x002ee20000300800 */
[----:B------:R-:W-:-:S03]  /*ec80*/  LOP3.LUT R3, R2, 0x40, RZ, 0x3c, !PT ;  /* 0x0000004002037812 */ /* 0x000fc600078e3cff */
[----:B------:R-:W-:Y:S04]  /*ec90*/  STS.U16 [R28+UR9+0x7900], R29 ;  /* 0x0079001d1c007988 */ /* 0x000fe80008000409 */
[----:B------:R0:W-:Y:S04]  /*eca0*/  STS.U16 [R28+UR9+0x7d00], R26 ;  /* 0x007d001a1c007988 */ /* 0x0001e80008000409 */
[----:B------:R1:W-:Y:S04]  /*ecb0*/  STS.U16 [R3+UR9+0x200], R27 ;  /* 0x0002001b03007988 */ /* 0x0003e80008000409 */
[----:B0-----:R-:W3:Y:S04]  /*ecc0*/  LDL.LU R26, [R1+0x3e8] ;  /* 0x0003e800011a7983 */ /* 0x001ee80000300800 */
[----:B------:R-:W3:Y:S04]  /*ecd0*/  LDL.LU R35, [R1+0x3e4] ;  /* 0x0003e40001237983 */ /* 0x000ee80000300800 */
[----:B------:R-:W3:Y:S04]  /*ece0*/  LDL.LU R0, [R1+0x3e0] ;  /* 0x0003e00001007983 */ /* 0x000ee80000300800 */
[----:B------:R-:W3:Y:S04]  /*ecf0*/  LDL.LU R37, [R1+0x3dc] ;  /* 0x0003dc0001257983 */ /* 0x000ee80000300800 */
[----:B------:R-:W3:Y:S04]  /*ed00*/  LDL.LU R29, [R1+0x350] ;  /* 0x00035000011d7983 */ /* 0x000ee80000300800 */
[----:B-1----:R-:W3:Y:S04]  /*ed10*/  LDL.LU R27, [R1+0x2f4] ;  /* 0x0002f400011b7983 */ /* 0x002ee80000300800 */
[----:B------:R-:W3:Y:S04]  /*ed20*/  LDL.LU R28, [R1+0x2f0] ;  /* 0x0002f000011c7983 */ /* 0x000ee80000300800 */
[----:B--2---:R0:W-:Y:S04]  /*ed30*/  STS.U16 [R3+UR9+0x600], R25 ;  /* 0x0006001903007988 */ /* 0x0041e80008000409 */
[----:B0-----:R-:W2:Y:S04]  /*ed40*/  LDL.LU R25, [R1+0x2e4] ;  /* 0x0002e40001197983 */ /* 0x001ea80000300800 */
[----:B------:R0:W-:Y:S04]  /*ed50*/  STS.U16 [R3+UR9+0xa00], R40 ;  /* 0x000a002803007988 */ /* 0x0001e80008000409 */
[----:B------:R-:W-:Y:S04]  /*ed60*/  STS.U16 [R3+UR9+0xe00], R8 ;  /* 0x000e000803007988 */ /* 0x000fe80008000409 */
[----:B------:R-:W-:Y:S04]  /*ed70*/  STS.U16 [R3+UR9+0x1200], R7 ;  /* 0x0012000703007988 */ /* 0x000fe80008000409 */
[----:B0-----:R-:W2:Y:S04]  /*ed80*/  LDL.LU R40, [R1+0x288] ;  /* 0x0002880001287983 */ /* 0x001ea80000300800 */
[----:B----4-:R0:W-:Y:S04]  /*ed90*/  STS.U16 [R3+UR9+0x1600], R44 ;  /* 0x0016002c03007988 */ /* 0x0101e80008000409 */
[----:B---3--:R1:W-:Y:S04]  /*eda0*/  STS.U16 [R3+UR9+0x1a00], R33 ;  /* 0x001a002103007988 */ /* 0x0083e80008000409 */
[----:B------:R-:W-:Y:S04]  /*edb0*/  STS.U16 [R3+UR9+0x1e00], R6 ;  /* 0x001e000603007988 */ /* 0x000fe80008000409 */
[----:B0-----:R-:W3:Y:S04]  /*edc0*/  LDL.LU R44, [R1+0x27c] ;  /* 0x00027c00012c7983 */ /* 0x001ee80000300800 */
[----:B-1----:R-:W4:Y:S04]  /*edd0*/  LDL.LU R33, [R1+0x220] ;  /* 0x0002200001217983 */ /* 0x002f280000300800 */
[----:B------:R-:W4:Y:S04]  /*ede0*/  LDL.LU R9, [R1+0x210] ;  /* 0x0002100001097983 */ /* 0x000f280000300800 */
[----:B------:R0:W-:Y:S04]  /*edf0*/  STS.U16 [R3+UR9+0x2200], R51 ;  /* 0x0022003303007988 */ /* 0x0001e80008000409 */
[----:B------:R-:W4:Y:S04]  /*ee00*/  LDL.LU R8, [R1+0x1bc] ;  /* 0x0001bc0001087983 */ /* 0x000f280000300800 */
[----:B------:R1:W-:Y:S04]  /*ee10*/  STS.U16 [R3+UR9+0x2600], R52 ;  /* 0x0026003403007988 */ /* 0x0003e80008000409 */
[----:B0-----:R-:W4:Y:S04]  /*ee20*/  LDL.LU R51, [R1+0x1b0] ;  /* 0x0001b00001337983 */ /* 0x001f280000300800 */
[----:B-1----:R-:W4:Y:S04]  /*ee30*/  LDL.LU R52, [R1+0x168] ;  /* 0x0001680001347983 */ /* 0x002f280000300800 */
[----:B------:R-:W4:Y:S04]  /*ee40*/  LDL.LU R7, [R1+0x160] ;  /* 0x0001600001077983 */ /* 0x000f280000300800 */
[----:B------:R-:W4:Y:S04]  /*ee50*/  LDL.LU R6, [R1+0x154] ;  /* 0x0001540001067983 */ /* 0x000f280000300800 */
[----:B------:R-:W-:Y:S04]  /*ee60*/  STS.U16 [R3+UR9+0x2a00], R36 ;  /* 0x002a002403007988 */ /* 0x000fe80008000409 */
[----:B------:R0:W-:Y:S04]  /*ee70*/  STS.U16 [R3+UR9+0x2e00], R39 ;  /* 0x002e002703007988 */ /* 0x0001e80008000409 */
[----:B0-----:R-:W4:Y:S04]  /*ee80*/  LDL.LU R39, [R1+0x104] ;  /* 0x0001040001277983 */ /* 0x001f280000300800 */
[----:B------:R-:W4:Y:S04]  /*ee90*/  LDL.LU R36, [R1+0xf4] ;  /* 0x0000f40001247983 */ /* 0x000f280000300800 */
[----:B------:R0:W-:Y:S04]  /*eea0*/  STS.U16 [R3+UR9+0x3200], R26 ;  /* 0x0032001a03007988 */ /* 0x0001e80008000409 */
[----:B------:R-:W-:Y:S04]  /*eeb0*/  STS.U16 [R3+UR9+0x3600], R35 ;  /* 0x0036002303007988 */ /* 0x000fe80008000409 */
[----:B------:R-:W-:Y:S04]  /*eec0*/  STS.U16 [R3+UR9+0x3a00], R0 ;  /* 0x003a000003007988 */ /* 0x000fe80008000409 */
[----:B0-----:R-:W4:Y:S04]  /*eed0*/  LDL.LU R26, [R1+0xdc] ;  /* 0x0000dc00011a7983 */ /* 0x001f280000300800 */
[----:B------:R-:W-:Y:S04]  /*eee0*/  STS.U16 [R3+UR9+0x3e00], R37 ;  /* 0x003e002503007988 */ /* 0x000fe80008000409 */
[----:B------:R-:W-:Y:S04]  /*eef0*/  STS.U16 [R3+UR9+0x4200], R29 ;  /* 0x0042001d03007988 */ /* 0x000fe80008000409 */
[----:B------:R0:W-:Y:S04]  /*ef00*/  STS.U16 [R3+UR9+0x4600], R27 ;  /* 0x0046001b03007988 */ /* 0x0001e80008000409 */
[----:B0-----:R-:W4:Y:S04]  /*ef10*/  LDL.LU R27, [R1+0x3d8] ;  /* 0x0003d800011b7983 */ /* 0x001f280000300800 */
[----:B------:R-:W4:Y:S04]  /*ef20*/  LDL.LU R0, [R1+0x3d4] ;  /* 0x0003d40001007983 */ /* 0x000f280000300800 */
[----:B------:R-:W-:Y:S04]  /*ef30*/  STS.U16 [R3+UR9+0x4a00], R28 ;  /* 0x004a001c03007988 */ /* 0x000fe80008000409 */
[----:B------:R-:W4:Y:S04]  /*ef40*/  LDL.LU R37, [R1+0x3d0] ;  /* 0x0003d00001257983 */ /* 0x000f280000300800 */
[----:B------:R-:W4:Y:S04]  /*ef50*/  LDL.LU R29, [R1+0x3cc] ;  /* 0x0003cc00011d7983 */ /* 0x000f280000300800 */
[----:B--2---:R0:W-:Y:S04]  /*ef60*/  STS.U16 [R3+UR9+0x4e00], R25 ;  /* 0x004e001903007988 */ /* 0x0041e80008000409 */
[----:B0-----:R-:W2:Y:S04]  /*ef70*/  LDL.LU R25, [R1+0x3c8] ;  /* 0x0003c80001197983 */ /* 0x001ea80000300800 */
[----:B------:R-:W2:Y:S04]  /*ef80*/  LDL.LU R28, [R1+0x3c4] ;  /* 0x0003c400011c7983 */ /* 0x000ea80000300800 */
[----:B------:R0:W-:Y:S04]  /*ef90*/  STS.U16 [R3+UR9+0x5200], R40 ;  /* 0x0052002803007988 */ /* 0x0001e80008000409 */
[----:B0-----:R-:W2:Y:S04]  /*efa0*/  LDL.LU R40, [R1+0x3c0] ;  /* 0x0003c00001287983 */ /* 0x001ea80000300800 */
[----:B---3--:R0:W-:Y:S04]  /*efb0*/  STS.U16 [R3+UR9+0x5600], R44 ;  /* 0x0056002c03007988 */ /* 0x0081e80008000409 */
[----:B----4-:R1:W-:Y:S04]  /*efc0*/  STS.U16 [R3+UR9+0x5a00], R33 ;  /* 0x005a002103007988 */ /* 0x0103e80008000409 */
[----:B------:R-:W-:Y:S04]  /*efd0*/  STS.U16 [R3+UR9+0x5e00], R9 ;  /* 0x005e000903007988 */ /* 0x000fe80008000409 */
[----:B0-----:R-:W3:Y:S04]  /*efe0*/  LDL.LU R44, [R1+0x3bc] ;  /* 0x0003bc00012c7983 */ /* 0x001ee80000300800 */
[----:B------:R-:W-:Y:S04]  /*eff0*/  STS.U16 [R3+UR9+0x6200], R8 ;  /* 0x0062000803007988 */ /* 0x000fe80008000409 */
[----:B-1----:R-:W4:Y:S04]  /*f000*/  LDL.LU R33, [R1+0x3b8] ;  /* 0x0003b80001217983 */ /* 0x002f280000300800 */
[----:B------:R0:W-:Y:S04]  /*f010*/  STS.U16 [R3+UR9+0x6600], R51 ;  /* 0x0066003303007988 */ /* 0x0001e80008000409 */
[----:B------:R1:W-:Y:S04]  /*f020*/  STS.U16 [R3+UR9+0x6a00], R52 ;  /* 0x006a003403007988 */ /* 0x0003e80008000409 */
[----:B------:R-:W-:Y:S04]  /*f030*/  STS.U16 [R3+UR9+0x6e00], R7 ;  /* 0x006e000703007988 */ /* 0x000fe80008000409 */
[----:B------:R1:W-:Y:S04]  /*f040*/  STS.U16 [R3+UR9+0x7200], R6 ;  /* 0x0072000603007988 */ /* 0x0003e80008000409 */
[----:B0-----:R-:W4:Y:S04]  /*f050*/  LDL.LU R51, [R1+0x3b4] ;  /* 0x0003b40001337983 */ /* 0x001f280000300800 */
[----:B-1----:R-:W4:Y:S01]  /*f060*/  LDL.LU R52, [R1+0x368] ;  /* 0x0003680001347983 */ /* 0x002f220000300800 */
[----:B------:R-:W0:Y:S03]  /*f070*/  S2R R6, SR_TID.X ;  /* 0x0000000000067919 */ /* 0x000e260000002100 */
[----:B------:R1:W-:Y:S04]  /*f080*/  STS.U16 [R3+UR9+0x7600], R39 ;  /* 0x0076002703007988 */ /* 0x0003e80008000409 */
[----:B------:R1:W-:Y:S04]  /*f090*/  STS.U16 [R3+UR9+0x7a00], R36 ;  /* 0x007a002403007988 */ /* 0x0003e80008000409 */
[----:B-1----:R-:W4:Y:S01]  /*f0a0*/  LDL.LU R39, [R1+0x364] ;  /* 0x0003640001277983 */ /* 0x002f220000300800 */
[----:B------:R-:W1:Y:S03]  /*f0b0*/  S2R R36, SR_TID.X ;  /* 0x0000000000247919 */ /* 0x000e660000002100 */
[----:B------:R0:W-:Y:S02]  /*f0c0*/  STS.U16 [R3+UR9+0x7e00], R26 ;  /* 0x007e001a03007988 */ /* 0x0001e40008000409 */
[----:B0-----:R-:W-:-:S02]  /*f0d0*/  LOP3.LUT R3, R2, 0x60, RZ, 0x3c, !PT ;  /* 0x0000006002037812 */ /* 0x001fc400078e3cff */
[----:B------:R-:W-:Y:S01]  /*f0e0*/  LOP3.LUT R26, R6, 0x3f, RZ, 0xc0, !PT ;  /* 0x0000003f061a7812 */ /* 0x000fe200078ec0ff */
[----:B------:R-:W-:Y:S04]  /*f0f0*/  STL [R1+0xc7c], R2 ;  /* 0x000c7c0201007387 */ /* 0x000fe80000100800 */
[----:B------:R-:W-:Y:S01]  /*f100*/  IMAD.SHL.U32 R26, R26, 0x2, RZ ;  /* 0x000000021a1a7824 */ /* 0x000fe200078e00ff */
[----:B------:R0:W-:Y:S04]  /*f110*/  STS.U16 [R3+UR9+0x300], R27 ;  /* 0x0003001b03007988 */ /* 0x0001e80008000409 */
[----:B------:R1:W-:Y:S04]  /*f120*/  STS.U16 [R3+UR9+0x700], R0 ;  /* 0x0007000003007988 */ /* 0x0003e80008000409 */
[----:B------:R-:W-:Y:S04]  /*f130*/  STL [R1+0xd80], R2 ;  /* 0x000d800201007387 */ /* 0x000fe80000100800 */
[----:B0-----:R-:W4:Y:S01]  /*f140*/  LDL.LU R27, [R1+0x360] ;  /* 0x00036000011b7983 */ /* 0x001f220000300800 */
[----:B-1----:R-:W-:-:S03]  /*f150*/  LOP3.LUT R0, R36, 0x40, RZ, 0xc0, !PT ;  /* 0x0000004024007812 */ /* 0x002fc600078ec0ff */
[----:B------:R-:W-:Y:S02]  /*f160*/  STS.U16 [R3+UR9+0xb00], R37 ;  /* 0x000b002503007988 */ /* 0x000fe40008000409 */
[----:B------:R-:W-:Y:S02]  /*f170*/  IMAD R0, R0, 0x80, R26 ;  /* 0x0000008000007824 */ /* 0x000fe400078e021a */
[----:B------:R-:W4:Y:S04]  /*f180*/  LDL.LU R26, [R1+0x35c] ;  /* 0x00035c00011a7983 */ /* 0x000f280000300800 */
[----:B------:R-:W-:Y:S04]  /*f190*/  STS.U16 [R3+UR9+0xf00], R29 ;  /* 0x000f001d03007988 */ /* 0x000fe80008000409 */
[----:B--2---:R0:W-:Y:S04]  /*f1a0*/  STS.U16 [R3+UR9+0x1300], R25 ;  /* 0x0013001903007988 */ /* 0x0041e80008000409 */
[----:B0-----:R-:W2:Y:S04]  /*f1b0*/  LDL.LU R25, [R1+0x358] ;  /* 0x0003580001197983 */ /* 0x001ea80000300800 */
[----:B------:R-:W-:Y:S04]  /*f1c0*/  STS.U16 [R3+UR9+0x1700], R28 ;  /* 0x0017001c03007988 */ /* 0x000fe80008000409 */
[----:B------:R-:W-:Y:S04]  /*f1d0*/  STS.U16 [R3+UR9+0x1b00], R40 ;  /* 0x001b002803007988 */ /* 0x000fe80008000409 */
[----:B---3--:R-:W-:Y:S04]  /*f1e0*/  STS.U16 [R3+UR9+0x1f00], R44 ;  /* 0x001f002c03007988 */ /* 0x008fe80008000409 */
[----:B----4-:R0:W-:Y:S04]  /*f1f0*/  STS.U16 [R3+UR9+0x2300], R33 ;  /* 0x0023002103007988 */ /* 0x0101e80008000409 */
[----:B0-----:R-:W3:Y:S04]  /*f200*/  LDL.LU R33, [R1+0x354] ;  /* 0x0003540001217983 */ /* 0x001ee80000300800 */
[----:B------:R-:W4:Y:S04]  /*f210*/  LDL.LU R40, [R1+0x34c] ;  /* 0x00034c0001287983 */ /* 0x000f280000300800 */
[----:B------:R-:W4:Y:S04]  /*f220*/  LDL.LU R44, [R1+0x348] ;  /* 0x00034800012c7983 */ /* 0x000f280000300800 */
[----:B------:R0:W-:Y:S04]  /*f230*/  STS.U16 [R3+UR9+0x2700], R51 ;  /* 0x0027003303007988 */ /* 0x0001e80008000409 */
[----:B------:R1:W-:Y:S04]  /*f240*/  STS.U16 [R3+UR9+0x2b00], R52 ;  /* 0x002b003403007988 */ /* 0x0003e80008000409 */
[----:B0-----:R-:W4:Y:S04]  /*f250*/  LDL.LU R51, [R1+0x2ec] ;  /* 0x0002ec0001337983 */ /* 0x001f280000300800 */
[----:B-1----:R-:W4:Y:S04]  /*f260*/  LDL.LU R52, [R1+0x2e0] ;  /* 0x0002e00001347983 */ /* 0x002f280000300800 */
        /* <DEDUP_REMOVED lines=12> */
[----:B------:R0:W-:Y:S04]  /*f330*/  STS.U16 [R3+UR9+0x2f00], R39 ;  /* 0x002f002703007988 */ /* 0x0001e80008000409 */
[----:B------:R-:W4:Y:S04]  /*f340*/  LDL.LU R28, [R1+0x48] ;  /* 0x00004800011c7983 */ /* 0x000f280000300800 */
[----:B------:R1:W-:Y:S04]  /*f350*/  STS.U16 [R3+UR9+0x3300], R27 ;  /* 0x0033001b03007988 */ /* 0x0003e80008000409 */
[----:B0-----:R-:W4:Y:S04]  /*f360*/  LDL.LU R39, [R1+0x44] ;  /* 0x0000440001277983 */ /* 0x001f280000300800 */
[----:B------:R0:W-:Y:S04]  /*f370*/  STS.U16 [R3+UR9+0x3700], R26 ;  /* 0x0037001a03007988 */ /* 0x0001e80008000409 */
[----:B-1----:R-:W4:Y:S04]  /*f380*/  LDL.LU R27, [R1+0x40] ;  /* 0x00004000011b7983 */ /* 0x002f280000300800 */
[----:B0-----:R-:W4:Y:S04]  /*f390*/  LDL.LU R26, [R1+0x3c] ;  /* 0x00003c00011a7983 */ /* 0x001f280000300800 */
[----:B--2---:R0:W-:Y:S04]  /*f3a0*/  STS.U16 [R3+UR9+0x3b00], R25 ;  /* 0x003b001903007988 */ /* 0x0041e80008000409 */
[----:B0-----:R-:W2:Y:S04]  /*f3b0*/  LDL.LU R25, [R1+0x38] ;  /* 0x0000380001197983 */ /* 0x001ea80000300800 */
[----:B---3--:R0:W-:Y:S04]  /*f3c0*/  STS.U16 [R3+UR9+0x3f00], R33 ;  /* 0x003f002103007988 */ /* 0x0081e80008000409 */
[----:B----4-:R1:W-:Y:S04]  /*f3d0*/  STS.U16 [R3+UR9+0x4300], R40 ;  /* 0x0043002803007988 */ /* 0x0103e80008000409 */
[----:B------:R3:W-:Y:S04]  /*f3e0*/  STS.U16 [R3+UR9+0x4700], R44 ;  /* 0x0047002c03007988 */ /* 0x0007e80008000409 */
[----:B0-----:R-:W4:Y:S04]  /*f3f0*/  LDL.LU R33, [R1+0xed4] ;  /* 0x000ed40001217983 */ /* 0x001f280000300800 */
[----:B-1----:R-:W4:Y:S04]  /*f400*/  LDL.LU R40, [R1+0x4] ;  /* 0x0000040001287983 */ /* 0x002f280000300800 */
[----:B---3--:R-:W3:Y:S04]  /*f410*/  LDL.LU R44, [R1] ;  /* 0x00000000012c7983 */ /* 0x008ee80000300800 */
[----:B------:R0:W-:Y:S04]  /*f420*/  STS.U16 [R3+UR9+0x4b00], R51 ;  /* 0x004b003303007988 */ /* 0x0001e80008000409 */
[----:B------:R1:W-:Y:S04]  /*f430*/  STS.U16 [R3+UR9+0x4f00], R52 ;  /* 0x004f003403007988 */ /* 0x0003e80008000409 */
[----:B------:R1:W-:Y:S04]  /*f440*/  STS.U16 [R3+UR9+0x5300], R53 ;  /* 0x0053003503007988 */ /* 0x0003e80008000409 */
[----:B0-----:R-:W3:Y:S04]  /*f450*/  LDL.LU R51, [R1+0xed0] ;  /* 0x000ed00001337983 */ /* 0x001ee80000300800 */
[----:B-1----:R-:W3:Y:S04]  /*f460*/  LDL.LU R52, [R1+0xecc] ;  /* 0x000ecc0001347983 */ /* 0x002ee80000300800 */
[----:B------:R0:W-:Y:S04]  /*f470*/  STS.U16 [R3+UR9+0x5700], R50 ;  /* 0x0057003203007988 */ /* 0x0001e80008000409 */
[----:B------:R-:W3:Y:S04]  /*f480*/  LDL.LU R53, [R1+0x58] ;  /* 0x0000580001357983 */ /* 0x000ee80000300800 */
[----:B------:R1:W-:Y:S04]  /*f490*/  STS.U16 [R3+UR9+0x5b00], R10 ;  /* 0x005b000a03007988 */ /* 0x0003e80008000409 */
[----:B0-----:R-:W3:Y:S04]  /*f4a0*/  LDL.LU R50, [R1+0x50] ;  /* 0x0000500001327983 */ /* 0x001ee80000300800 */
[----:B------:R0:W-:Y:S04]  /*f4b0*/  STS.U16 [R3+UR9+0x5f00], R34 ;  /* 0x005f002203007988 */ /* 0x0001e80008000409 */
[----:B-1----:R-:W3:Y:S04]  /*f4c0*/  LDL.LU R10, [R1+0x4c] ;  /* 0x00004c00010a7983 */ /* 0x002ee80000300800 */
        /* <DEDUP_REMOVED lines=24> */
[----:B0-----:R-:W3:Y:S04]  /*f650*/  LDL.LU R26, [R1+0x54] ;  /* 0x00005400011a7983 */ /* 0x001ee80000300800 */
[----:B--2---:R0:W-:Y:S04]  /*f660*/  STS.U16 [R0+UR9+0x8800], R25 ;  /* 0x0088001900007988 */ /* 0x0041e80008000409 */
[----:B0-----:R-:W2:Y:S01]  /*f670*/  LDL.LU R25, [R1+0x90] ;  /* 0x0000900001197983 */ /* 0x001ea20000300800 */
[----:B------:R-:W-:-:S03]  /*f680*/  LOP3.LUT R3, R0, 0x10, RZ, 0x3c, !PT ;  /* 0x0000001000037812 */ /* 0x000fc600078e3cff */
[----:B------:R-:W-:Y:S04]  /*f690*/  STS.U16 [R0+UR9+0x9400], R32 ;  /* 0x0094002000007988 */ /* 0x000fe80008000409 */
[----:B------:R-:W-:Y:S04]  /*f6a0*/  STS.U16 [R0+UR9+0xd400], R31 ;  /* 0x00d4001f00007988 */ /* 0x000fe80008000409 */
[----:B------:R-:W-:Y:S04]  /*f6b0*/  STS.U16 [R0+UR9+0x9800], R30 ;  /* 0x0098001e00007988 */ /* 0x000fe80008000409 */
[----:B----4-:R-:W-:Y:S04]  /*f6c0*/  STS.U16 [R0+UR9+0xd000], R33 ;  /* 0x00d0002100007988 */ /* 0x010fe80008000409 */
[----:B------:R0:W-:Y:S04]  /*f6d0*/  STS.U16 [R0+UR9+0xc800], R40 ;  /* 0x00c8002800007988 */ /* 0x0001e80008000409 */
[----:B---3--:R1:W-:Y:S04]  /*f6e0*/  STS.U16 [R0+UR9+0x8c00], R44 ;  /* 0x008c002c00007988 */ /* 0x0083e80008000409 */
[----:B0-----:R-:W3:Y:S04]  /*f6f0*/  LDL.LU R40, [R1+0xc8] ;  /* 0x0000c80001287983 */ /* 0x001ee80000300800 */
[----:B-1----:R-:W4:Y:S04]  /*f700*/  LDL.LU R44, [R1+0xc0] ;  /* 0x0000c000012c7983 */ /* 0x002f280000300800 */
[----:B------:R-:W-:Y:S04]  /*f710*/  STS.U16 [R0+UR9+0x9000], R51 ;  /* 0x0090003300007988 */ /* 0x000fe80008000409 */
        /* <DEDUP_REMOVED lines=17> */
[----:B------:R0:W-:Y:S04]  /*f830*/  STS.U16 [R3+UR9+0xd880], R46 ;  /* 0x00d8802e03007988 */ /* 0x0001e80008000409 */
[----:B0-----:R-:W4:Y:S04]  /*f840*/  LDL.LU R46, [R1+0xec8] ;  /* 0x000ec800012e7983 */ /* 0x001f280000300800 */
[----:B--2---:R-:W-:Y:S04]  /*f850*/  STS.U16 [R3+UR9+0x9c80], R25 ;  /* 0x009c801903007988 */ /* 0x004fe80008000409 */
[----:B------:R0:W-:Y:S04]  /*f860*/  STS.U16 [R3+UR9+0xdc80], R48 ;  /* 0x00dc803003007988 */ /* 0x0001e80008000409 */
[----:B0-----:R-:W2:Y:S01]  /*f870*/  LDL.LU R48, [R1+0xec4] ;  /* 0x000ec40001307983 */ /* 0x001ea20000300800 */
[----:B------:R-:W-:-:S03]  /*f880*/  LOP3.LUT R6, R0, 0x20, RZ, 0x3c, !PT ;  /* 0x0000002000067812 */ /* 0x000fc600078e3cff */
[----:B------:R-:W-:Y:S04]  /*f890*/  STL [R1+0xec0], R0 ;  /* 0x000ec00001007387 */ /* 0x000fe80000100800 */
[----:B---3--:R-:W-:Y:S04]  /*f8a0*/  STS.U16 [R6+UR9+0x8100], R40 ;  /* 0x0081002806007988 */ /* 0x008fe80008000409 */
[----:B------:R-:W-:Y:S04]  /*f8b0*/  STS.U16 [R6+UR9+0xc100], R41 ;  /* 0x00c1002906007988 */ /* 0x000fe80008000409 */
[----:B----4-:R-:W-:Y:S04]  /*f8c0*/  STS.U16 [R6+UR9+0x8500], R44 ;  /* 0x0085002c06007988 */ /* 0x010fe80008000409 */
[----:B------:R-:W-:Y:S04]  /*f8d0*/  STS.U16 [R6+UR9+0xc500], R45 ;  /* 0x00c5002d06007988 */ /* 0x000fe80008000409 */
[----:B------:R-:W-:Y:S04]  /*f8e0*/  STS.U16 [R6+UR9+0x8900], R46 ;  /* 0x0089002e06007988 */ /* 0x000fe80008000409 */
[----:B------:R-:W-:Y:S04]  /*f8f0*/  STS.U16 [R6+UR9+0xc900], R47 ;  /* 0x00c9002f06007988 */ /* 0x000fe80008000409 */
[----:B------:R-:W-:Y:S04]  /*f900*/  STS.U16 [R6+UR9+0x8d00], R42 ;  /* 0x008d002a06007988 */ /* 0x000fe80008000409 */
[----:B------:R-:W-:Y:S04]  /*f910*/  STS.U16 [R6+UR9+0xcd00], R43 ;  /* 0x00cd002b06007988 */ /* 0x000fe80008000409 */
[----:B--2---:R-:W-:Y:S04]  /*f920*/  STS.U16 [R6+UR9+0x9100], R48 ;  /* 0x0091003006007988 */ /* 0x004fe80008000409 */
[----:B------:R0:W-:Y:S04]  /*f930*/  STS.U16 [R6+UR9+0xd100], R49 ;  /* 0x00d1003106007988 */ /* 0x0001e80008000409 */
[----:B0-----:R-:W2:Y:S04]  /*f940*/  LDL.LU R49, [R1+0x488] ;  /* 0x0004880001317983 */ /* 0x001ea80000300800 */
[----:B------:R-:W-:Y:S04]  /*f950*/  STS.U16 [R6+UR9+0x9500], R24 ;  /* 0x0095001806007988 */ /* 0x000fe80008000409 */
[----:B------:R-:W-:Y:S04]  /*f960*/  STS.U16 [R6+UR9+0xd500], R23 ;  /* 0x00d5001706007988 */ /* 0x000fe80008000409 */
[----:B------:R-:W-:Y:S04]  /*f970*/  STS.U16 [R6+UR9+0x9900], R22 ;  /* 0x0099001606007988 */ /* 0x000fe80008000409 */
[----:B------:R-:W-:Y:S04]  /*f980*/  STS.U16 [R6+UR9+0xd900], R15 ;  /* 0x00d9000f06007988 */ /* 0x000fe80008000409 */
[----:B------:R-:W-:Y:S04]  /*f990*/  STS.U16 [R6+UR9+0x9d00], R19 ;  /* 0x009d001306007988 */ /* 0x000fe80008000409 */
[----:B------:R0:W-:Y:S01]  /*f9a0*/  STS.U16 [R6+UR9+0xdd00], R14 ;  /* 0x00dd000e06007988 */ /* 0x0001e20008000409 */
[----:B------:R-:W-:-:S03]  /*f9b0*/  LOP3.LUT R3, R0, 0x30, RZ, 0x3c, !PT ;  /* 0x0000003000037812 */ /* 0x000fc600078e3cff */
[----:B0-----:R-:W3:Y:S04]  /*f9c0*/  LDL.LU R6, [R1+0x484] ;  /* 0x0004840001067983 */ /* 0x001ee80000300800 */
[----:B------:R-:W4:Y:S04]  /*f9d0*/  LDL.LU R7, [R1+0x480] ;  /* 0x0004800001077983 */ /* 0x000f280000300800 */
[----:B------:R-:W4:Y:S04]  /*f9e0*/  LDL.LU R8, [R1+0x47c] ;  /* 0x00047c0001087983 */ /* 0x000f280000300800 */
[----:B------:R-:W4:Y:S04]  /*f9f0*/  LDL.LU R36, [R1+0x478] ;  /* 0x0004780001247983 */ /* 0x000f280000300800 */
[----:B------:R-:W4:Y:S04]  /*fa00*/  LDL.LU R37, [R1+0x474] ;  /* 0x0004740001257983 */ /* 0x000f280000300800 */
[----:B------:R-:W4:Y:S04]  /*fa10*/  LDL.LU R29, [R1+0x470] ;  /* 0x00047000011d7983 */ /* 0x000f280000300800 */
[----:B------:R-:W4:Y:S04]  /*fa20*/  LDL.LU R28, [R1+0x46c] ;  /* 0x00046c00011c7983 */ /* 0x000f280000300800 */
[----:B------:R-:W4:Y:S04]  /*fa30*/  LDL.LU R39, [R1+0x468] ;  /* 0x0004680001277983 */ /* 0x000f280000300800 */
[----:B------:R-:W-:Y:S04]  /*fa40*/  STS.U16 [R3+UR9+0x8180], R18 ;  /* 0x0081801203007988 */ /* 0x000fe80008000409 */
[----:B------:R-:W4:Y:S04]  /*fa50*/  LDL.LU R27, [R1+0x464] ;  /* 0x00046400011b7983 */ /* 0x000f280000300800 */
[----:B------:R-:W-:Y:S04]  /*fa60*/  STS.U16 [R3+UR9+0xc180], R16 ;  /* 0x00c1801003007988 */ /* 0x000fe80008000409 */
[----:B------:R-:W4:Y:S04]  /*fa70*/  LDL.LU R26, [R1+0x460] ;  /* 0x00046000011a7983 */ /* 0x000f280000300800 */
[----:B------:R0:W-:Y:S04]  /*fa80*/  STS.U16 [R3+UR9+0x8580], R17 ;  /* 0x0085801103007988 */ /* 0x0001e80008000409 */
[----:B------:R-:W4:Y:S04]  /*fa90*/  LDL.LU R25, [R1+0x45c] ;  /* 0x00045c0001197983 */ /* 0x000f280000300800 */
[----:B0-----:R-:W4:Y:S04]  /*faa0*/  LDL.LU R17, [R1+0x458] ;  /* 0x0004580001117983 */ /* 0x001f280000300800 */
        /* <DEDUP_REMOVED lines=14> */
[----:B------:R-:W-:Y:S04]  /*fb90*/  STS.U16 [R3+UR9+0x8980], R12 ;  /* 0x0089800c03007988 */ /* 0x000fe80008000409 */
[----:B------:R2:W-:Y:S04]  /*fba0*/  STS.U16 [R3+UR9+0xc980], R11 ;  /* 0x00c9800b03007988 */ /* 0x0005e80008000409 */
[----:B------:R-:W4:Y:S01]  /*fbb0*/  LDL.LU R48, [R1+0x420] ;  /* 0x0004200001307983 */ /* 0x000f220000300800 */
[----:B--2---:R-:W-:-:S03]  /*fbc0*/  IMAD R3, R49, UR5, RZ ;  /* 0x0000000531037c24 */ /* 0x004fc6000f8e02ff */
[----:B------:R-:W2:Y:S01]  /*fbd0*/  LDL.LU R49, [R1+0x41c] ;  /* 0x00041c0001317983 */ /* 0x000ea20000300800 */
[----:B------:R-:W-:-:S04]  /*fbe0*/  IMAD.WIDE R30, R3, 0x2, R20 ;  /* 0x00000002031e7825 */ /* 0x000fc800078e0214 */
[----:B---3--:R-:W-:Y:S02]  /*fbf0*/  IMAD R6, R6, UR6, RZ ;  /* 0x0000000606067c24 */ /* 0x008fe4000f8e02ff */
[----:B----4-:R-:W-:Y:S02]  /*fc00*/  IMAD R7, R7, UR7, RZ ;  /* 0x0000000707077c24 */ /* 0x010fe4000f8e02ff */
[----:B------:R-:W-:Y:S02]  /*fc10*/  IMAD R8, R8, UR13, RZ ;  /* 0x0000000d08087c24 */ /* 0x000fe4000f8e02ff */
[----:B------:R-:W-:-:S04]  /*fc20*/  IMAD.WIDE R32, R7, 0x2, R20 ;  /* 0x0000000207207825 */ /* 0x000fc800078e0214 */
[----:B------:R-:W-:Y:S02]  /*fc30*/  IMAD R9, R36, UR14, RZ ;  /* 0x0000000e24097c24 */ /* 0x000fe4000f8e02ff */
[----:B------:R-:W-:Y:S02]  /*fc40*/  IMAD R10, R37, UR15, RZ ;  /* 0x0000000f250a7c24 */ /* 0x000fe4000f8e02ff */
[----:B------:R-:W-:Y:S02]  /*fc50*/  IMAD R11, R29, UR16, RZ ;  /* 0x000000101d0b7c24 */ /* 0x000fe4000f8e02ff */
[----:B------:R-:W-:Y:S02]  /*fc60*/  IMAD R12, R28, UR17, RZ ;  /* 0x000000111c0c7c24 */ /* 0x000fe4000f8e02ff */
[----:B------:R-:W-:-:S04]  /*fc70*/  IMAD.WIDE R28, R6, 0x2, R20 ;  /* 0x00000002061c7825 */ /* 0x000fc800078e0214 */
[----:B------:R-:W-:Y:S02]  /*fc80*/  IMAD R14, R27, UR19, RZ ;  /* 0x000000131b0e7c24 */ /* 0x000fe4000f8e02ff */
[----:B------:R-:W-:Y:S02]  /*fc90*/  IMAD R15, R26, UR20, RZ ;  /* 0x000000141a0f7c24 */ /* 0x000fe4000f8e02ff */
[----:B------:R-:W-:Y:S02]  /*fca0*/  IMAD R16, R25, UR21, RZ ;  /* 0x0000001519107c24 */ /* 0x000fe4000f8e02ff */
[----:B------:R-:W-:Y:S02]  /*fcb0*/  IMAD R13, R39, UR18, RZ ;  /* 0x00000012270d7c24 */ /* 0x000fe4000f8e02ff */
[----:B------:R-:W-:Y:S02]  /*fcc0*/  IMAD R17, R17, UR22, RZ ;  /* 0x0000001611117c24 */ /* 0x000fe4000f8e02ff */
[----:B------:R-:W-:-:S02]  /*fcd0*/  IMAD R27, R46, UR29, RZ ;  /* 0x0000001d2e1b7c24 */ /* 0x000fc4000f8e02ff */
[----:B------:R-:W-:-:S03]  /*fce0*/  IMAD R26, R42, UR31, RZ ;  /* 0x0000001f2a1a7c24 */ /* 0x000fc6000f8e02ff */
[----:B------:R-:W-:Y:S01]  /*fcf0*/  STL [R1+0x348], R27 ;  /* 0x0003481b01007387 */ /* 0x000fe20000100800 */
[----:B------:R-:W-:-:S03]  /*fd00*/  IMAD R25, R43, UR32, RZ ;  /* 0x000000202b197c24 */ /* 0x000fc6000f8e02ff */
[----:B------:R-:W-:Y:S01]  /*fd10*/  STL [R1+0x350], R26 ;  /* 0x0003501a01007387 */ /* 0x000fe20000100800 */
[----:B------:R-:W-:-:S03]  /*fd20*/  IMAD R24, R24, UR33, RZ ;  /* 0x0000002118187c24 */ /* 0x000fc6000f8e02ff */
[----:B------:R-:W-:Y:S01]  /*fd30*/  STL [R1+0x354], R25 ;  /* 0x0003541901007387 */ /* 0x000fe20000100800 */
[----:B------:R-:W-:-:S03]  /*fd40*/  IMAD R23, R23, UR34, RZ ;  /* 0x0000002217177c24 */ /* 0x000fc6000f8e02ff */
[----:B------:R-:W-:Y:S01]  /*fd50*/  STL [R1+0x358], R24 ;  /* 0x0003581801007387 */ /* 0x000fe20000100800 */
[----:B------:R-:W-:-:S03]  /*fd60*/  IMAD R22, R22, UR35, RZ ;  /* 0x0000002316167c24 */ /* 0x000fc6000f8e02ff */
[----:B------:R-:W-:Y:S04]  /*fd70*/  STL [R1+0x35c], R23 ;  /* 0x00035c1701007387 */ /* 0x000fe80000100800 */
[----:B------:R-:W-:Y:S04]  /*fd80*/  STL [R1+0x360], R22 ;  /* 0x0003601601007387 */ /* 0x000fe80000100800 */
[----:B------:R0:W-:Y:S04]  /*fd90*/  STL.64 [R1+0x2f0], R30 ;  /* 0x0002f01e01007387 */ /* 0x0001e80000100a00 */
[----:B------:R1:W-:Y:S04]  /*fda0*/  STL.64 [R1+0x2e8], R28 ;  /* 0x0002e81c01007387 */ /* 0x0003e80000100a00 */
[----:B------:R3:W-:Y:S01]  /*fdb0*/  STL.64 [R1+0x2e0], R32 ;  /* 0x0002e02001007387 */ /* 0x0007e20000100a00 */
[----:B0-----:R-:W-:-:S04]  /*fdc0*/  IMAD.WIDE R30, R8, 0x2, R20 ;  /* 0x00000002081e7825 */ /* 0x001fc800078e0214 */
[--C-:B-1----:R-:W-:Y:S01]  /*fdd0*/  IMAD.WIDE R28, R9, 0x2, R20.reuse ;  /* 0x00000002091c7825 */ /* 0x102fe200078e0214 */
[----:B------:R0:W-:Y:S03]  /*fde0*/  STL.64 [R1+0x288], R30 ;  /* 0x0002881e01007387 */ /* 0x0001e60000100a00 */
[--C-:B---3--:R-:W-:Y:S01]  /*fdf0*/  IMAD.WIDE R32, R10, 0x2, R20.reuse ;  /* 0x000000020a207825 */ /* 0x108fe200078e0214 */
[----:B------:R1:W-:Y:S04]  /*fe00*/  STL.64 [R1+0x280], R28 ;  /* 0x0002801c01007387 */ /* 0x0003e80000100a00 */
[----:B------:R3:W-:Y:S01]  /*fe10*/  STL.64 [R1+0x278], R32 ;  /* 0x0002782001007387 */ /* 0x0007e20000100a00 */
[----:B0-----:R-:W-:-:S04]  /*fe20*/  IMAD.WIDE R30, R11, 0x2, R20 ;  /* 0x000000020b1e7825 */ /* 0x001fc800078e0214 */
[--C-:B-1----:R-:W-:Y:S01]  /*fe30*/  IMAD.WIDE R28, R12, 0x2, R20.reuse ;  /* 0x000000020c1c7825 */ /* 0x102fe200078e0214 */
[----:B------:R0:W-:Y:S03]  /*fe40*/  STL.64 [R1+0x220], R30 ;  /* 0x0002201e01007387 */ /* 0x0001e60000100a00 */
[--C-:B---3--:R-:W-:Y:S01]  /*fe50*/  IMAD.WIDE R32, R13, 0x2, R20.reuse ;  /* 0x000000020d207825 */ /* 0x108fe200078e0214 */
[----:B------:R1:W-:Y:S03]  /*fe60*/  STL.64 [R1+0x218], R28 ;  /* 0x0002181c01007387 */ /* 0x0003e60000100a00 */
[----:B------:R-:W-:Y:S01]  /*fe70*/  IMAD R18, R18, UR23, RZ ;  /* 0x0000001712127c24 */ /* 0x000fe2000f8e02ff */
[----:B------:R3:W-:Y:S01]  /*fe80*/  STL.64 [R1+0x210], R32 ;  /* 0x0002102001007387 */ /* 0x0007e20000100a00 */
[----:B0-----:R-:W-:-:S04]  /*fe90*/  IMAD.WIDE R30, R14, 0x2, R20 ;  /* 0x000000020e1e7825 */ /* 0x001fc800078e0214 */
[--C-:B-1----:R-:W-:Y:S01]  /*fea0*/  IMAD.WIDE R28, R15, 0x2, R20.reuse ;  /* 0x000000020f1c7825 */ /* 0x102fe200078e0214 */
[----:B------:R0:W-:Y:S03]  /*feb0*/  STL.64 [R1+0x1c0], R30 ;  /* 0x0001c01e01007387 */ /* 0x0001e60000100a00 */
[----:B---3--:R-:W-:Y:S01]  /*fec0*/  IMAD.WIDE R32, R17, 0x2, R20 ;  /* 0x0000000211207825 */ /* 0x008fe200078e0214 */
[----:B------:R1:W-:Y:S03]  /*fed0*/  STL.64 [R1+0x1b8], R28 ;  /* 0x0001b81c01007387 */ /* 0x0003e60000100a00 */
[----:B------:R-:W-:Y:S02]  /*fee0*/  IMAD R19, R19, UR24, RZ ;  /* 0x0000001813137c24 */ /* 0x000fe4000f8e02ff */
[----:B------:R-:W-:-:S02]  /*fef0*/  IMAD R51, R40, UR25, RZ ;  /* 0x0000001928337c24 */ /* 0x000fc4000f8e02ff */
[--C-:B------:R-:W-:Y:S01]  /*ff00*/  IMAD.WIDE R42, R16, 0x2, R20.reuse ;  /* 0x00000002102a7825 */ /* 0x100fe200078e0214 */
[----:B------:R3:W-:Y:S03]  /*ff10*/  STL.64 [R1+0x168], R32 ;  /* 0x0001682001007387 */ /* 0x0007e60000100a00 */
[--C-:B0-----:R-:W-:Y:S01]  /*ff20*/  IMAD.WIDE R30, R18, 0x2, R20.reuse ;  /* 0x00000002121e7825 */ /* 0x101fe200078e0214 */
[----:B------:R-:W-:Y:S03]  /*ff30*/  STL.64 [R1+0x1b0], R42 ;  /* 0x0001b02a01007387 */ /* 0x000fe60000100a00 */
[----:B-1----:R-:W-:Y:S01]  /*ff40*/  IMAD.WIDE R28, R19, 0x2, R20 ;  /* 0x00000002131c7825 */ /* 0x002fe200078e0214 */
[----:B------:R0:W-:Y:S03]  /*ff50*/  STL.64 [R1+0x160], R30 ;  /* 0x0001601e01007387 */ /* 0x0001e60000100a00 */
[----:B------:R-:W-:-:S02]  /*ff60*/  IMAD R52, R41, UR26, RZ ;  /* 0x0000001a29347c24 */ /* 0x000fc4000f8e02ff */
[--C-:B---3--:R-:W-:Y:S01]  /*ff70*/  IMAD.WIDE R32, R51, 0x2, R20.reuse ;  /* 0x0000000233207825 */ /* 0x108fe200078e0214 */
[----:B------:R-:W-:Y:S03]  /*ff80*/  STL.64 [R1+0xd40], R42 ;  /* 0x000d402a01007387 */ /* 0x000fe60000100a00 */
[----:B------:R-:W-:Y:S02]  /*ff90*/  IMAD R45, R45, UR27, RZ ;  /* 0x0000001b2d2d7c24 */ /* 0x000fe4000f8e02ff */
[----:B------:R-:W-:Y:S01]  /*ffa0*/  IMAD R44, R44, UR28, RZ ;  /* 0x0000001c2c2c7c24 */ /* 0x000fe2000f8e02ff */
[----:B------:R1:W-:Y:S01]  /*ffb0*/  STL.64 [R1+0x158], R28 ;  /* 0x0001581c01007387 */ /* 0x0003e20000100a00 */
[----:B0-----:R-:W-:-:S03]  /*ffc0*/  IMAD.WIDE R30, R52, 0x2, R20 ;  /* 0x00000002341e7825 */ /* 0x001fc600078e0214 */
[----:B------:R0:W-:Y:S01]  /*ffd0*/  STL.64 [R1+0x150], R32 ;  /* 0x0001502001007387 */ /* 0x0001e20000100a00 */
[----:B------:R-:W-:-:S03]  /*ffe0*/  IMAD R0, R47, UR30, RZ ;  /* 0x0000001e2f007c24 */ /* 0x000fc6000f8e02ff */
[----:B------:R3:W-:Y:S01]  /*fff0*/  STL.64 [R1+0x108], R30 ;  /* 0x0001081e01007387 */ /* 0x0007e20000100a00 */
[----:B-1----:R-:W-:-:S04]  /*10000*/  IMAD.WIDE R28, R45, 0x2, R20 ;  /* 0x000000022d1c7825 */ /* 0x002fc800078e0214 */
[--C-:B0-----:R-:W-:Y:S01]  /*10010*/  IMAD.WIDE R32, R44, 0x2, R20.reuse ;  /* 0x000000022c207825 */ /* 0x101fe200078e0214 */
[----:B------:R0:W-:Y:S03]  /*10020*/  STL.64 [R1+0x100], R28 ;  /* 0x0001001c01007387 */ /* 0x0001e60000100a00 */
[--C-:B---3--:R-:W-:Y:S01]  /*10030*/  IMAD.WIDE R30, R27, 0x2, R20.reuse ;  /* 0x000000021b1e7825 */ /* 0x108fe200078e0214 */
[----:B------:R1:W-:Y:S04]  /*10040*/  STL.64 [R1+0xf8], R32 ;  /* 0x0000f82001007387 */ /* 0x0003e80000100a00 */
[----:B------:R3:W-:Y:S01]  /*10050*/  STL.64 [R1+0xf0], R30 ;  /* 0x0000f01e01007387 */ /* 0x0007e20000100a00 */
[----:B0-----:R-:W-:-:S04]  /*10060*/  IMAD.WIDE R28, R0, 0x2, R20 ;  /* 0x00000002001c7825 */ /* 0x001fc800078e0214 */
[----:B-1----:R-:W-:-:S04]  /*10070*/  IMAD.WIDE R32, R26, 0x2, R20 ;  /* 0x000000021a207825 */ /* 0x002fc800078e0214 */
[--C-:B---3--:R-:W-:Y:S01]  /*10080*/  IMAD.WIDE R30, R25, 0x2, R20.reuse ;  /* 0x00000002191e7825 */ /* 0x108fe200078e0214 */
[----:B------:R-:W-:Y:S03]  /*10090*/  STL.64 [R1+0xdd8], R32 ;  /* 0x000dd82001007387 */ /* 0x000fe60000100a00 */
[----:B------:R-:W-:Y:S01]  /*100a0*/  IMAD R53, R48, UR36, RZ ;  /* 0x0000002430357c24 */ /* 0x000fe2000f8e02ff */
[----:B------:R0:W-:Y:S01]  /*100b0*/  STL.64 [R1], R28 ;  /* 0x0000001c01007387 */ /* 0x0001e20000100a00 */
[----:B------:R-:W-:-:S03]  /*100c0*/  IMAD.WIDE R26, R23, 0x2, R20 ;  /* 0x00000002171a7825 */ /* 0x000fc600078e0214 */
[----:B------:R-:W-:Y:S01]  /*100d0*/  STL.64 [R1+0xd48], R30 ;  /* 0x000d481e01007387 */ /* 0x000fe20000100a00 */
[----:B0-----:R-:W-:-:S04]  /*100e0*/  IMAD.WIDE R28, R24, 0x2, R20 ;  /* 0x00000002181c7825 */ /* 0x001fc800078e0214 */
[--C-:B------:R-:W-:Y:S01]  /*100f0*/  IMAD.WIDE R24, R22, 0x2, R20.reuse ;  /* 0x0000000216187825 */ /* 0x100fe200078e0214 */
[----:B------:R-:W-:Y:S03]  /*10100*/  STL.64 [R1+0xcf8], R28 ;  /* 0x000cf81c01007387 */ /* 0x000fe60000100a00 */
[----:B------:R-:W-:-:S04]  /*10110*/  IMAD.WIDE R22, R53, 0x2, R20 ;  /* 0x0000000235167825 */ /* 0x000fc800078e0214 */
[----:B--2---:R-:W-:Y:S01]  /*10120*/  IMAD R50, R49, UR37, RZ ;  /* 0x0000002531327c24 */ /* 0x004fe2000f8e02ff */
[----:B------:R-:W-:Y:S03]  /*10130*/  STL [R1+0xe00], R26 ;  /* 0x000e001a01007387 */ /* 0x000fe60000100800 */
[----:B------:R-:W-:Y:S01]  /*10140*/  IMAD.WIDE R20, R50, 0x2, R20 ;  /* 0x0000000232147825 */ /* 0x000fe200078e0214 */
[----:B------:R-:W-:Y:S04]  /*10150*/  STL [R1+0xdd0], R27 ;  /* 0x000dd01b01007387 */ /* 0x000fe80000100800 */
[----:B------:R-:W-:Y:S01]  /*10160*/  STL.64 [R1+0xda8], R24 ;  /* 0x000da81801007387 */ /* 0x000fe20000100a00 */
[----:B------:R-:W-:-:S03]  /*10170*/  IMAD.WIDE R42, R6, 0x2, R4 ;  /* 0x00000002062a7825 */ /* 0x000fc600078e0204 */
[----:B------:R-:W-:Y:S04]  /*10180*/  STL.64 [R1+0xd58], R22 ;  /* 0x000d581601007387 */ /* 0x000fe80000100a00 */
[----:B------:R0:W-:Y:S01]  /*10190*/  STL.64 [R1+0xcf0], R20 ;  /* 0x000cf01401007387 */ /* 0x0001e20000100a00 */
[----:B------:R-:W-:-:S03]  /*101a0*/  IMAD.WIDE R46, R7, 0x2, R4 ;  /* 0x00000002072e7825 */ /* 0x000fc600078e0204 */
[----:B------:R1:W-:Y:S01]  /*101b0*/  STL.64 [R1+0xdb8], R2 ;  /* 0x000db80201007387 */ /* 0x0003e20000100a00 */
[----:B0-----:R-:W-:-:S04]  /*101c0*/  IMAD.WIDE R20, R3, 0x2, R4 ;  /* 0x0000000203147825 */ /* 0x001fc800078e0204 */
[--C-:B-1----:R-:W-:Y:S01]  /*101d0*/  IMAD.WIDE R2, R8, 0x2, R4.reuse ;  /* 0x0000000208027825 */ /* 0x102fe200078e0204 */
[----:B------:R-:W-:Y:S04]  /*101e0*/  STL.64 [R1+0xd8], R20 ;  /* 0x0000d81401007387 */ /* 0x000fe80000100a00 */
[----:B------:R-:W-:Y:S01]  /*101f0*/  STL.64 [R1+0xd0], R42 ;  /* 0x0000d02a01007387 */ /* 0x000fe20000100a00 */
[----:B------:R-:W-:-:S03]  /*10200*/  IMAD.WIDE R34, R9, 0x2, R4 ;  /* 0x0000000209227825 */ /* 0x000fc600078e0204 */
[----:B------:R0:W-:Y:S04]  /*10210*/  STL.64 [R1+0xc0], R2 ;  /* 0x0000c00201007387 */ /* 0x0001e80000100a00 */
[----:B------:R-:W-:Y:S04]  /*10220*/  STL.64 [R1+0xd68], R42 ;  /* 0x000d682a01007387 */ /* 0x000fe80000100a00 */
[----:B------:R-:W-:Y:S04]  /*10230*/  STL.64 [R1+0xc8], R46 ;  /* 0x0000c82e01007387 */ /* 0x000fe80000100a00 */
[----:B------:R1:W-:Y:S01]  /*10240*/  STL.64 [R1+0xd78], R46 ;  /* 0x000d782e01007387 */ /* 0x0003e20000100a00 */
[----:B0-----:R-:W-:-:S03]  /*10250*/  IMAD.WIDE R2, R13, 0x2, R4 ;  /* 0x000000020d027825 */ /* 0x001fc600078e0204 */
[----:B------:R-:W-:Y:S01]  /*10260*/  STL.64 [R1+0xb8], R34 ;  /* 0x0000b82201007387 */ /* 0x000fe20000100a00 */
[----:B------:R-:W-:-:S03]  /*10270*/  IMAD.WIDE R48, R10, 0x2, R4 ;  /* 0x000000020a307825 */ /* 0x000fc600078e0204 */
[----:B------:R-:W-:Y:S01]  /*10280*/  STL.64 [R1+0xd88], R34 ;  /* 0x000d882201007387 */ /* 0x000fe20000100a00 */
[----:B-1----:R-:W-:-:S05]  /*10290*/  IMAD.WIDE R46, R11, 0x2, R4 ;  /* 0x000000020b2e7825 */ /* 0x002fca00078e0204 */
[----:B------:R-:W-:Y:S01]  /*102a0*/  STL.64 [R1+0xa8], R46 ;  /* 0x0000a82e01007387 */ /* 0x000fe20000100a00 */
[----:B------:R-:W-:-:S03]  /*102b0*/  IMAD.WIDE R36, R12, 0x2, R4 ;  /* 0x000000020c247825 */ /* 0x000fc600078e0204 */
[----:B------:R-:W-:Y:S04]  /*102c0*/  STL [R1+0xd90], R47 ;  /* 0x000d902f01007387 */ /* 0x000fe80000100800 */
[----:B------:R-:W-:Y:S01]  /*102d0*/  STL.64 [R1+0x98], R2 ;  /* 0x0000980201007387 */ /* 0x000fe20000100a00 */
[----:B------:R-:W-:-:S03]  /*102e0*/  IMAD.WIDE R42, R14, 0x2, R4 ;  /* 0x000000020e2a7825 */ /* 0x000fc600078e0204 */
[----:B------:R0:W-:Y:S04]  /*102f0*/  STL.64 [R1+0xdc8], R46 ;  /* 0x000dc82e01007387 */ /* 0x0001e80000100a00 */
[----:B------:R-:W-:Y:S04]  /*10300*/  STL.64 [R1+0xb0], R48 ;  /* 0x0000b03001007387 */ /* 0x000fe80000100a00 */
[----:B------:R-:W-:Y:S01]  /*10310*/  STL.64 [R1+0xd98], R48 ;  /* 0x000d983001007387 */ /* 0x000fe20000100a00 */
[----:B0-----:R-:W-:-:S03]  /*10320*/  IMAD.WIDE R46, R38, 0x2, R4 ;  /* 0x00000002262e7825 */ /* 0x001fc600078e0204 */
[----:B------:R-:W2:Y:S01]  /*10330*/  LDL.LU R33, [R1+0x348] ;  /* 0x0003480001217983 */ /* 0x000ea20000300800 */
[----:B------:R-:W-:-:S03]  /*10340*/  IMAD.WIDE R38, R15, 0x2, R4 ;  /* 0x000000020f267825 */ /* 0x000fc600078e0204 */
[----:B------:R-:W-:Y:S04]  /*10350*/  STL.64 [R1+0xa0], R36 ;  /* 0x0000a02401007387 */ /* 0x000fe80000100a00 */
[----:B------:R-:W-:Y:S01]  /*10360*/  STL.64 [R1+0xde8], R36 ;  /* 0x000de82401007387 */ /* 0x000fe20000100a00 */
[----:B------:R-:W-:-:S03]  /*10370*/  IMAD.WIDE R2, R17, 0x2, R4 ;  /* 0x0000000211027825 */ /* 0x000fc600078e0204 */
[----:B------:R-:W-:Y:S01]  /*10380*/  STL.64 [R1+0x90], R46 ;  /* 0x0000902e01007387 */ /* 0x000fe20000100a00 */
[----:B------:R-:W-:-:S03]  /*10390*/  IMAD.WIDE R28, R16, 0x2, R4 ;  /* 0x00000002101c7825 */ /* 0x000fc600078e0204 */
[----:B------:R-:W-:Y:S04]  /*103a0*/  STL.64 [R1+0xdf8], R46 ;  /* 0x000df82e01007387 */ /* 0x000fe80000100a00 */
[----:B------:R-:W-:Y:S01]  /*103b0*/  STL.64 [R1+0x88], R42 ;  /* 0x0000882a01007387 */ /* 0x000fe20000100a00 */
[----:B------:R-:W-:-:S03]  /*103c0*/  IMAD.WIDE R22, R18, 0x2, R4 ;  /* 0x0000000212167825 */ /* 0x000fc600078e0204 */
[----:B------:R-:W-:Y:S04]  /*103d0*/  STL.64 [R1+0xe08], R42 ;  /* 0x000e082a01007387 */ /* 0x000fe80000100a00 */
[----:B------:R-:W-:Y:S04]  /*103e0*/  STL.64 [R1+0x80], R38 ;  /* 0x0000802601007387 */ /* 0x000fe80000100a00 */
[----:B------:R-:W-:Y:S04]  /*103f0*/  STL [R1+0xe20], R38 ;  /* 0x000e202601007387 */ /* 0x000fe80000100800 */
[----:B------:R-:W-:Y:S04]  /*10400*/  STL [R1+0xe10], R39 ;  /* 0x000e102701007387 */ /* 0x000fe80000100800 */
[----:B------:R-:W-:Y:S01]  /*10410*/  STL.64 [R1+0x70], R2 ;  /* 0x0000700201007387 */ /* 0x000fe20000100a00 */
[----:B------:R-:W-:-:S03]  /*10420*/  IMAD.WIDE R40, R19, 0x2, R4 ;  /* 0x0000000213287825 */ /* 0x000fc600078e0204 */
[----:B------:R2:W-:Y:S04]  /*10430*/  STL.64 [R1+0xe18], R2 ;  /* 0x000e180201007387 */ /* 0x0005e80000100a00 */
[----:B------:R-:W-:Y:S04]  /*10440*/  STL.64 [R1+0x78], R28 ;  /* 0x0000781c01007387 */ /* 0x000fe80000100a00 */
[----:B------:R-:W-:Y:S04]  /*10450*/  STL.64 [R1+0xe28], R28 ;  /* 0x000e281c01007387 */ /* 0x000fe80000100a00 */
[----:B------:R-:W-:Y:S04]  /*10460*/  STL.64 [R1+0x68], R22 ;  /* 0x0000681601007387 */ /* 0x000fe80000100a00 */
[----:B------:R-:W-:Y:S01]  /*10470*/  STL [R1+0xe40], R22 ;  /* 0x000e401601007387 */ /* 0x000fe20000100800 */
[----:B------:R-:W-:-:S03]  /*10480*/  IMAD.WIDE R24, R52, 0x2, R4 ;  /* 0x0000000234187825 */ /* 0x000fc600078e0204 */
[----:B------:R-:W-:Y:S04]  /*10490*/  STL [R1+0xe30], R23 ;  /* 0x000e301701007387 */ /* 0x000fe80000100800 */
[----:B------:R-:W-:Y:S01]  /*104a0*/  STL [R1+0xe50], R51 ;  /* 0x000e503301007387 */ /* 0x000fe20000100800 */
[----:B------:R-:W-:-:S03]  /*104b0*/  IMAD.WIDE R20, R51, 0x2, R4 ;  /* 0x0000000233147825 */ /* 0x000fc600078e0204 */
[----:B------:R-:W-:Y:S04]  /*104c0*/  STL [R1+0xe60], R52 ;  /* 0x000e603401007387 */ /* 0x000fe80000100800 */
[----:B------:R-:W-:Y:S04]  /*104d0*/  STL.64 [R1+0x60], R40 ;  /* 0x0000602801007387 */ /* 0x000fe80000100a00 */
[----:B------:R0:W-:Y:S04]  /*104e0*/  STL.64 [R1+0xe38], R40 ;  /* 0x000e382801007387 */ /* 0x0001e80000100a00 */
[----:B------:R-:W3:Y:S04]  /*104f0*/  LDL.LU R10, [R1+0x350] ;  /* 0x00035000010a7983 */ /* 0x000ee80000300800 */
[----:B------:R-:W4:Y:S04]  /*10500*/  LDL.LU R9, [R1+0x354] ;  /* 0x0003540001097983 */ /* 0x000f280000300800 */
[----:B------:R-:W4:Y:S04]  /*10510*/  LDL.LU R8, [R1+0x358] ;  /* 0x0003580001087983 */ /* 0x000f280000300800 */
[----:B------:R-:W-:Y:S04]  /*10520*/  STL.64 [R1+0x50], R24 ;  /* 0x0000501801007387 */ /* 0x000fe80000100a00 */
[----:B------:R-:W-:Y:S04]  /*10530*/  STL.64 [R1+0xe48], R24 ;  /* 0x000e481801007387 */ /* 0x000fe80000100a00 */
[----:B------:R-:W-:Y:S04]  /*10540*/  STL.64 [R1+0x58], R20 ;  /* 0x0000581401007387 */ /* 0x000fe80000100a00 */
[----:B------:R-:W-:Y:S04]  /*10550*/  STL.64 [R1+0xe58], R20 ;  /* 0x000e581401007387 */ /* 0x000fe80000100a00 */
[----:B------:R-:W4:Y:S04]  /*10560*/  LDL.LU R7, [R1+0x35c] ;  /* 0x00035c0001077983 */ /* 0x000f280000300800 */
[----:B------:R-:W4:Y:S01]  /*10570*/  LDL.LU R6, [R1+0x360] ;  /* 0x0003600001067983 */ /* 0x000f220000300800 */
[----:B------:R-:W-:-:S04]  /*10580*/  IMAD.WIDE R30, R45, 0x2, R4 ;  /* 0x000000022d1e7825 */ /* 0x000fc800078e0204 */
[----:B------:R-:W-:-:S04]  /*10590*/  IMAD.WIDE R18, R0, 0x2, R4 ;  /* 0x0000000200127825 */ /* 0x000fc800078e0204 */
[----:B------:R-:W-:-:S04]  /*105a0*/  IMAD.WIDE R44, R44, 0x2, R4 ;  /* 0x000000022c2c7825 */ /* 0x000fc800078e0204 */
[----:B--2---:R-:W-:-:S05]  /*105b0*/  IMAD.WIDE R2, R33, 0x2, R4 ;  /* 0x0000000221027825 */ /* 0x004fca00078e0204 */
[----:B------:R1:W-:Y:S04]  /*105c0*/  STL.64 [R1+0x38], R2 ;  /* 0x0000380201007387 */ /* 0x0003e80000100a00 */
[----:B------:R-:W-:Y:S04]  /*105d0*/  STL.64 [R1+0x48], R30 ;  /* 0x0000481e01007387 */ /* 0x000fe80000100a00 */
[----:B------:R-:W-:Y:S04]  /*105e0*/  STL.64 [R1+0xe68], R30 ;  /* 0x000e681e01007387 */ /* 0x000fe80000100a00 */
[----:B------:R-:W2:Y:S04]  /*105f0*/  LDL.LU R0, [R1+0xec0] ;  /* 0x000ec00001007983 */ /* 0x000ea80000300800 */
[----:B0-----:R-:W2:Y:S04]  /*10600*/  LDL.LU R40, [R1+0x39c] ;  /* 0x00039c0001287983 */ /* 0x001ea80000300800 */
[----:B------:R-:W2:Y:S04]  /*10610*/  LDL.LU R41, [R1+0x398] ;  /* 0x0003980001297983 */ /* 0x000ea80000300800 */
[----:B------:R-:W2:Y:S04]  /*10620*/  LDL.LU R28, [R1+0x394] ;  /* 0x00039400011c7983 */ /* 0x000ea80000300800 */
[----:B------:R-:W2:Y:S04]  /*10630*/  LDL.LU R29, [R1+0x390] ;  /* 0x00039000011d7983 */ /* 0x000ea80000300800 */
[----:B-1----:R-:W2:Y:S04]  /*10640*/  LDL.LU R2, [R1+0x38c] ;  /* 0x00038c0001027983 */ /* 0x002ea80000300800 */
[----:B------:R-:W2:Y:S04]  /*10650*/  LDL.LU R3, [R1+0x388] ;  /* 0x0003880001037983 */ /* 0x000ea80000300800 */
        /* <DEDUP_REMOVED lines=9> */
[----:B------:R-:W-:Y:S01]  /*106f0*/  STL [R1+0xe80], R18 ;  /* 0x000e801201007387 */ /* 0x000fe20000100800 */
[----:B---3--:R-:W-:-:S03]  /*10700*/  IMAD.WIDE R16, R10, 0x2, R4 ;  /* 0x000000020a107825 */ /* 0x008fc600078e0204 */
[----:B------:R-:W-:Y:S01]  /*10710*/  STL [R1+0xe70], R19 ;  /* 0x000e701301007387 */ /* 0x000fe20000100800 */
[----:B----4-:R-:W-:-:S03]  /*10720*/  IMAD.WIDE R14, R9, 0x2, R4 ;  /* 0x00000002090e7825 */ /* 0x010fc600078e0204 */
[----:B------:R-:W-:Y:S01]  /*10730*/  STL.64 [R1+0x40], R44 ;  /* 0x0000402c01007387 */ /* 0x000fe20000100a00 */
[----:B------:R-:W-:-:S03]  /*10740*/  IMAD.WIDE R12, R8, 0x2, R4 ;  /* 0x00000002080c7825 */ /* 0x000fc600078e0204 */
[----:B------:R-:W-:Y:S04]  /*10750*/  STL.64 [R1+0xe78], R44 ;  /* 0x000e782c01007387 */ /* 0x000fe80000100a00 */
[----:B------:R-:W-:Y:S04]  /*10760*/  STL.64 [R1+0xe88], R16 ;  /* 0x000e881001007387 */ /* 0x000fe80000100a00 */
[----:B------:R-:W-:Y:S04]  /*10770*/  STL [R1+0xea0], R14 ;  /* 0x000ea00e01007387 */ /* 0x000fe80000100800 */
[----:B------:R-:W-:Y:S01]  /*10780*/  STL [R1+0xe90], R15 ;  /* 0x000e900f01007387 */ /* 0x000fe20000100800 */
[----:B------:R-:W-:-:S03]  /*10790*/  IMAD.WIDE R10, R7, 0x2, R4 ;  /* 0x00000002070a7825 */ /* 0x000fc600078e0204 */
[----:B------:R-:W-:Y:S01]  /*107a0*/  STL.64 [R1+0xe98], R12 ;  /* 0x000e980c01007387 */ /* 0x000fe20000100a00 */
[----:B------:R-:W-:-:S03]  /*107b0*/  IMAD.WIDE R8, R6, 0x2, R4 ;  /* 0x0000000206087825 */ /* 0x000fc600078e0204 */
[----:B------:R-:W-:Y:S01]  /*107c0*/  STL.64 [R1+0xea8], R10 ;  /* 0x000ea80a01007387 */ /* 0x000fe20000100a00 */
[----:B------:R-:W-:-:S03]  /*107d0*/  IMAD.WIDE R6, R53, 0x2, R4 ;  /* 0x0000000235067825 */ /* 0x000fc600078e0204 */
[----:B------:R-:W3:Y:S01]  /*107e0*/  LDL.LU R53, [R1+0xebc] ;  /* 0x000ebc0001357983 */ /* 0x000ee20000300800 */
[----:B------:R-:W-:-:S03]  /*107f0*/  IMAD.WIDE R4, R50, 0x2, R4 ;  /* 0x0000000232047825 */ /* 0x000fc600078e0204 */
[----:B------:R-:W4:Y:S01]  /*10800*/  LDL.LU R50, [R1+0xeb8] ;  /* 0x000eb80001327983 */ /* 0x000f220000300800 */
[----:B--2---:R-:W-:-:S05]  /*10810*/  LOP3.LUT R47, R0, 0x30, RZ, 0x3c, !PT ;  /* 0x00000030002f7812 */ /* 0x004fca00078e3cff */
[----:B------:R-:W-:Y:S04]  /*10820*/  STS.U16 [R47+UR9+0x8d80], R40 ;  /* 0x008d80282f007988 */ /* 0x000fe80008000409 */
[----:B------:R-:W-:Y:S04]  /*10830*/  STS.U16 [R47+UR9+0xcd80], R41 ;  /* 0x00cd80292f007988 */ /* 0x000fe80008000409 */
[----:B------:R-:W-:Y:S04]  /*10840*/  STS.U16 [R47+UR9+0x9180], R28 ;  /* 0x0091801c2f007988 */ /* 0x000fe80008000409 */
[----:B------:R-:W-:Y:S04]  /*10850*/  STS.U16 [R47+UR9+0xd180], R29 ;  /* 0x00d1801d2f007988 */ /* 0x000fe80008000409 */
[----:B------:R0:W-:Y:S04]  /*10860*/  STS.U16 [R47+UR9+0x9580], R2 ;  /* 0x009580022f007988 */ /* 0x0001e80008000409 */
[----:B------:R-:W-:Y:S04]  /*10870*/  STS.U16 [R47+UR9+0xd580], R3 ;  /* 0x00d580032f007988 */ /* 0x000fe80008000409 */
[----:B------:R-:W-:Y:S01]  /*10880*/  STS.U16 [R47+UR9+0x9980], R42 ;  /* 0x0099802a2f007988 */ /* 0x000fe20008000409 */
[----:B0-----:R-:W-:-:S03]  /*10890*/  LOP3.LUT R2, R0, 0x40, RZ, 0x3c, !PT ;  /* 0x0000004000027812 */ /* 0x001fc600078e3cff */
        /* <DEDUP_REMOVED lines=8> */
[----:B----4-:R0:W-:Y:S04]  /*10920*/  STS.U16 [R2+UR9+0xca00], R50 ;  /* 0x00ca003202007988 */ /* 0x0101e80008000409 */
[----:B---3--:R1:W-:Y:S04]  /*10930*/  STS.U16 [R2+UR9+0x8e00], R53 ;  /* 0x008e003502007988 */ /* 0x0083e80008000409 */
[----:B0-----:R-:W2:Y:S04]  /*10940*/  LDL.LU R50, [R1+0xeb4] ;  /* 0x000eb40001327983 */ /* 0x001ea80000300800 */
[----:B-1----:R-:W3:Y:S04]  /*10950*/  LDL.LU R53, [R1+0xeb0] ;  /* 0x000eb00001357983 */ /* 0x002ee80000300800 */
[----:B------:R-:W4:Y:S04]  /*10960*/  LDL.64 R10, [R1+0x2f0] ;  /* 0x0002f000010a7983 */ /* 0x000f280000100a00 */
[----:B------:R-:W2:Y:S04]  /*10970*/  LDL.64 R12, [R1+0x2e8] ;  /* 0x0002e800010c7983 */ /* 0x000ea80000100a00 */
[----:B------:R-:W3:Y:S04]  /*10980*/  LDL.64 R16, [R1+0x288] ;  /* 0x0002880001107983 */ /* 0x000ee80000100a00 */
        /* <DEDUP_REMOVED lines=9> */
[----:B------:R-:W3:Y:S01]  /*10a20*/  LDL.64 R36, [R1+0x100] ;  /* 0x0001000001247983 */ /* 0x000ee20000100a00 */
[----:B------:R-:W-:-:S02]  /*10a30*/  PRMT R14, RZ, 0x7610, R14 ;  /* 0x00007610ff0e7816 */ /* 0x000fc4000000000e */
[----:B------:R-:W-:Y:S01]  /*10a40*/  PRMT R15, RZ, 0x7610, R15 ;  /* 0x00007610ff0f7816 */ /* 0x000fe2000000000f */
[----:B------:R-:W3:Y:S01]  /*10a50*/  LDL.64 R32, [R1+0xf8] ;  /* 0x0000f80001207983 */ /* 0x000ee20000100a00 */
[----:B------:R-:W-:Y:S02]  /*10a60*/  PRMT R18, RZ, 0x7610, R18 ;  /* 0x00007610ff127816 */ /* 0x000fe40000000012 */
[----:B------:R-:W-:Y:S01]  /*10a70*/  PRMT R19, RZ, 0x7610, R19 ;  /* 0x00007610ff137816 */ /* 0x000fe20000000013 */
[----:B------:R-:W3:Y:S01]  /*10a80*/  LDL.64 R48, [R1] ;  /* 0x0000000001307983 */ /* 0x000ee20000100a00 */
[----:B------:R-:W-:Y:S02]  /*10a90*/  PRMT R52, RZ, 0x7610, R52 ;  /* 0x00007610ff347816 */ /* 0x000fe40000000034 */
[----:B------:R-:W-:Y:S02]  /*10aa0*/  PRMT R51, RZ, 0x7610, R51 ;  /* 0x00007610ff337816 */ /* 0x000fe40000000033 */
[----:B------:R-:W-:-:S02]  /*10ab0*/  PRMT R22, RZ, 0x7610, R22 ;  /* 0x00007610ff167816 */ /* 0x000fc40000000016 */
[----:B------:R-:W-:Y:S02]  /*10ac0*/  PRMT R23, RZ, 0x7610, R23 ;  /* 0x00007610ff177816 */ /* 0x000fe40000000017 */
[----:B------:R-:W-:Y:S02]  /*10ad0*/  PRMT R38, RZ, 0x7610, R38 ;  /* 0x00007610ff267816 */ /* 0x000fe40000000026 */
[----:B------:R-:W-:Y:S02]  /*10ae0*/  PRMT R39, RZ, 0x7610, R39 ;  /* 0x00007610ff277816 */ /* 0x000fe40000000027 */
[----:B------:R-:W-:Y:S01]  /*10af0*/  PRMT R26, RZ, 0x7610, R26 ;  /* 0x00007610ff1a7816 */ /* 0x000fe2000000001a */
[----:B----4-:R-:W4:Y:S04]  /*10b00*/  @P0 LDG.E.U16 R14, desc[UR10][R10.64] ;  /* 0x0000000a0a0e0981 */ /* 0x010f28000c1e1500 */
[----:B--2---:R-:W2:Y:S04]  /*10b10*/  @P0 LDG.E.U16 R15, desc[UR10][R12.64] ;  /* 0x0000000a0c0f0981 */ /* 0x004ea8000c1e1500 */
[----:B---3--:R-:W3:Y:S04]  /*10b20*/  @P0 LDG.E.U16 R18, desc[UR10][R16.64] ;  /* 0x0000000a10120981 */ /* 0x008ee8000c1e1500 */
[----:B------:R-:W2:Y:S04]  /*10b30*/  @P0 LDG.E.U16 R19, desc[UR10][R44.64] ;  /* 0x0000000a2c130981 */ /* 0x000ea8000c1e1500 */
[----:B------:R-:W2:Y:S04]  /*10b40*/  @P0 LDG.E.U16 R52, desc[UR10][R30.64] ;  /* 0x0000000a1e340981 */ /* 0x000ea8000c1e1500 */
[----:B------:R-:W3:Y:S04]  /*10b50*/  @P0 LDG.E.U16 R51, desc[UR10][R20.64] ;  /* 0x0000000a14330981 */ /* 0x000ee8000c1e1500 */
[----:B------:R-:W3:Y:S04]  /*10b60*/  @P0 LDG.E.U16 R22, desc[UR10][R24.64] ;  /* 0x0000000a18160981 */ /* 0x000ee8000c1e1500 */
[----:B------:R-:W3:Y:S01]  /*10b70*/  @P0 LDG.E.U16 R23, desc[UR10][R40.64] ;  /* 0x0000000a28170981 */ /* 0x000ee2000c1e1500 */
[----:B------:R-:W-:-:S03]  /*10b80*/  PRMT R50, RZ, 0x7610, R50 ;  /* 0x00007610ff327816 */ /* 0x000fc60000000032 */
[----:B------:R-:W3:Y:S01]  /*10b90*/  @P0 LDG.E.U16 R38, desc[UR10][R28.64] ;  /* 0x0000000a1c260981 */ /* 0x000ee2000c1e1500 */
[----:B------:R-:W-:-:S03]  /*10ba0*/  PRMT R53, RZ, 0x7610, R53 ;  /* 0x00007610ff357816 */ /* 0x000fc60000000035 */
[----:B------:R-:W3:Y:S04]  /*10bb0*/  @P0 LDG.E.U16 R39, desc[UR10][R2.64] ;  /* 0x0000000a02270981 */ /* 0x000ee8000c1e1500 */
[----:B------:R-:W3:Y:S04]  /*10bc0*/  @P0 LDG.E.U16 R26, desc[UR10][R42.64] ;  /* 0x0000000a2a1a0981 */ /* 0x000ee8000c1e1500 */
[----:B------:R-:W3:Y:S04]  /*10bd0*/  @P0 LDG.E.U16 R50, desc[UR10][R46.64] ;  /* 0x0000000a2e320981 */ /* 0x000ee8000c1e1500 */
[----:B------:R-:W3:Y:S04]  /*10be0*/  @P0 LDG.E.U16 R53, desc[UR10][R36.64] ;  /* 0x0000000a24350981 */ /* 0x000ee8000c1e1500 */
[----:B------:R-:W3:Y:S01]  /*10bf0*/  LDL.LU.64 R10, [R1+0xea8] ;  /* 0x000ea800010a7983 */ /* 0x000ee20000300a00 */
[----:B------:R-:W-:-:S06]  /*10c00*/  PRMT R35, RZ, 0x7610, R35 ;  /* 0x00007610ff237816 */ /* 0x000fcc0000000023 */
[----:B------:R-:W3:Y:S04]  /*10c10*/  @P0 LDG.E.U16 R35, desc[UR10][R32.64] ;  /* 0x0000000a20230981 */ /* 0x000ee8000c1e1500 */
[----:B----4-:R0:W-:Y:S04]  /*10c20*/  STL [R1+0x39c], R14 ;  /* 0x00039c0e01007387 */ /* 0x0101e80000100800 */
[----:B0-----:R-:W4:Y:S04]  /*10c30*/  LDL.LU R14, [R1+0xea0] ;  /* 0x000ea000010e7983 */ /* 0x001f280000300800 */
[----:B------:R-:W4:Y:S04]  /*10c40*/  LDL.LU.64 R12, [R1+0xe98] ;  /* 0x000e9800010c7983 */ /* 0x000f280000300a00 */
[----:B--2---:R0:W-:Y:S04]  /*10c50*/  STL [R1+0x3dc], R15 ;  /* 0x0003dc0f01007387 */ /* 0x0041e80000100800 */
[----:B0-----:R-:W4:Y:S04]  /*10c60*/  LDL.LU R15, [R1+0xe90] ;  /* 0x000e9000010f7983 */ /* 0x001f280000300800 */
[----:B------:R-:W2:Y:S04]  /*10c70*/  LDL.LU.64 R16, [R1+0xe88] ;  /* 0x000e880001107983 */ /* 0x000ea80000300a00 */
[----:B---3--:R0:W-:Y:S04]  /*10c80*/  STL [R1+0x394], R18 ;  /* 0x0003941201007387 */ /* 0x0081e80000100800 */
[----:B0-----:R-:W3:Y:S04]  /*10c90*/  LDL.LU R18, [R1+0xe80] ;  /* 0x000e800001127983 */ /* 0x001ee80000300800 */
[----:B------:R-:W2:Y:S04]  /*10ca0*/  LDL.LU.64 R44, [R1+0xe78] ;  /* 0x000e7800012c7983 */ /* 0x000ea80000300a00 */
[----:B------:R0:W-:Y:S04]  /*10cb0*/  STL [R1+0x3d4], R19 ;  /* 0x0003d41301007387 */ /* 0x0001e80000100800 */
[----:B0-----:R-:W2:Y:S04]  /*10cc0*/  LDL.LU R19, [R1+0xe70] ;  /* 0x000e700001137983 */ /* 0x001ea80000300800 */
        /* <DEDUP_REMOVED lines=27> */
[----:B------:R-:W2:Y:S01]  /*10e80*/  LDL.LU.64 R32, [R1+0xdd8] ;  /* 0x000dd80001207983 */ /* 0x000ea20000300a00 */
[----:B------:R-:W-:-:S02]  /*10e90*/  PRMT R34, RZ, 0x7610, R34 ;  /* 0x00007610ff227816 */ /* 0x000fc40000000022 */
[----:B------:R-:W-:-:S04]  /*10ea0*/  PRMT R27, RZ, 0x7610, R27 ;  /* 0x00007610ff1b7816 */ /* 0x000fc8000000001b */
[----:B------:R-:W3:Y:S04]  /*10eb0*/  @P0 LDG.E.U16 R34, desc[UR10][R48.64] ;  /* 0x0000000a30220981 */ /* 0x000ee8000c1e1500 */
[----:B------:R-:W4:Y:S04]  /*10ec0*/  LDL.64 R48, [R1+0xd8] ;  /* 0x0000d80001307983 */ /* 0x000f280000100a00 */
[----:B--2---:R-:W2:Y:S01]  /*10ed0*/  @P0 LDG.E.U16 R27, desc[UR10][R32.64] ;  /* 0x0000000a201b0981 */ /* 0x004ea2000c1e1500 */
[----:B------:R-:W-:-:S03]  /*10ee0*/  PRMT R50, RZ, 0x7610, R50 ;  /* 0x00007610ff327816 */ /* 0x000fc60000000032 */
[----:B---3--:R-:W-:Y:S04]  /*10ef0*/  STL [R1+0x348], R34 ;  /* 0x0003482201007387 */ /* 0x008fe80000100800 */
[----:B------:R0:W-:Y:S04]  /*10f00*/  STL [R1+0x3b4], R35 ;  /* 0x0003b42301007387 */ /* 0x0001e80000100800 */
[----:B------:R-:W3:Y:S04]  /*10f10*/  @P1 LDG.E.U16 R50, desc[UR10][R46.64] ;  /* 0x0000000a2e321981 */ /* 0x000ee8000c1e1500 */
[----:B0-----:R-:W3:Y:S04]  /*10f20*/  LDL.64 R34, [R1+0xc0] ;  /* 0x0000c00001227983 */ /* 0x001ee80000100a00 */
[----:B--2---:R0:W-:Y:S04]  /*10f30*/  STL [R1+0x36c], R27 ;  /* 0x00036c1b01007387 */ /* 0x0041e80000100800 */
[----:B0-----:R-:W2:Y:S01]  /*10f40*/  LDL.LU R27, [R1+0xdd0] ;  /* 0x000dd000011b7983 */ /* 0x001ea20000300800 */
[----:B------:R-:W-:-:S03]  /*10f50*/  PRMT R53, RZ, 0x7610, R53 ;  /* 0x00007610ff357816 */ /* 0x000fc60000000035 */
[----:B------:R-:W-:Y:S04]  /*10f60*/  STL [R1+0xc84], R32 ;  /* 0x000c842001007387 */ /* 0x000fe80000100800 */
[----:B------:R-:W-:Y:S04]  /*10f70*/  STL [R1+0xc80], R33 ;  /* 0x000c802101007387 */ /* 0x000fe80000100800 */
[----:B------:R-:W-:Y:S04]  /*10f80*/  STL [R1+0xc8c], R26 ;  /* 0x000c8c1a01007387 */ /* 0x000fe80000100800 */
[----:B------:R-:W4:Y:S04]  /*10f90*/  @P1 LDG.E.U16 R53, desc[UR10][R2.64] ;  /* 0x0000000a02351981 */ /* 0x000f28000c1e1500 */
[----:B--2---:R-:W-:Y:S04]  /*10fa0*/  STL [R1+0xc88], R27 ;  /* 0x000c881b01007387 */ /* 0x004fe80000100800 */
[----:B------:R-:W2:Y:S04]  /*10fb0*/  LDL.LU.64 R46, [R1+0xdc8] ;  /* 0x000dc800012e7983 */ /* 0x000ea80000300a00 */
[----:B---3--:R0:W-:Y:S04]  /*10fc0*/  STL [R1+0x35c], R50 ;  /* 0x00035c3201007387 */ /* 0x0081e80000100800 */
[----:B0-----:R-:W3:Y:S04]  /*10fd0*/  LDL.LU R50, [R1+0xdc0] ;  /* 0x000dc00001327983 */ /* 0x001ee80000300800 */
[----:B------:R-:W2:Y:S04]  /*10fe0*/  LDL.LU.64 R2, [R1+0xdb8] ;  /* 0x000db80001027983 */ /* 0x000ea80000300a00 */
[----:B----4-:R0:W-:Y:S04]  /*10ff0*/  STL [R1+0x354], R53 ;  /* 0x0003543501007387 */ /* 0x0101e80000100800 */
[----:B0-----:R-:W4:Y:S01]  /*11000*/  LDL.LU R53, [R1+0xdb0] ;  /* 0x000db00001357983 */ /* 0x001f220000300800 */
[----:B---3--:R-:W-:-:S06]  /*11010*/  PRMT R50, RZ, 0x7610, R50 ;  /* 0x00007610ff327816 */ /* 0x008fcc0000000032 */
[----:B------:R-:W3:Y:S04]  /*11020*/  @P1 LDG.E.U16 R50, desc[UR10][R24.64] ;  /* 0x0000000a18321981 */ /* 0x000ee8000c1e1500 */
[----:B------:R-:W3:Y:S01]  /*11030*/  LDL.LU.64 R24, [R1+0xda8] ;  /* 0x000da80001187983 */ /* 0x000ee20000300a00 */
[----:B----4-:R-:W-:Y:S02]  /*11040*/  PRMT R53, RZ, 0x7610, R53 ;  /* 0x00007610ff357816 */ /* 0x010fe40000000035 */
[----:B--2---:R-:W-:-:S06]  /*11050*/  PRMT R47, RZ, 0x7610, R47 ;  /* 0x00007610ff2f7816 */ /* 0x004fcc000000002f */
[----:B------:R-:W2:Y:S04]  /*11060*/  @P1 LDG.E.U16 R47, desc[UR10][R48.64] ;  /* 0x0000000a302f1981 */ /* 0x000ea8000c1e1500 */
[----:B---3--:R-:W3:Y:S04]  /*11070*/  @P0 LDG.E.U16 R53, desc[UR10][R24.64] ;  /* 0x0000000a18350981 */ /* 0x008ee8000c1e1500 */
[----:B------:R0:W-:Y:S04]  /*11080*/  STL [R1+0x34c], R50 ;  /* 0x00034c3201007387 */ /* 0x0001e80000100800 */
[----:B0-----:R-:W4:Y:S04]  /*11090*/  LDL.LU R50, [R1+0xda4] ;  /* 0x000da40001327983 */ /* 0x001f280000300800 */
[----:B---3--:R0:W-:Y:S04]  /*110a0*/  STL [R1+0x364], R53 ;  /* 0x0003643501007387 */ /* 0x0081e80000100800 */
[----:B0-----:R-:W3:Y:S04]  /*110b0*/  LDL.LU R53, [R1+0xda0] ;  /* 0x000da00001357983 */ /* 0x001ee80000300800 */
[----:B------:R-:W-:Y:S04]  /*110c0*/  STL [R1+0xc94], R24 ;  /* 0x000c941801007387 */ /* 0x000fe80000100800 */
[----:B------:R-:W-:Y:S04]  /*110d0*/  STL [R1+0xc90], R25 ;  /* 0x000c901901007387 */ /* 0x000fe80000100800 */
[----:B------:R-:W-:Y:S04]  /*110e0*/  STL [R1+0xc9c], R18 ;  /* 0x000c9c1201007387 */ /* 0x000fe80000100800 */
[----:B------:R-:W-:Y:S04]  /*110f0*/  STL [R1+0xc98], R19 ;  /* 0x000c981301007387 */ /* 0x000fe80000100800 */
[----:B------:R-:W-:Y:S04]  /*11100*/  STL [R1+0xca4], R10 ;  /* 0x000ca40a01007387 */ /* 0x000fe80000100800 */
[----:B------:R-:W-:Y:S04]  /*11110*/  STL [R1+0xca0], R11 ;  /* 0x000ca00b01007387 */ /* 0x000fe80000100800 */
[----:B------:R-:W3:Y:S04]  /*11120*/  LDL.LU.64 R48, [R1+0xd98] ;  /* 0x000d980001307983 */ /* 0x000ee80000300a00 */
[----:B--2---:R0:W-:Y:S04]  /*11130*/  STL [R1+0x398], R47 ;  /* 0x0003982f01007387 */ /* 0x0041e80000100800 */
[----:B0-----:R-:W2:Y:S01]  /*11140*/  LDL.LU R47, [R1+0xd90] ;  /* 0x000d9000012f7983 */ /* 0x001ea20000300800 */
[----:B------:R-:W-:-:S02]  /*11150*/  PRMT R2, RZ, 0x7610, R2 ;  /* 0x00007610ff027816 */ /* 0x000fc40000000002 */
[----:B----4-:R-:W-:-:S04]  /*11160*/  PRMT R50, RZ, 0x7610, R50 ;  /* 0x00007610ff327816 */ /* 0x010fc80000000032 */
[----:B------:R-:W4:Y:S04]  /*11170*/  @P1 LDG.E.U16 R2, desc[UR10][R34.64] ;  /* 0x0000000a22021981 */ /* 0x000f28000c1e1500 */
[----:B------:R-:W4:Y:S01]  /*11180*/  LDL.LU.64 R34, [R1+0xd88] ;  /* 0x000d880001227983 */ /* 0x000f220000300a00 */
[----:B---3--:R-:W-:-:S06]  /*11190*/  PRMT R53, RZ, 0x7610, R53 ;  /* 0x00007610ff357816 */ /* 0x008fcc0000000035 */
[----:B------:R-:W3:Y:S04]  /*111a0*/  @P1 LDG.E.U16 R53, desc[UR10][R42.64] ;  /* 0x0000000a2a351981 */ /* 0x000ee8000c1e1500 */
[----:B--2---:R-:W2:Y:S04]  /*111b0*/  @P1 LDG.E.U16 R50, desc[UR10][R46.64] ;  /* 0x0000000a2e321981 */ /* 0x004ea8000c1e1500 */
[----:B----4-:R0:W-:Y:S04]  /*111c0*/  STL [R1+0x390], R2 ;  /* 0x0003900201007387 */ /* 0x0101e80000100800 */
[----:B0-----:R-:W4:Y:S04]  /*111d0*/  LDL.LU R2, [R1+0xd80] ;  /* 0x000d800001027983 */ /* 0x001f280000300800 */
[----:B------:R-:W4:Y:S04]  /*111e0*/  LDL.LU.64 R46, [R1+0xd78] ;  /* 0x000d7800012e7983 */ /* 0x000f280000300a00 */
[----:B--2---:R0:W-:Y:S04]  /*111f0*/  STL [R1+0x388], R50 ;  /* 0x0003883201007387 */ /* 0x0041e80000100800 */
[----:B0-----:R-:W2:Y:S04]  /*11200*/  LDL.LU R50, [R1+0xd70] ;  /* 0x000d700001327983 */ /* 0x001ea80000300800 */
[----:B------:R-:W2:Y:S04]  /*11210*/  LDL.LU.64 R42, [R1+0xd68] ;  /* 0x000d6800012a7983 */ /* 0x000ea80000300a00 */
[----:B---3--:R0:W-:Y:S04]  /*11220*/  STL [R1+0x380], R53 ;  /* 0x0003803501007387 */ /* 0x0081e80000100800 */
[----:B0-----:R-:W3:Y:S02]  /*11230*/  LDL.LU R53, [R1+0xd60] ;  /* 0x000d600001357983 */ /* 0x001ee40000300800 */
[----:B---3--:R-:W-:-:S06]  /*11240*/  PRMT R53, RZ, 0x7610, R53 ;  /* 0x00007610ff357816 */ /* 0x008fcc0000000035 */
[----:B------:R-:W3:Y:S01]  /*11250*/  @P1 LDG.E.U16 R53, desc[UR10][R22.64] ;  /* 0x0000000a16351981 */ /* 0x000ee2000c1e1500 */
[----:B------:R-:W-:-:S06]  /*11260*/  PRMT R25, RZ, 0x7610, R25 ;  /* 0x00007610ff197816 */ /* 0x000fcc0000000019 */
[----:B------:R-:W2:Y:S04]  /*11270*/  @P1 LDG.E.U16 R25, desc[UR10][R30.64] ;  /* 0x0000000a1e191981 */ /* 0x000ea8000c1e1500 */
[----:B------:R-:W2:Y:S04]  /*11280*/  LDL.LU.64 R22, [R1+0xd58] ;  /* 0x000d580001167983 */ /* 0x000ea80000300a00 */
[----:B---3--:R0:W-:Y:S04]  /*11290*/  STL [R1+0x378], R53 ;  /* 0x0003783501007387 */ /* 0x0081e80000100800 */
[----:B0-----:R-:W3:Y:S04]  /*112a0*/  LDL.LU R53, [R1+0xd50] ;  /* 0x000d500001357983 */ /* 0x001ee80000300800 */
[----:B------:R-:W3:Y:S01]  /*112b0*/  LDL.LU.64 R30, [R1+0xd48] ;  /* 0x000d4800011e7983 */ /* 0x000ee20000300a00 */
[----:B------:R-:W-:-:S02]  /*112c0*/  PRMT R3, RZ, 0x7610, R3 ;  /* 0x00007610ff037816 */ /* 0x000fc40000000003 */
[----:B------:R-:W-:Y:S02]  /*112d0*/  PRMT R52, RZ, 0x7610, R52 ;  /* 0x00007610ff347816 */ /* 0x000fe40000000034 */
[----:B------:R-:W-:Y:S02]  /*112e0*/  PRMT R33, RZ, 0x7610, R33 ;  /* 0x00007610ff217816 */ /* 0x000fe40000000021 */
[----:B------:R0:W4:Y:S01]  /*112f0*/  @P1 LDG.E.U16 R3, desc[UR10][R10.64] ;  /* 0x0000000a0a031981 */ /* 0x000122000c1e1500 */
[----:B------:R-:W-:-:S03]  /*11300*/  PRMT R51, RZ, 0x7610, R51 ;  /* 0x00007610ff337816 */ /* 0x000fc60000000033 */
[----:B------:R1:W4:Y:S01]  /*11310*/  @P1 LDG.E.U16 R52, desc[UR10][R18.64] ;  /* 0x0000000a12341981 */ /* 0x000322000c1e1500 */
[----:B------:R-:W-:-:S03]  /*11320*/  PRMT R24, RZ, 0x7610, R24 ;  /* 0x00007610ff187816 */ /* 0x000fc60000000018 */
[----:B------:R2:W4:Y:S01]  /*11330*/  @P0 LDG.E.U16 R51, desc[UR10][R26.64] ;  /* 0x0000000a1a330981 */ /* 0x000522000c1e1500 */
[----:B0-----:R-:W-:-:S03]  /*11340*/  PRMT R10, RZ, 0x7610, R10 ;  /* 0x00007610ff0a7816 */ /* 0x001fc6000000000a */
[----:B------:R-:W4:Y:S01]  /*11350*/  @P1 LDG.E.U16 R24, desc[UR10][R36.64] ;  /* 0x0000000a24181981 */ /* 0x000f22000c1e1500 */
[----:B-1----:R-:W-:-:S03]  /*11360*/  PRMT R18, RZ, 0x7610, R18 ;  /* 0x00007610ff127816 */ /* 0x002fc60000000012 */
[----:B--2---:R-:W2:Y:S01]  /*11370*/  @P1 LDG.E.U16 R10, desc[UR10][R42.64] ;  /* 0x0000000a2a0a1981 */ /* 0x004ea2000c1e1500 */
[----:B------:R-:W-:Y:S02]  /*11380*/  PRMT R19, RZ, 0x7610, R19 ;  /* 0x00007610ff137816 */ /* 0x000fe40000000013 */
[----:B------:R-:W-:Y:S01]  /*11390*/  PRMT R26, RZ, 0x7610, R26 ;  /* 0x00007610ff1a7816 */ /* 0x000fe2000000001a */
[----:B------:R-:W2:Y:S01]  /*113a0*/  @P1 LDG.E.U16 R18, desc[UR10][R34.64] ;  /* 0x0000000a22121981 */ /* 0x000ea2000c1e1500 */
[----:B------:R-:W-:Y:S02]  /*113b0*/  PRMT R27, RZ, 0x7610, R27 ;  /* 0x00007610ff1b7816 */ /* 0x000fe4000000001b */
[----:B------:R-:W-:Y:S01]  /*113c0*/  PRMT R11, RZ, 0x7610, R11 ;  /* 0x00007610ff0b7816 */ /* 0x000fe2000000000b */
[----:B------:R-:W2:Y:S04]  /*113d0*/  @P1 LDG.E.U16 R19, desc[UR10][R16.64] ;  /* 0x0000000a10131981 */ /* 0x000ea8000c1e1500 */
[----:B------:R-:W2:Y:S04]  /*113e0*/  @P1 LDG.E.U16 R26, desc[UR10][R38.64] ;  /* 0x0000000a261a1981 */ /* 0x000ea8000c1e1500 */
[----:B------:R-:W2:Y:S04]  /*113f0*/  @P1 LDG.E.U16 R27, desc[UR10][R40.64] ;  /* 0x0000000a281b1981 */ /* 0x000ea8000c1e1500 */
[----:B------:R-:W2:Y:S04]  /*11400*/  @P1 LDG.E.U16 R11, desc[UR10][R8.64] ;  /* 0x0000000a080b1981 */ /* 0x000ea8000c1e1500 */
[----:B---3--:R-:W3:Y:S04]  /*11410*/  @P0 LDG.E.U16 R33, desc[UR10][R30.64] ;  /* 0x0000000a1e210981 */ /* 0x008ee8000c1e1500 */
[----:B------:R-:W-:Y:S04]  /*11420*/  STL [R1+0xcac], R16 ;  /* 0x000cac1001007387 */ /* 0x000fe80000100800 */
[----:B------:R-:W-:Y:S04]  /*11430*/  STL [R1+0xca8], R17 ;  /* 0x000ca81101007387 */ /* 0x000fe80000100800 */
[----:B------:R-:W-:Y:S04]  /*11440*/  STL [R1+0xcb4], R8 ;  /* 0x000cb40801007387 */ /* 0x000fe80000100800 */
[----:B------:R0:W-:Y:S01]  /*11450*/  STL [R1+0xcb0], R9 ;  /* 0x000cb00901007387 */ /* 0x0001e20000100800 */
[----:B------:R-:W-:-:S02]  /*11460*/  PRMT R32, RZ, 0x7610, R32 ;  /* 0x00007610ff207816 */ /* 0x000fc40000000020 */
[----:B----4-:R-:W-:-:S04]  /*11470*/  PRMT R2, RZ, 0x7610, R2 ;  /* 0x00007610ff027816 */ /* 0x010fc80000000002 */
[----:B------:R-:W4:Y:S04]  /*11480*/  @P1 LDG.E.U16 R32, desc[UR10][R44.64] ;  /* 0x0000000a2c201981 */ /* 0x000f28000c1e1500 */
[----:B------:R-:W4:Y:S04]  /*11490*/  @P1 LDG.E.U16 R2, desc[UR10][R14.64] ;  /* 0x0000000a0e021981 */ /* 0x000f28000c1e1500 */
[----:B---3--:R-:W-:Y:S04]  /*114a0*/  STL [R1+0xcc0], R33 ;  /* 0x000cc02101007387 */ /* 0x008fe80000100800 */
[----:B------:R-:W-:Y:S04]  /*114b0*/  STL [R1+0xcbc], R30 ;  /* 0x000cbc1e01007387 */ /* 0x000fe80000100800 */
[----:B------:R-:W-:Y:S04]  /*114c0*/  STL [R1+0xcb8], R31 ;  /* 0x000cb81f01007387 */ /* 0x000fe80000100800 */
[----:B------:R-:W3:Y:S04]  /*114d0*/  LDL.LU.64 R42, [R1+0xd40] ;  /* 0x000d4000012a7983 */ /* 0x000ee80000300a00 */
[----:B--2---:R-:W-:Y:S04]  /*114e0*/  STL [R1+0xcc4], R10 ;  /* 0x000cc40a01007387 */ /* 0x004fe80000100800 */
[----:B------:R-:W2:Y:S04]  /*114f0*/  LDL.LU.64 R34, [R1+0xd38] ;  /* 0x000d380001227983 */ /* 0x000ea80000300a00 */
[----:B0-----:R-:W2:Y:S04]  /*11500*/  LDL.64 R8, [R1+0x2e0] ;  /* 0x0002e00001087983 */ /* 0x001ea80000100a00 */
[----:B------:R-:W-:Y:S04]  /*11510*/  STL [R1+0xcc8], R18 ;  /* 0x000cc81201007387 */ /* 0x000fe80000100800 */
[----:B------:R-:W2:Y:S04]  /*11520*/  LDL.LU.64 R36, [R1+0xd30] ;  /* 0x000d300001247983 */ /* 0x000ea80000300a00 */
[----:B------:R-:W-:Y:S04]  /*11530*/  STL [R1+0xccc], R24 ;  /* 0x000ccc1801007387 */ /* 0x000fe80000100800 */
[----:B------:R0:W-:Y:S04]  /*11540*/  STL [R1+0x370], R25 ;  /* 0x0003701901007387 */ /* 0x0001e80000100800 */
[----:B0-----:R-:W3:Y:S04]  /*11550*/  LDL.64 R24, [R1+0x210] ;  /* 0x0002100001187983 */ /* 0x001ee80000100a00 */
[----:B------:R-:W3:Y:S04]  /*11560*/  LDL.LU.64 R38, [R1+0xd28] ;  /* 0x000d280001267983 */ /* 0x000ee80000300a00 */
[----:B------:R-:W-:Y:S04]  /*11570*/  STL [R1+0xcd0], R26 ;  /* 0x000cd01a01007387 */ /* 0x000fe80000100800 */
[----:B------:R-:W-:Y:S04]  /*11580*/  STL [R1+0x368], R19 ;  /* 0x0003681301007387 */ /* 0x000fe80000100800 */
[----:B------:R-:W3:Y:S04]  /*11590*/  LDL.LU.64 R40, [R1+0xd20] ;  /* 0x000d200001287983 */ /* 0x000ee80000300a00 */
[----:B------:R0:W-:Y:S04]  /*115a0*/  STL [R1+0xcd4], R27 ;  /* 0x000cd41b01007387 */ /* 0x0001e80000100800 */
[----:B------:R1:W-:Y:S04]  /*115b0*/  STL [R1+0x360], R11 ;  /* 0x0003600b01007387 */ /* 0x0003e80000100800 */
[----:B0-----:R-:W3:Y:S04]  /*115c0*/  LDL.64 R26, [R1+0x278] ;  /* 0x00027800011a7983 */ /* 0x001ee80000100a00 */
[----:B------:R-:W3:Y:S04]  /*115d0*/  LDL.LU.64 R44, [R1+0xd18] ;  /* 0x000d1800012c7983 */ /* 0x000ee80000300a00 */
[----:B-1----:R-:W3:Y:S04]  /*115e0*/  LDL.64 R10, [R1+0x98] ;  /* 0x00009800010a7983 */ /* 0x002ee80000100a00 */
[----:B------:R-:W3:Y:S04]  /*115f0*/  LDL.64 R16, [R1+0x150] ;  /* 0x0001500001107983 */ /* 0x000ee80000100a00 */
[----:B------:R-:W3:Y:S04]  /*11600*/  LDL.64 R18, [R1+0xf0] ;  /* 0x0000f00001127983 */ /* 0x000ee80000100a00 */
[----:B------:R-:W3:Y:S04]  /*11610*/  LDL.64 R30, [R1+0x38] ;  /* 0x00003800011e7983 */ /* 0x000ee80000100a00 */
[----:B----4-:R-:W-:Y:S04]  /*11620*/  STL [R1+0xcd8], R32 ;  /* 0x000cd82001007387 */ /* 0x010fe80000100800 */
[----:B------:R-:W-:Y:S04]  /*11630*/  STL [R1+0xce4], R2 ;  /* 0x000ce40201007387 */ /* 0x000fe80000100800 */
[----:B------:R-:W-:Y:S04]  /*11640*/  STL [R1+0xce0], R14 ;  /* 0x000ce00e01007387 */ /* 0x000fe80000100800 */
[----:B------:R-:W-:Y:S04]  /*11650*/  STL [R1+0xcdc], R15 ;  /* 0x000cdc0f01007387 */ /* 0x000fe80000100800 */
[----:B------:R0:W-:Y:S01]  /*11660*/  STL [R1+0xce8], R23 ;  /* 0x000ce81701007387 */ /* 0x0001e20000100800 */
[----:B--2---:R-:W-:-:S02]  /*11670*/  PRMT R37, RZ, 0x7610, R37 ;  /* 0x00007610ff257816 */ /* 0x004fc40000000025 */
[----:B------:R-:W-:-:S04]  /*11680*/  PRMT R36, RZ, 0x7610, R36 ;  /* 0x00007610ff247816 */ /* 0x000fc80000000024 */
[----:B------:R1:W2:Y:S04]  /*11690*/  @P1 LDG.E.U16 R37, desc[UR10][R46.64] ;  /* 0x0000000a2e251981 */ /* 0x0002a8000c1e1500 */
[----:B------:R-:W4:Y:S04]  /*116a0*/  @P0 LDG.E.U16 R36, desc[UR10][R8.64] ;  /* 0x0000000a08240981 */ /* 0x000f28000c1e1500 */
[----:B------:R-:W1:Y:S04]  /*116b0*/  LDL.LU.64 R46, [R1+0xd10] ;  /* 0x000d1000012e7983 */ /* 0x000e680000300a00 */
[----:B------:R-:W2:Y:S04]  /*116c0*/  LDL.LU R9, [R1+0x35c] ;  /* 0x00035c0001097983 */ /* 0x000ea80000300800 */
[----:B------:R-:W2:Y:S01]  /*116d0*/  LDL.LU R8, [R1+0x358] ;  /* 0x0003580001087983 */ /* 0x000ea20000300800 */
[----:B---3--:R-:W-:-:S06]  /*116e0*/  PRMT R44, RZ, 0x7610, R44 ;  /* 0x00007610ff2c7816 */ /* 0x008fcc000000002c */
[----:B------:R3:W2:Y:S04]  /*116f0*/  @P0 LDG.E.U16 R44, desc[UR10][R42.64] ;  /* 0x0000000a2a2c0981 */ /* 0x0006a8000c1e1500 */
[----:B------:R-:W3:Y:S01]  /*11700*/  LDL.LU.64 R42, [R1+0xd08] ;  /* 0x000d0800012a7983 */ /* 0x000ee20000300a00 */
[----:B------:R-:W-:Y:S02]  /*11710*/  PRMT R39, RZ, 0x7610, R39 ;  /* 0x00007610ff277816 */ /* 0x000fe40000000027 */
[----:B------:R-:W-:Y:S02]  /*11720*/  PRMT R45, RZ, 0x7610, R45 ;  /* 0x00007610ff2d7816 */ /* 0x000fe4000000002d */
[----:B------:R-:W-:Y:S02]  /*11730*/  PRMT R41, RZ, 0x7610, R41 ;  /* 0x00007610ff297816 */ /* 0x000fe40000000029 */
[----:B------:R-:W-:Y:S01]  /*11740*/  PRMT R40, RZ, 0x7610, R40 ;  /* 0x00007610ff287816 */ /* 0x000fe20000000028 */
[----:B------:R-:W2:Y:S04]  /*11750*/  @P1 LDG.E.U16 R39, desc[UR10][R48.64] ;  /* 0x0000000a30271981 */ /* 0x000ea8000c1e1500 */
[----:B------:R-:W2:Y:S04]  /*11760*/  @P1 LDG.E.U16 R45, desc[UR10][R28.64] ;  /* 0x0000000a1c2d1981 */ /* 0x000ea8000c1e1500 */
[----:B------:R-:W2:Y:S04]  /*11770*/  @P1 LDG.E.U16 R41, desc[UR10][R10.64] ;  /* 0x0000000a0a291981 */ /* 0x000ea8000c1e1500 */
[----:B------:R-:W2:Y:S04]  /*11780*/  LDL.LU.64 R48, [R1+0xd00] ;  /* 0x000d000001307983 */ /* 0x000ea80000300a00 */
[----:B------:R-:W2:Y:S01]  /*11790*/  LDL.LU.64 R28, [R1+0xcf8] ;  /* 0x000cf800011c7983 */ /* 0x000ea20000300a00 */
[----:B------:R-:W-:-:S03]  /*117a0*/  PRMT R34, RZ, 0x7610, R34 ;  /* 0x00007610ff227816 */ /* 0x000fc60000000022 */
[----:B------:R-:W2:Y:S01]  /*117b0*/  @P0 LDG.E.U16 R40, desc[UR10][R24.64] ;  /* 0x0000000a18280981 */ /* 0x000ea2000c1e1500 */
[----:B------:R-:W-:-:S03]  /*117c0*/  PRMT R38, RZ, 0x7610, R38 ;  /* 0x00007610ff267816 */ /* 0x000fc60000000026 */
[----:B------:R-:W2:Y:S04]  /*117d0*/  @P0 LDG.E.U16 R34, desc[UR10][R22.64] ;  /* 0x0000000a16220981 */ /* 0x000ea8000c1e1500 */
[----:B------:R-:W2:Y:S01]  /*117e0*/  @P0 LDG.E.U16 R38, desc[UR10][R26.64] ;  /* 0x0000000a1a260981 */ /* 0x000ea2000c1e1500 */
[----:B-1----:R-:W-:Y:S02]  /*117f0*/  PRMT R47, RZ, 0x7610, R47 ;  /* 0x00007610ff2f7816 */ /* 0x002fe4000000002f */
[----:B------:R-:W-:-:S04]  /*11800*/  PRMT R46, RZ, 0x7610, R46 ;  /* 0x00007610ff2e7816 */ /* 0x000fc8000000002e */
[----:B------:R-:W4:Y:S04]  /*11810*/  @P1 LDG.E.U16 R47, desc[UR10][R20.64] ;  /* 0x0000000a142f1981 */ /* 0x000f28000c1e1500 */
[----:B------:R1:W4:Y:S04]  /*11820*/  @P0 LDG.E.U16 R46, desc[UR10][R16.64] ;  /* 0x0000000a102e0981 */ /* 0x000328000c1e1500 */
[----:B------:R-:W4:Y:S04]  /*11830*/  LDL.LU.64 R20, [R1+0xcf0] ;  /* 0x000cf00001147983 */ /* 0x000f280000300a00 */
[----:B------:R-:W4:Y:S04]  /*11840*/  LDL.LU R17, [R1+0x354] ;  /* 0x0003540001117983 */ /* 0x000f280000300800 */
[----:B------:R-:W4:Y:S01]  /*11850*/  LDL.LU R11, [R1+0x350] ;  /* 0x00035000010b7983 */ /* 0x000f220000300800 */
[----:B---3--:R-:W-:-:S06]  /*11860*/  PRMT R42, RZ, 0x7610, R42 ;  /* 0x00007610ff2a7816 */ /* 0x008fcc000000002a */
[----:B------:R-:W3:Y:S04]  /*11870*/  @P0 LDG.E.U16 R42, desc[UR10][R18.64] ;  /* 0x0000000a122a0981 */ /* 0x000ee8000c1e1500 */
[----:B------:R-:W3:Y:S04]  /*11880*/  LDL.LU R19, [R1+0x34c] ;  /* 0x00034c0001137983 */ /* 0x000ee80000300800 */
[----:B------:R-:W3:Y:S04]  /*11890*/  LDL.LU R25, [R1+0x348] ;  /* 0x0003480001197983 */ /* 0x000ee80000300800 */
[----:B0-----:R-:W3:Y:S04]  /*118a0*/  LDL.LU R23, [R1+0x39c] ;  /* 0x00039c0001177983 */ /* 0x001ee80000300800 */
        /* <DEDUP_REMOVED lines=10> */
[----:B-1----:R-:W-:-:S02]  /*11950*/  LOP3.LUT R16, R0, 0x40, RZ, 0x3c, !PT ;  /* 0x0000004000107812 */ /* 0x002fc400078e3cff */
[----:B------:R-:W-:-:S03]  /*11960*/  PRMT R43, RZ, 0x7610, R43 ;  /* 0x00007610ff2b7816 */ /* 0x000fc6000000002b */
[----:B--2---:R-:W-:Y:S04]  /*11970*/  STS.U16 [R16+UR9+0xce00], R9 ;  /* 0x00ce000910007988 */ /* 0x004fe80008000409 */
[----:B------:R0:W-:Y:S04]  /*11980*/  STS.U16 [R16+UR9+0x9200], R8 ;  /* 0x0092000810007988 */ /* 0x0001e80008000409 */
[----:B------:R-:W2:Y:S04]  /*11990*/  @P1 LDG.E.U16 R43, desc[UR10][R30.64] ;  /* 0x0000000a1e2b1981 */ /* 0x000ea8000c1e1500 */
[----:B------:R-:W2:Y:S04]  /*119a0*/  LDL.LU R30, [R1+0x370] ;  /* 0x00037000011e7983 */ /* 0x000ea80000300800 */
[----:B------:R-:W2:Y:S04]  /*119b0*/  LDL.LU R31, [R1+0x36c] ;  /* 0x00036c00011f7983 */ /* 0x000ea80000300800 */
[----:B0-----:R-:W2:Y:S04]  /*119c0*/  LDL.LU R8, [R1+0x368] ;  /* 0x0003680001087983 */ /* 0x001ea80000300800 */
[----:B------:R-:W2:Y:S01]  /*119d0*/  LDL.LU R9, [R1+0x364] ;  /* 0x0003640001097983 */ /* 0x000ea20000300800 */
[----:B------:R-:W-:-:S06]  /*119e0*/  PRMT R35, RZ, 0x7610, R35 ;  /* 0x00007610ff237816 */ /* 0x000fcc0000000023 */
[----:B------:R-:W2:Y:S01]  /*119f0*/  @P1 LDG.E.U16 R35, desc[UR10][R6.64] ;  /* 0x0000000a06231981 */ /* 0x000ea2000c1e1500 */
[----:B------:R-:W-:Y:S02]  /*11a00*/  PRMT R48, RZ, 0x7610, R48 ;  /* 0x00007610ff307816 */ /* 0x000fe40000000030 */
[----:B------:R-:W-:Y:S02]  /*11a10*/  PRMT R49, RZ, 0x7610, R49 ;  /* 0x00007610ff317816 */ /* 0x000fe40000000031 */
[----:B------:R-:W-:Y:S02]  /*11a20*/  PRMT R50, RZ, 0x7610, R50 ;  /* 0x00007610ff327816 */ /* 0x000fe40000000032 */
[----:B------:R-:W2:Y:S01]  /*11a30*/  @P0 LDG.E.U16 R48, desc[UR10][R28.64] ;  /* 0x0000000a1c300981 */ /* 0x000ea2000c1e1500 */
[----:B------:R-:W-:-:S03]  /*11a40*/  PRMT R53, RZ, 0x7610, R53 ;  /* 0x00007610ff357816 */ /* 0x000fc60000000035 */
[----:B------:R-:W2:Y:S04]  /*11a50*/  @P1 LDG.E.U16 R49, desc[UR10][R12.64] ;  /* 0x0000000a0c311981 */ /* 0x000ea8000c1e1500 */
[----:B------:R-:W2:Y:S04]  /*11a60*/  @P1 LDG.E.U16 R53, desc[UR10][R4.64] ;  /* 0x0000000a04351981 */ /* 0x000ea8000c1e1500 */
[----:B----4-:R-:W4:Y:S04]  /*11a70*/  @P0 LDG.E.U16 R50, desc[UR10][R20.64] ;  /* 0x0000000a14320981 */ /* 0x010f28000c1e1500 */
[----:B------:R0:W-:Y:S04]  /*11a80*/  STS.U16 [R16+UR9+0xd200], R17 ;  /* 0x00d2001110007988 */ /* 0x0001e80008000409 */
[----:B------:R1:W-:Y:S04]  /*11a90*/  STS.U16 [R16+UR9+0x9600], R11 ;  /* 0x0096000b10007988 */ /* 0x0003e80008000409 */
[----:B0-----:R-:W4:Y:S04]  /*11aa0*/  LDL.LU R17, [R1+0x3dc] ;  /* 0x0003dc0001117983 */ /* 0x001f280000300800 */
[----:B-1----:R-:W4:Y:S04]  /*11ab0*/  LDL.LU R11, [R1+0x3d4] ;  /* 0x0003d400010b7983 */ /* 0x002f280000300800 */
[----:B---3--:R0:W-:Y:S04]  /*11ac0*/  STS.U16 [R16+UR9+0xd600], R19 ;  /* 0x00d6001310007988 */ /* 0x0081e80008000409 */
[----:B------:R1:W-:Y:S04]  /*11ad0*/  STS.U16 [R16+UR9+0x9a00], R25 ;  /* 0x009a001910007988 */ /* 0x0003e80008000409 */
[----:B------:R-:W-:Y:S04]  /*11ae0*/  STS.U16 [R16+UR9+0xda00], R52 ;  /* 0x00da003410007988 */ /* 0x000fe80008000409 */
[----:B------:R-:W-:Y:S04]  /*11af0*/  STS.U16 [R16+UR9+0x9e00], R51 ;  /* 0x009e003310007988 */ /* 0x000fe80008000409 */
[----:B------:R3:W-:Y:S04]  /*11b00*/  STS.U16 [R16+UR9+0xde00], R3 ;  /* 0x00de000310007988 */ /* 0x0007e80008000409 */
[----:B0-----:R-:W4:Y:S04]  /*11b10*/  LDL.LU R19, [R1+0x3cc] ;  /* 0x0003cc0001137983 */ /* 0x001f280000300800 */
[----:B-1----:R-:W4:Y:S01]  /*11b20*/  LDL.LU R25, [R1+0x3c4] ;  /* 0x0003c40001197983 */ /* 0x002f220000300800 */
[----:B---3--:R-:W-:-:S03]  /*11b30*/  LOP3.LUT R16, R0, 0x50, RZ, 0x3c, !PT ;  /* 0x0000005000107812 */ /* 0x008fc600078e3cff */
[----:B------:R-:W3:Y:S04]  /*11b40*/  LDL.LU R52, [R1+0x3b4] ;  /* 0x0003b40001347983 */ /* 0x000ee80000300800 */
[----:B------:R-:W3:Y:S04]  /*11b50*/  LDL.LU R51, [R1+0x3bc] ;  /* 0x0003bc0001337983 */ /* 0x000ee80000300800 */
[----:B------:R-:W3:Y:S04]  /*11b60*/  LDL.LU R3, [R1+0x360] ;  /* 0x0003600001037983 */ /* 0x000ee80000300800 */
[----:B------:R0:W-:Y:S04]  /*11b70*/  STS.U16 [R16+UR9+0x8280], R23 ;  /* 0x0082801710007988 */ /* 0x0001e80008000409 */
[----:B------:R1:W-:Y:S04]  /*11b80*/  STS.U16 [R16+UR9+0xc280], R2 ;  /* 0x00c2800210007988 */ /* 0x0003e80008000409 */
[----:B------:R1:W-:Y:S04]  /*11b90*/  STS.U16 [R16+UR9+0x8680], R14 ;  /* 0x0086800e10007988 */ /* 0x0003e80008000409 */
[----:B0-----:R0:W5:Y:S04]  /*11ba0*/  LDL.LU R23, [R1+0xce8] ;  /* 0x000ce80001177983 */ /* 0x0011680000300800 */
[----:B-1----:R-:W4:Y:S04]  /*11bb0*/  LDL.LU R2, [R1+0xce4] ;  /* 0x000ce40001027983 */ /* 0x002f280000300800 */
[----:B------:R0:W5:Y:S04]  /*11bc0*/  LDL.LU R14, [R1+0xce0] ;  /* 0x000ce000010e7983 */ /* 0x0001680000300800 */
[----:B------:R1:W-:Y:S04]  /*11bd0*/  STS.U16 [R16+UR9+0xc680], R15 ;  /* 0x00c6800f10007988 */ /* 0x0003e80008000409 */
[----:B------:R0:W-:Y:S04]  /*11be0*/  STS.U16 [R16+UR9+0x8a80], R32 ;  /* 0x008a802010007988 */ /* 0x0001e80008000409 */
[----:B------:R0:W-:Y:S04]  /*11bf0*/  STS.U16 [R16+UR9+0xca80], R27 ;  /* 0x00ca801b10007988 */ /* 0x0001e80008000409 */
[----:B-1----:R1:W5:Y:S04]  /*11c00*/  LDL.LU R15, [R1+0xcdc] ;  /* 0x000cdc00010f7983 */ /* 0x0023680000300800 */
[----:B0-----:R-:W4:Y:S04]  /*11c10*/  LDL.LU R32, [R1+0xcd8] ;  /* 0x000cd80001207983 */ /* 0x001f280000300800 */
[----:B------:R-:W4:Y:S04]  /*11c20*/  LDL.LU R27, [R1+0xcd4] ;  /* 0x000cd400011b7983 */ /* 0x000f280000300800 */
[----:B------:R0:W-:Y:S04]  /*11c30*/  STS.U16 [R16+UR9+0x8e80], R26 ;  /* 0x008e801a10007988 */ /* 0x0001e80008000409 */
[----:B------:R1:W-:Y:S04]  /*11c40*/  STS.U16 [R16+UR9+0xce80], R24 ;  /* 0x00ce801810007988 */ /* 0x0003e80008000409 */
[----:B------:R2:W-:Y:S04]  /*11c50*/  STS.U16 [R16+UR9+0x9280], R18 ;  /* 0x0092801210007988 */ /* 0x0005e80008000409 */
[----:B0-----:R-:W4:Y:S04]  /*11c60*/  LDL.LU R26, [R1+0xcd0] ;  /* 0x000cd000011a7983 */ /* 0x001f280000300800 */
[----:B-1----:R-:W4:Y:S04]  /*11c70*/  LDL.LU R24, [R1+0xccc] ;  /* 0x000ccc0001187983 */ /* 0x002f280000300800 */
[----:B--2---:R-:W2:Y:S04]  /*11c80*/  LDL.LU R18, [R1+0xcc8] ;  /* 0x000cc80001127983 */ /* 0x004ea80000300800 */
[----:B------:R0:W-:Y:S04]  /*11c90*/  STS.U16 [R16+UR9+0xd280], R10 ;  /* 0x00d2800a10007988 */ /* 0x0001e80008000409 */
[----:B0-----:R-:W2:Y:S04]  /*11ca0*/  LDL.LU R10, [R1+0xcc4] ;  /* 0x000cc400010a7983 */ /* 0x001ea80000300800 */
[----:B------:R0:W-:Y:S04]  /*11cb0*/  STS.U16 [R16+UR9+0x9680], R33 ;  /* 0x0096802110007988 */ /* 0x0001e80008000409 */
[----:B0-----:R-:W2:Y:S04]  /*11cc0*/  LDL.LU R33, [R1+0xcc0] ;  /* 0x000cc00001217983 */ /* 0x001ea80000300800 */
[----:B------:R0:W-:Y:S04]  /*11cd0*/  STS.U16 [R16+UR9+0xd680], R30 ;  /* 0x00d6801e10007988 */ /* 0x0001e80008000409 */
[----:B------:R1:W-:Y:S04]  /*11ce0*/  STS.U16 [R16+UR9+0x9a80], R31 ;  /* 0x009a801f10007988 */ /* 0x0003e80008000409 */
[----:B------:R1:W-:Y:S04]  /*11cf0*/  STS.U16 [R16+UR9+0xda80], R8 ;  /* 0x00da800810007988 */ /* 0x0003e80008000409 */
[----:B------:R1:W-:Y:S04]  /*11d00*/  STS.U16 [R16+UR9+0x9e80], R9 ;  /* 0x009e800910007988 */ /* 0x0003e80008000409 */
[----:B0-----:R0:W5:Y:S04]  /*11d10*/  LDL.LU R30, [R1+0xcbc] ;  /* 0x000cbc00011e7983 */ /* 0x0011680000300800 */
[----:B-1----:R0:W5:Y:S04]  /*11d20*/  LDL.LU R31, [R1+0xcb8] ;  /* 0x000cb800011f7983 */ /* 0x0021680000300800 */
[----:B------:R0:W5:Y:S04]  /*11d30*/  LDL.LU R8, [R1+0xcb4] ;  /* 0x000cb40001087983 */ /* 0x0001680000300800 */
[----:B------:R0:W5:Y:S04]  /*11d40*/  LDL.LU R9, [R1+0xcb0] ;  /* 0x000cb00001097983 */ /* 0x0001680000300800 */
[----:B---3--:R1:W-:Y:S02]  /*11d50*/  STS.U16 [R16+UR9+0xde80], R3 ;  /* 0x00de800310007988 */ /* 0x0083e40008000409 */
[----:B-1----:R-:W-:-:S02]  /*11d60*/  LOP3.LUT R3, R0, 0x60, RZ, 0x3c, !PT ;  /* 0x0000006000037812 */ /* 0x002fc400078e3cff */
[----:B------:R0:W5:Y:S04]  /*11d70*/  LDL.LU R16, [R1+0xcac] ;  /* 0x000cac0001107983 */ /* 0x0001680000300800 */
[----:B----4-:R1:W-:Y:S04]  /*11d80*/  STS.U16 [R3+UR9+0x8300], R17 ;  /* 0x0083001103007988 */ /* 0x0103e80008000409 */
[----:B-1----:R0:W5:Y:S04]  /*11d90*/  LDL.LU R17, [R1+0xca8] ;  /* 0x000ca80001117983 */ /* 0x0021680000300800 */
[----:B--2---:R1:W-:Y:S04]  /*11da0*/  STS.U16 [R3+UR9+0xc300], R10 ;  /* 0x00c3000a03007988 */ /* 0x0043e80008000409 */
[----:B------:R2:W-:Y:S04]  /*11db0*/  STS.U16 [R3+UR9+0x8700], R11 ;  /* 0x0087000b03007988 */ /* 0x0005e80008000409 */
[----:B------:R3:W-:Y:S04]  /*11dc0*/  STS.U16 [R3+UR9+0xc700], R18 ;  /* 0x00c7001203007988 */ /* 0x0007e80008000409 */
[----:B------:R4:W-:Y:S04]  /*11dd0*/  STS.U16 [R3+UR9+0x8b00], R19 ;  /* 0x008b001303007988 */ /* 0x0009e80008000409 */
[----:B------:R0:W-:Y:S04]  /*11de0*/  STS.U16 [R3+UR9+0xcb00], R24 ;  /* 0x00cb001803007988 */ /* 0x0001e80008000409 */
[----:B------:R0:W-:Y:S04]  /*11df0*/  STS.U16 [R3+UR9+0x8f00], R25 ;  /* 0x008f001903007988 */ /* 0x0001e80008000409 */
[----:B------:R0:W-:Y:S04]  /*11e00*/  STS.U16 [R3+UR9+0xcf00], R26 ;  /* 0x00cf001a03007988 */ /* 0x0001e80008000409 */
[----:B------:R-:W-:Y:S04]  /*11e10*/  STS.U16 [R3+UR9+0x9300], R51 ;  /* 0x0093003303007988 */ /* 0x000fe80008000409 */
[----:B-1----:R1:W5:Y:S04]  /*11e20*/  LDL.LU R10, [R1+0xca4] ;  /* 0x000ca400010a7983 */ /* 0x0023680000300800 */
[----:B------:R0:W-:Y:S04]  /*11e30*/  STS.U16 [R3+UR9+0xd300], R27 ;  /* 0x00d3001b03007988 */ /* 0x0001e80008000409 */
[----:B--2---:R1:W5:Y:S04]  /*11e40*/  LDL.LU R11, [R1+0xca0] ;  /* 0x000ca000010b7983 */ /* 0x0043680000300800 */
[----:B------:R-:W-:Y:S04]  /*11e50*/  STS.U16 [R3+UR9+0x9700], R52 ;  /* 0x0097003403007988 */ /* 0x000fe80008000409 */
[----:B---3--:R1:W5:Y:S04]  /*11e60*/  LDL.LU R18, [R1+0xc9c] ;  /* 0x000c9c0001127983 */ /* 0x0083680000300800 */
[----:B------:R2:W-:Y:S04]  /*11e70*/  STS.U16 [R3+UR9+0xd700], R32 ;  /* 0x00d7002003007988 */ /* 0x0005e80008000409 */
[----:B----4-:R1:W5:Y:S04]  /*11e80*/  LDL.LU R19, [R1+0xc98] ;  /* 0x000c980001137983 */ /* 0x0103680000300800 */
[----:B------:R-:W-:Y:S04]  /*11e90*/  STS.U16 [R3+UR9+0x9b00], R33 ;  /* 0x009b002103007988 */ /* 0x000fe80008000409 */
[----:B0-----:R1:W5:Y:S04]  /*11ea0*/  LDL.LU R24, [R1+0xc94] ;  /* 0x000c940001187983 */ /* 0x0013680000300800 */
[----:B------:R-:W-:Y:S04]  /*11eb0*/  STS.U16 [R3+UR9+0xdb00], R2 ;  /* 0x00db000203007988 */ /* 0x000fe80008000409 */
[----:B------:R1:W5:Y:S04]  /*11ec0*/  LDL.LU R25, [R1+0xc90] ;  /* 0x000c900001197983 */ /* 0x0003680000300800 */
[----:B------:R-:W-:Y:S04]  /*11ed0*/  STS.U16 [R3+UR9+0x9f00], R34 ;  /* 0x009f002203007988 */ /* 0x000fe80008000409 */
[----:B------:R1:W5:Y:S04]  /*11ee0*/  LDL.LU R26, [R1+0xc8c] ;  /* 0x000c8c00011a7983 */ /* 0x0003680000300800 */
[----:B------:R0:W-:Y:S04]  /*11ef0*/  STS.U16 [R3+UR9+0xdf00], R35 ;  /* 0x00df002303007988 */ /* 0x0001e80008000409 */
[----:B------:R1:W5:Y:S04]  /*11f00*/  LDL.LU R27, [R1+0xc88] ;  /* 0x000c8800011b7983 */ /* 0x0003680000300800 */
[----:B--2---:R1:W5:Y:S01]  /*11f10*/  LDL.LU R32, [R1+0xc84] ;  /* 0x000c840001207983 */ /* 0x0043620000300800 */
[----:B0-----:R-:W-:-:S03]  /*11f20*/  LOP3.LUT R3, R0, 0x70, RZ, 0x3c, !PT ;  /* 0x0000007000037812 */ /* 0x001fc600078e3cff */
[----:B------:R1:W5:Y:S04]  /*11f30*/  LDL.LU R33, [R1+0xc80] ;  /* 0x000c800001217983 */ /* 0x0003680000300800 */
[----:B------:R1:W5:Y:S04]  /*11f40*/  LDL.LU R2, [R1+0xc7c] ;  /* 0x000c7c0001027983 */ /* 0x0003680000300800 */
[----:B------:R1:W5:Y:S04]  /*11f50*/  LDL.LU R34, [R1+0xc78] ;  /* 0x000c780001227983 */ /* 0x0003680000300800 */
[----:B------:R1:W5:Y:S04]  /*11f60*/  LDL.LU R35, [R1+0xc74] ;  /* 0x000c740001237983 */ /* 0x0003680000300800 */
[----:B------:R0:W-:Y:S04]  /*11f70*/  STS.U16 [R3+UR9+0x8380], R36 ;  /* 0x0083802403007988 */ /* 0x0001e80008000409 */
[----:B------:R2:W-:Y:S04]  /*11f80*/  STS.U16 [R3+UR9+0xc380], R37 ;  /* 0x00c3802503007988 */ /* 0x0005e80008000409 */
[----:B------:R3:W-:Y:S04]  /*11f90*/  STS.U16 [R3+UR9+0x8780], R38 ;  /* 0x0087802603007988 */ /* 0x0007e80008000409 */
[----:B0-----:R1:W5:Y:S04]  /*11fa0*/  LDL.LU R36, [R1+0xc70] ;  /* 0x000c700001247983 */ /* 0x0013680000300800 */
[----:B--2---:R1:W5:Y:S04]  /*11fb0*/  LDL.LU R37, [R1+0xc6c] ;  /* 0x000c6c0001257983 */ /* 0x0043680000300800 */
[----:B---3--:R1:W5:Y:S04]  /*11fc0*/  LDL.LU R38, [R1+0xc68] ;  /* 0x000c680001267983 */ /* 0x0083680000300800 */
        /* <DEDUP_REMOVED lines=23> */
[----:B---3--:R-:W2:Y:S04]  /*12140*/  LDL.LU R50, [R1+0xc38] ;  /* 0x000c380001327983 */ /* 0x008ea80000300800 */
[----:B------:R0:W-:Y:S01]  /*12150*/  STS.U16 [R3+UR9+0xdf80], R53 ;  /* 0x00df803503007988 */ /* 0x0001e20008000409 */
[----:B------:R3:W-:Y:S06]  /*12160*/  MEMBAR.ALL.CTA ;  /* 0x0000000000007992 */ /* 0x0007ec0000008000 */
[----:B---3--:R-:W3:Y:S04]  /*12170*/  FENCE.VIEW.ASYNC.S ;  /* 0x00000000000073c6 */ /* 0x008ee80000000000 */
[----:B0-----:R1:W5:Y:S01]  /*12180*/  LDL.LU R53, [R1+0xc34] ;  /* 0x000c340001357983 */ /* 0x0013620000300800 */
[----:B------:R-:W-:-:S02]  /*12190*/  USHF.R.S32.HI UR7, URZ, 0x1f, UR38 ;  /* 0x0000001fff077899 */ /* 0x000fc40008011426 */
[----:B------:R-:W-:Y:S02]  /*121a0*/  UIADD3 UR6, UPT, UPT, UR9, 0x18000, URZ ;  /* 0x0001800009067890 */ /* 0x000fe4000fffe0ff */
[----:B------:R-:W-:Y:S02]  /*121b0*/  ULEA.HI UR7, UR7, UR38, URZ, 0x8 ;  /* 0x0000002607077291 */ /* 0x000fe4000f8f40ff */
[----:B------:R-:W-:Y:S02]  /*121c0*/  USHF.R.U32.HI UR6, URZ, 0x4, UR6 ;  /* 0x00000004ff067899 */ /* 0x000fe40008011606 */
[----:B------:R-:W-:Y:S02]  /*121d0*/  USHF.R.S32.HI UR7, URZ, 0x8, UR7 ;  /* 0x00000008ff077899 */ /* 0x000fe40008011407 */
[----:B------:R-:W-:Y:S02]  /*121e0*/  USGXT.U32 UR74, UR6, 0xe ;  /* 0x0000000e064a789a */ /* 0x000fe40008000000 */
[----:B------:R-:W-:-:S02]  /*121f0*/  UISETP.LT.AND UP3, UPT, UR7, 0x1, UPT ;  /* 0x000000010700788c */ /* 0x000fc4000bf61270 */
[----:B------:R-:W-:Y:S02]  /*12200*/  UISETP.NE.U32.AND UP1, UPT, UR12, URZ, UPT ;  /* 0x000000ff0c00728c */ /* 0x000fe4000bf25070 */
[----:B------:R-:W-:Y:S02]  /*12210*/  USEL UR77, UR7, 0x1, !UP3 ;  /* 0x00000001074d7887 */ /* 0x000fe4000d800000 */
[----:B------:R-:W-:Y:S01]  /*12220*/  UIADD3 UR14, UP3, UPT, UR74, 0x2, URZ ;  /* 0x000000024a0e7890 */ /* 0x000fe2000ff7e0ff */
[----:B------:R-:W-:Y:S01]  /*12230*/  UMOV UR15, URZ ;  /* 0x000000ff000f7c82 */ /* 0x000fe20008000000 */
[----:B------:R-:W-:Y:S02]  /*12240*/  UIADD3 UR5, UPT, UPT, UR9, 0x10000, URZ ;  /* 0x0001000009057890 */ /* 0x000fe4000fffe0ff */
[----:B------:R-:W-:Y:S02]  /*12250*/  UIADD3.X UR15, UPT, UPT, UR15, 0x40004040, URZ, UP3, !UPT ;  /* 0x400040400f0f7890 */ /* 0x000fe40009ffe4ff */
[----:B------:R-:W-:-:S02]  /*12260*/  UISETP.LT.OR UP3, UPT, UR38, 0x100, UP1 ;  /* 0x000001002600788c */ /* 0x000fc40008f61670 */
[----:B------:R-:W-:-:S04]  /*12270*/  USHF.R.U32.HI UR5, URZ, 0x4, UR5 ;  /* 0x00000004ff057899 */ /* 0x000fc80008011605 */
[----:B------:R-:W-:Y:S02]  /*12280*/  USGXT.U32 UR72, UR5, 0xe ;  /* 0x0000000e0548789a */ /* 0x000fe40008000000 */
[----:B------:R-:W-:Y:S02]  /*12290*/  UIADD3 UR77, UPT, UPT, UR77, -0x1, URZ ;  /* 0xffffffff4d4d7890 */ /* 0x000fe4000fffe0ff */
[----:B------:R-:W-:Y:S01]  /*122a0*/  UIADD3 UR12, UP2, UPT, UR72, 0x80, URZ ;  /* 0x00000080480c7890 */ /* 0x000fe2000ff5e0ff */
[----:B------:R-:W-:Y:S01]  /*122b0*/  UMOV UR13, URZ ;  /* 0x000000ff000d7c82 */ /* 0x000fe20008000000 */
[----:B------:R-:W-:Y:S02]  /*122c0*/  UMOV UR6, URZ ;  /* 0x000000ff00067c82 */ /* 0x000fe40008000000 */
[----:B------:R-:W-:Y:S02]  /*122d0*/  UIADD3.X UR13, UPT, UPT, UR13, 0x40004040, URZ, UP2, !UPT ;  /* 0x400040400d0d7890 */ /* 0x000fe400097fe4ff */
[----:B------:R-:W-:Y:S01]  /*122e0*/  UISETP.NE.U32.AND UP2, UPT, UR77, URZ, UPT ;  /* 0x000000ff4d00728c */ /* 0x000fe2000bf45070 */
[----:B---3--:R-:W-:Y:S01]  /*122f0*/  BAR.SYNC.DEFER_BLOCKING 0x0 ;  /* 0x0000000000007b1d */ /* 0x008fe20000010000 */
[----:B--2---:R-:W-:-:S05]  /*12300*/  IMAD.SHL.U32 R52, R50, 0x100, RZ ;  /* 0x0000010032347824 */ /* 0x004fca00078e00ff */
[----:B-1----:R-:W-:Y:S05]  /*12310*/  BRA.U UP3, `(.L_x_6) ;  /* 0x0000000503607547 */ /* 0x002fea000b800000 */
[----:B------:R-:W-:Y:S02]  /*12320*/  USHF.R.U32.HI UR66, URZ, 0x4, UR9 ;  /* 0x00000004ff427899 */ /* 0x000fe40008011609 */
[----:B------:R-:W-:Y:S02]  /*12330*/  UIADD3 UR22, UPT, UPT, UR9, 0x8000, URZ ;  /* 0x0000800009167890 */ /* 0x000fe4000fffe0ff */
[----:B------:R-:W-:Y:S02]  /*12340*/  USGXT.U32 UR66, UR66, 0xe ;  /* 0x0000000e4242789a */ /* 0x000fe40008000000 */
[----:B------:R-:W-:Y:S02]  /*12350*/  USHF.R.U32.HI UR70, URZ, 0x4, UR22 ;  /* 0x00000004ff467899 */ /* 0x000fe40008011616 */
[----:B------:R-:W-:Y:S02]  /*12360*/  UIADD3 UR22, UP3, UPT, UR66, 0x80, URZ ;  /* 0x0000008042167890 */ /* 0x000fe4000ff7e0ff */
[----:B------:R-:W-:Y:S01]  /*12370*/  USGXT.U32 UR70, UR70, 0xe ;  /* 0x0000000e4646789a */ /* 0x000fe20008000000 */
[----:B------:R-:W-:Y:S01]  /*12380*/  UMOV UR5, URZ ;  /* 0x000000ff00057c82 */ /* 0x000fe20008000000 */
[----:B------:R-:W-:Y:S01]  /*12390*/  UMOV UR7, URZ ;  /* 0x000000ff00077c82 */ /* 0x000fe20008000000 */
[----:B------:R-:W-:-:S02]  /*123a0*/  UIADD3.X UR23, UPT, UPT, UR5, 0x40004040, URZ, UP3, !UPT ;  /* 0x4000404005177890 */ /* 0x000fc40009ffe4ff */
[----:B------:R-:W-:Y:S01]  /*123b0*/  UIADD3 UR28, UP3, UPT, UR70, 0x2, URZ ;  /* 0x00000002461c7890 */ /* 0x000fe2000ff7e0ff */
[----:B------:R-:W-:Y:S01]  /*123c0*/  UMOV UR32, UR4 ;  /* 0x0000000400207c82 */ /* 0x000fe20008000000 */
[----:B------:R-:W-:Y:S02]  /*123d0*/  UMOV UR33, URZ ;  /* 0x000000ff00217c82 */ /* 0x000fe40008000000 */
[----:B------:R-:W-:Y:S01]  /*123e0*/  UIADD3.X UR29, UPT, UPT, UR7, 0x40004040, URZ, UP3, !UPT ;  /* 0x40004040071d7890 */ /* 0x000fe20009ffe4ff */
[----:B------:R-:W-:Y:S01]  /*123f0*/  UMOV UR5, UR32 ;  /* 0x0000002000057c82 */ /* 0x000fe20008000000 */
[----:B------:R-:W-:Y:S02]  /*12400*/  UIADD3.64 UR62, UPT, UPT, UR22, 0x80, URZ ;  /* 0x00000080163e7897 */ /* 0x000fe4000fffe0ff */
[----:B------:R-:W-:Y:S02]  /*12410*/  UIADD3.64 UR64, UPT, UPT, UR28, 0x2, URZ ;  /* 0x000000021c407897 */ /* 0x000fe4000fffe0ff */
[----:B------:R-:W-:-:S02]  /*12420*/  UIADD3.64 UR32, UPT, UPT, UR22, 0x100, URZ ;  /* 0x0000010016207897 */ /* 0x000fc4000fffe0ff */
[----:B------:R-:W-:Y:S02]  /*12430*/  UIADD3.64 UR48, UPT, UPT, UR28, 0x4, URZ ;  /* 0x000000041c307897 */ /* 0x000fe4000fffe0ff */
[----:B------:R-:W-:Y:S02]  /*12440*/  UIADD3.64 UR34, UPT, UPT, UR22, 0x180, URZ ;  /* 0x0000018016227897 */ /* 0x000fe4000fffe0ff */
[----:B------:R-:W-:Y:S01]  /*12450*/  UIADD3.64 UR58, UPT, UPT, UR28, 0x1fe, URZ ;  /* 0x000001fe1c3a7897 */ /* 0x000fe2000fffe0ff */
[----:B------:R-:W-:Y:S01]  /*12460*/  UMOV UR68, 0x0 ;  /* 0x0000000000447882 */ /* 0x000fe20000000000 */
[----:B------:R-:W-:Y:S01]  /*12470*/  UMOV UR69, 0x4108010 ;  /* 0x0410801000457882 */ /* 0x000fe20000000000 */
[----:B------:R-:W-:Y:S01]  /*12480*/  UMOV UR67, 0x40004040 ;  /* 0x4000404000437882 */ /* 0x000fe20000000000 */
[----:B------:R-:W-:Y:S01]  /*12490*/  UMOV UR71, 0x40004040 ;  /* 0x4000404000477882 */ /* 0x000fe20000000000 */
[----:B------:R-:W-:Y:S01]  /*124a0*/  UMOV UR52, 0x0 ;  /* 0x0000000000347882 */ /* 0x000fe20000000000 */
[----:B------:R-:W-:Y:S01]  /*124b0*/  UMOV UR53, 0x4108010 ;  /* 0x0410801000357882 */ /* 0x000fe20000000000 */
[----:B------:R0:W-:Y:S01]  /*124c0*/  UTCHMMA gdesc[UR66], gdesc[UR70], tmem[UR8], tmem[UR68], idesc[UR69], !UPT ;  /* 0x00ff4446420075ea */ /* 0x0001e2000f800008 */
[----:B------:R-:W-:Y:S01]  /*124d0*/  UMOV UR60, 0x0 ;  /* 0x00000000003c7882 */ /* 0x000fe20000000000 */
[----:B------:R-:W-:Y:S01]  /*124e0*/  UMOV UR61, 0x4108010 ;  /* 0x04108010003d7882 */ /* 0x000fe20000000000 */
[----:B------:R-:W-:-:S02]  /*124f0*/  UIADD3.64 UR36, UPT, UPT, UR22, 0x200, URZ ;  /* 0x0000020016247897 */ /* 0x000fc4000fffe0ff */
[----:B------:R-:W-:Y:S01]  /*12500*/  UTCHMMA gdesc[UR22], gdesc[UR28], tmem[UR8], tmem[UR52], idesc[UR53], UPT ;  /* 0x00ff341c160075ea */ /* 0x000fe2000b800008 */
[----:B------:R-:W-:Y:S01]  /*12510*/  UMOV UR16, 0x0 ;  /* 0x0000000000107882 */ /* 0x000fe20000000000 */
[----:B------:R-:W-:Y:S01]  /*12520*/  UMOV UR17, 0x4108010 ;  /* 0x0410801000117882 */ /* 0x000fe20000000000 */
[----:B------:R-:W-:Y:S01]  /*12530*/  UIADD3.64 UR38, UPT, UPT, UR22, 0x280, URZ ;  /* 0x0000028016267897 */ /* 0x000fe2000fffe0ff */
[----:B------:R-:W-:Y:S01]  /*12540*/  UTCHMMA gdesc[UR62], gdesc[UR64], tmem[UR8], tmem[UR60], idesc[UR61], UPT ;  /* 0x00ff3c403e0075ea */ /* 0x000fe2000b800008 */
[----:B------:R-:W-:Y:S01]  /*12550*/  UMOV UR18, 0x0 ;  /* 0x0000000000127882 */ /* 0x000fe20000000000 */
[----:B0-----:R-:W-:Y:S01]  /*12560*/  UIADD3.64 UR66, UPT, UPT, UR28, 0x200, URZ ;  /* 0x000002001c427897 */ /* 0x001fe2000fffe0ff */
[----:B------:R0:W-:Y:S01]  /*12570*/  UTCHMMA gdesc[UR32], gdesc[UR48], tmem[UR8], tmem[UR16], idesc[UR17], UPT ;  /* 0x00ff1030200075ea */ /* 0x0001e2000b800008 */
[----:B------:R-:W-:Y:S01]  /*12580*/  UIADD3.64 UR70, UPT, UPT, UR28, 0x202, URZ ;  /* 0x000002021c467897 */ /* 0x000fe2000fffe0ff */
[----:B------:R-:W-:Y:S01]  /*12590*/  UMOV UR19, 0x4108010 ;  /* 0x0410801000137882 */ /* 0x000fe20000000000 */
[----:B------:R-:W-:Y:S01]  /*125a0*/  UIADD3.64 UR40, UPT, UPT, UR22, 0x300, URZ ;  /* 0x0000030016287897 */ /* 0x000fe2000fffe0ff */
[----:B------:R1:W-:Y:S01]  /*125b0*/  UTCHMMA gdesc[UR34], gdesc[UR58], tmem[UR8], tmem[UR18], idesc[UR19], UPT ;  /* 0x00ff123a220075ea */ /* 0x0003e2000b800008 */
[----:B------:R-:W-:-:S02]  /*125c0*/  UIADD3.64 UR42, UPT, UPT, UR22, 0x380, URZ ;  /* 0x00000380162a7897 */ /* 0x000fc4000fffe0ff */
[----:B------:R-:W-:Y:S02]  /*125d0*/  UIADD3.64 UR44, UPT, UPT, UR22, 0x400, URZ ;  /* 0x00000400162c7897 */ /* 0x000fe4000fffe0ff */
[----:B0-----:R-:W-:Y:S02]  /*125e0*/  UIADD3.64 UR16, UPT, UPT, UR28, 0x204, URZ ;  /* 0x000002041c107897 */ /* 0x001fe4000fffe0ff */
[----:B------:R-:W-:Y:S02]  /*125f0*/  UIADD3.64 UR46, UPT, UPT, UR22, 0x480, URZ ;  /* 0x00000480162e7897 */ /* 0x000fe4000fffe0ff */
[----:B------:R-:W-:Y:S02]  /*12600*/  UIADD3.64 UR50, UPT, UPT, UR22, 0x500, URZ ;  /* 0x0000050016327897 */ /* 0x000fe4000fffe0ff */
[----:B-1----:R-:W-:Y:S02]  /*12610*/  UIADD3.64 UR18, UPT, UPT, UR28, 0x3fe, URZ ;  /* 0x000003fe1c127897 */ /* 0x002fe4000fffe0ff */
[----:B------:R-:W-:-:S02]  /*12620*/  UIADD3.64 UR52, UPT, UPT, UR22, 0x580, URZ ;  /* 0x0000058016347897 */ /* 0x000fc4000fffe0ff */
[----:B------:R-:W-:Y:S02]  /*12630*/  UIADD3.64 UR56, UPT, UPT, UR22, 0x600, URZ ;  /* 0x0000060016387897 */ /* 0x000fe4000fffe0ff */
[----:B------:R-:W-:Y:S02]  /*12640*/  UIADD3.64 UR54, UPT, UPT, UR22, 0x680, URZ ;  /* 0x0000068016367897 */ /* 0x000fe4000fffe0ff */
[----:B------:R-:W-:Y:S02]  /*12650*/  UIADD3.64 UR68, UPT, UPT, UR22, 0x700, URZ ;  /* 0x0000070016447897 */ /* 0x000fe4000fffe0ff */
[----:B------:R-:W-:Y:S01]  /*12660*/  UIADD3.64 UR60, UPT, UPT, UR28, 0x400, URZ ;  /* 0x000004001c3c7897 */ /* 0x000fe2000fffe0ff */
[----:B------:R-:W-:Y:S01]  /*12670*/  UMOV UR20, 0x0 ;  /* 0x0000000000147882 */ /* 0x000fe20000000000 */
[----:B------:R-:W-:Y:S01]  /*12680*/  UMOV UR21, 0x4108010 ;  /* 0x0410801000157882 */ /* 0x000fe20000000000 */
[----:B------:R-:W-:Y:S01]  /*12690*/  UIADD3.64 UR22, UPT, UPT, UR28, 0x402, URZ ;  /* 0x000004021c167897 */ /* 0x000fe2000fffe0ff */
[----:B------:R-:W-:Y:S01]  /*126a0*/  UTCHMMA gdesc[UR36], gdesc[UR66], tmem[UR8], tmem[UR20], idesc[UR21], UPT ;  /* 0x00ff1442240075ea */ /* 0x000fe2000b800008 */
[----:B------:R-:W-:Y:S01]  /*126b0*/  UMOV UR64, 0x0 ;  /* 0x0000000000407882 */ /* 0x000fe20000000000 */
[----:B------:R-:W-:Y:S01]  /*126c0*/  UMOV UR65, 0x4108010 ;  /* 0x0410801000417882 */ /* 0x000fe20000000000 */
[----:B------:R-:W-:Y:S01]  /*126d0*/  UIADD3.64 UR62, UPT, UPT, UR28, 0x404, URZ ;  /* 0x000004041c3e7897 */ /* 0x000fe2000fffe0ff */
[----:B------:R0:W-:Y:S01]  /*126e0*/  UTCHMMA gdesc[UR38], gdesc[UR70], tmem[UR8], tmem[UR64], idesc[UR65], UPT ;  /* 0x00ff4046260075ea */ /* 0x0001e2000b800008 */
[----:B------:R-:W-:-:S02]  /*126f0*/  UIADD3.64 UR32, UPT, UPT, UR28, 0x5fe, URZ ;  /* 0x000005fe1c207897 */ /* 0x000fc4000fffe0ff */
[----:B------:R-:W-:Y:S01]  /*12700*/  UIADD3.64 UR48, UPT, UPT, UR28, 0x600, URZ ;  /* 0x000006001c307897 */ /* 0x000fe2000fffe0ff */
[----:B------:R-:W-:Y:S01]  /*12710*/  UMOV UR34, 0x0 ;  /* 0x0000000000227882 */ /* 0x000fe20000000000 */
[----:B------:R-:W-:Y:S01]  /*12720*/  UMOV UR35, 0x4108010 ;  /* 0x0410801000237882 */ /* 0x000fe20000000000 */
[----:B------:R-:W-:Y:S01]  /*12730*/  UMOV UR58, 0x0 ;  /* 0x00000000003a7882 */ /* 0x000fe20000000000 */
[----:B------:R-:W-:Y:S01]  /*12740*/  UMOV UR59, 0x4108010 ;  /* 0x04108010003b7882 */ /* 0x000fe20000000000 */
[----:B------:R1:W-:Y:S01]  /*12750*/  UTCHMMA gdesc[UR40], gdesc[UR16], tmem[UR8], tmem[UR34], idesc[UR35], UPT ;  /* 0x00ff2210280075ea */ /* 0x0003e2000b800008 */
[----:B0-----:R-:W-:Y:S01]  /*12760*/  UIADD3.64 UR64, UPT, UPT, UR28, 0x602, URZ ;  /* 0x000006021c407897 */ /* 0x001fe2000fffe0ff */
[----:B------:R1:W-:Y:S01]  /*12770*/  UTCHMMA gdesc[UR42], gdesc[UR18], tmem[UR8], tmem[UR58], idesc[UR59], UPT ;  /* 0x00ff3a122a0075ea */ /* 0x0003e2000b800008 */
[----:B------:R-:W-:Y:S01]  /*12780*/  UIADD3.64 UR28, UPT, UPT, UR28, 0x604, URZ ;  /* 0x000006041c1c7897 */ /* 0x000fe2000fffe0ff */
[----:B------:R-:W-:Y:S01]  /*12790*/  UMOV UR66, 0x0 ;  /* 0x0000000000427882 */ /* 0x000fe20000000000 */
[----:B------:R-:W-:Y:S01]  /*127a0*/  UMOV UR67, 0x4108010 ;  /* 0x0410801000437882 */ /* 0x000fe20000000000 */
[----:B------:R-:W-:Y:S01]  /*127b0*/  UMOV UR24, 0x0 ;  /* 0x0000000000187882 */ /* 0x000fe20000000000 */
[----:B------:R1:W-:Y:S01]  /*127c0*/  UTCHMMA gdesc[UR44], gdesc[UR60], tmem[UR8], tmem[UR66], idesc[UR67], UPT ;  /* 0x00ff423c2c0075ea */ /* 0x0003e2000b800008 */
[----:B------:R1:W-:Y:S01]  /*127d0*/  UTCHMMA gdesc[UR46], gdesc[UR22], tmem[UR8], tmem[UR20], idesc[UR21], UPT ;  /* 0x00ff14162e0075ea */ /* 0x0003e2000b800008 */
[----:B------:R-:W-:Y:S01]  /*127e0*/  UMOV UR25, 0x4108010 ;  /* 0x0410801000197882 */ /* 0x000fe20000000000 */
[----:B------:R1:W-:Y:S01]  /*127f0*/  UTCHMMA gdesc[UR50], gdesc[UR62], tmem[UR8], tmem[UR34], idesc[UR35], UPT ;  /* 0x00ff223e320075ea */ /* 0x0003e2000b800008 */
[----:B------:R-:W-:Y:S01]  /*12800*/  UMOV UR26, 0x0 ;  /* 0x00000000001a7882 */ /* 0x000fe20000000000 */
[----:B------:R-:W-:Y:S01]  /*12810*/  UMOV UR27, 0x4108010 ;  /* 0x04108010001b7882 */ /* 0x000fe20000000000 */
[----:B------:R1:W-:Y:S01]  /*12820*/  UTCHMMA gdesc[UR52], gdesc[UR32], tmem[UR8], tmem[UR58], idesc[UR59], UPT ;  /* 0x00ff3a20340075ea */ /* 0x0003e2000b800008 */
[----:B------:R-:W-:Y:S01]  /*12830*/  UMOV UR30, 0x0 ;  /* 0x00000000001e7882 */ /* 0x000fe20000000000 */
[----:B------:R-:W-:Y:S01]  /*12840*/  UMOV UR31, 0x4108010 ;  /* 0x04108010001f7882 */ /* 0x000fe20000000000 */
[----:B------:R1:W-:Y:S01]  /*12850*/  UTCHMMA gdesc[UR56], gdesc[UR48], tmem[UR8], tmem[UR24], idesc[UR25], UPT ;  /* 0x00ff1830380075ea */ /* 0x0003e2000b800008 */
[----:B------:R1:W-:Y:S01]  /*12860*/  UTCHMMA gdesc[UR54], gdesc[UR64], tmem[UR8], tmem[UR26], idesc[UR27], UPT ;  /* 0x00ff1a40360075ea */ /* 0x0003e2000b800008 */
[----:B------:R1:W-:Y:S01]  /*12870*/  UTCHMMA gdesc[UR68], gdesc[UR28], tmem[UR8], tmem[UR30], idesc[UR31], UPT ;  /* 0x00ff1e1c440075ea */ /* 0x0003e2000b800008 */
[----:B------:R1:W-:Y:S01]  /*12880*/  UTCBAR [UR5], URZ ;  /* 0x000000ff050073e9 */ /* 0x0003e200080000ff */
[----:B------:R-:W-:Y:S01]  /*12890*/  NOP ;  /* 0x0000000000007918 */ /* 0x000fe20000000000 */
.L_x_6:
[----:B------:R-:W0:Y:S01]  /*128a0*/  LDC R3, c[0x0][0x3ac] ;  /* 0x0000eb00ff037b82 */ /* 0x000e220000000800 */
[----:B-1----:R-:W-:Y:S01]  /*128b0*/  UMOV UR5, URZ ;  /* 0x000000ff00057c82 */ /* 0x002fe20008000000 */
[----:B0-----:R-:W-:Y:S01]  /*128c0*/  IMAD.SHL.U32 R50, R3, 0x100, RZ ;  /* 0x0000010003327824 */ /* 0x001fe200078e00ff */
[----:B------:R-:W-:Y:S06]  /*128d0*/  BRA.U !UP2, `(.L_x_7) ;  /* 0x0000013d0a2c7547 */ /* 0x000fec000b800000 */
[----:B------:R-:W-:Y:S01]  /*128e0*/  SHF.R.S32.HI R3, RZ, 0x1f, R50 ;  /* 0x0000001fff037819 */ /* 0x000fe20000011432 */
[----:B------:R-:W-:Y:S01]  /*128f0*/  UIADD3.64 UR16, UPT, UPT, UR12, 0x80, URZ ;  /* 0x000000800c107897 */ /* 0x000fe2000fffe0ff */
[----:B------:R-:W-:Y:S01]  /*12900*/  SHF.R.S32.HI R51, RZ, 0x1f, R52 ;  /* 0x0000001fff337819 */ /* 0x000fe20000011434 */
[----:B------:R-:W-:Y:S01]  /*12910*/  UIADD3.64 UR18, UPT, UPT, UR14, 0x2, URZ ;  /* 0x000000020e127897 */ /* 0x000fe2000fffe0ff */
[C---:B------:R-:W-:Y:S01]  /*12920*/  SHF.L.U64.HI R3, R50.reuse, 0x1, R3 ;  /* 0x0000000132037819 */ /* 0x040fe20000010203 */
[----:B------:R-:W-:Y:S01]  /*12930*/  IMAD.SHL.U32 R50, R50, 0x2, RZ ;  /* 0x0000000232327824 */ /* 0x000fe200078e00ff */
[C---:B------:R-:W-:Y:S01]  /*12940*/  SHF.L.U64.HI R51, R52.reuse, 0x1, R51 ;  /* 0x0000000134337819 */ /* 0x040fe20000010233 */
[----:B------:R-:W-:Y:S01]  /*12950*/  IMAD.SHL.U32 R52, R52, 0x2, RZ ;  /* 0x0000000234347824 */ /* 0x000fe200078e00ff */
[----:B------:R-:W-:Y:S02]  /*12960*/  UIADD3.64 UR20, UPT, UPT, UR12, 0x100, URZ ;  /* 0x000001000c147897 */ /* 0x000fe4000fffe0ff */
[----:B------:R-:W-:-:S02]  /*12970*/  UIADD3.64 UR22, UPT, UPT, UR14, 0x4, URZ ;  /* 0x000000040e167897 */ /* 0x000fc4000fffe0ff */
[----:B------:R-:W-:Y:S02]  /*12980*/  UIADD3.64 UR24, UPT, UPT, UR12, 0x180, URZ ;  /* 0x000001800c187897 */ /* 0x000fe4000fffe0ff */
[----:B------:R-:W-:Y:S02]  /*12990*/  UIADD3.64 UR26, UPT, UPT, UR14, 0x1fe, URZ ;  /* 0x000001fe0e1a7897 */ /* 0x000fe4000fffe0ff */
[----:B------:R-:W-:Y:S02]  /*129a0*/  UIADD3.64 UR28, UPT, UPT, UR12, 0x200, URZ ;  /* 0x000002000c1c7897 */ /* 0x000fe4000fffe0ff */
[----:B------:R-:W-:Y:S02]  /*129b0*/  UIADD3.64 UR30, UPT, UPT, UR14, 0x200, URZ ;  /* 0x000002000e1e7897 */ /* 0x000fe4000fffe0ff */
        /* <DEDUP_REMOVED lines=19> */
[----:B------:R-:W-:Y:S01]  /*12af0*/  UIADD3.64 UR70, UPT, UPT, UR14, 0x604, URZ ;  /* 0x000006040e467897 */ /* 0x000fe2000fffe0ff */
[----:B------:R-:W-:Y:S01]  /*12b00*/  UMOV UR76, 0x1 ;  /* 0x00000001004c7882 */ /* 0x000fe20000000000 */
[----:B------:R-:W-:-:S10]  /*12b10*/  UMOV UR7, URZ ;  /* 0x000000ff00077c82 */ /* 0x000fd40008000000 */
.L_x_10:
[----:B-----5:R0:W-:Y:S04]  /*12b20*/  STL [R1+0xc68], R14 ;  /* 0x000c680e01007387 */ /* 0x0201e80000100800 */
[----:B0-----:R-:W2:Y:S04]  /*12b30*/  LDL.LU R14, [R1+0x93c] ;  /* 0x00093c00010e7983 */ /* 0x001ea80000300800 */
[----:B------:R0:W-:Y:S04]  /*12b40*/  STL [R1+0xc64], R13 ;  /* 0x000c640d01007387 */ /* 0x0001e80000100800 */
[----:B0-----:R-:W3:Y:S04]  /*12b50*/  LDL.LU R13, [R1+0x6bc] ;  /* 0x0006bc00010d7983 */ /* 0x001ee80000300800 */
[----:B------:R-:W-:Y:S04]  /*12b60*/  STL [R1+0xc60], R12 ;  /* 0x000c600c01007387 */ /* 0x000fe80000100800 */
[----:B------:R-:W-:Y:S04]  /*12b70*/  STL [R1+0xc5c], R11 ;  /* 0x000c5c0b01007387 */ /* 0x000fe80000100800 */
[----:B------:R-:W-:Y:S04]  /*12b80*/  STL [R1+0xc58], R10 ;  /* 0x000c580a01007387 */ /* 0x000fe80000100800 */
[----:B------:R0:W-:Y:S01]  /*12b90*/  STL [R1+0xc54], R9 ;  /* 0x000c540901007387 */ /* 0x0001e20000100800 */
[----:B------:R-:W-:-:S03]  /*12ba0*/  USHF.L.U32 UR5, UR5, 0x1f, URZ ;  /* 0x0000001f05057899 */ /* 0x000fc600080006ff */
[----:B0-----:R-:W4:Y:S04]  /*12bb0*/  LDL.LU R9, [R1+0x928] ;  /* 0x0009280001097983 */ /* 0x001f280000300800 */
[----:B------:R-:W-:Y:S04]  /*12bc0*/  STL [R1+0xc50], R8 ;  /* 0x000c500801007387 */ /* 0x000fe80000100800 */
[----:B------:R0:W-:Y:S01]  /*12bd0*/  STL [R1+0xc4c], R7 ;  /* 0x000c4c0701007387 */ /* 0x0001e20000100800 */
[----:B------:R-:W-:Y:S01]  /*12be0*/  IMAD.U32 R50, RZ, RZ, UR5 ;  /* 0x00000005ff327e24 */ /* 0x000fe2000f8e00ff */
[----:B------:R-:W1:Y:S02]  /*12bf0*/  LDCU UR5, c[0x0][0x3a0] ;  /* 0x00007400ff0577ac */ /* 0x000e640008000800 */
[----:B0-----:R-:W4:Y:S04]  /*12c00*/  LDL.LU R7, [R1+0x930] ;  /* 0x0009300001077983 */ /* 0x001f280000300800 */
[----:B------:R-:W-:Y:S04]  /*12c10*/  STL [R1+0xc48], R6 ;  /* 0x000c480601007387 */ /* 0x000fe80000100800 */
[----:B------:R-:W-:Y:S04]  /*12c20*/  STL [R1+0xc44], R5 ;  /* 0x000c440501007387 */ /* 0x000fe80000100800 */
[----:B------:R0:W-:Y:S04]  /*12c30*/  STL [R1+0xc40], R4 ;  /* 0x000c400401007387 */ /* 0x0001e80000100800 */
[----:B0-----:R-:W4:Y:S01]  /*12c40*/  LDL.LU R4, [R1+0x938] ;  /* 0x0009380001047983 */ /* 0x001f220000300800 */
[----:B------:R-:W-:-:S03]  /*12c50*/  UIADD3 UR6, UPT, UPT, UR6, 0x1, URZ ;  /* 0x0000000106067890 */ /* 0x000fc6000fffe0ff */
[----:B------:R0:W-:Y:S01]  /*12c60*/  STL [R1+0xc3c], R3 ;  /* 0x000c3c0301007387 */ /* 0x0001e20000100800 */
[----:B-1----:R-:W-:-:S03]  /*12c70*/  UIMAD UR5, UR6, -0x100, UR5 ;  /* 0xffffff00060578a4 */ /* 0x002fc6000f8e0205 */
[----:B------:R1:W-:Y:S04]  /*12c80*/  STL [R1+0xc38], R2 ;  /* 0x000c380201007387 */ /* 0x0003e80000100800 */
[----:B------:R-:W-:Y:S04]  /*12c90*/  STL [R1+0xc34], R0 ;  /* 0x000c340001007387 */ /* 0x000fe80000100800 */
[----:B------:R-:W-:Y:S04]  /*12ca0*/  STL [R1+0x348], R50 ;  /* 0x0003483201007387 */ /* 0x000fe80000100800 */
[----:B0-----:R-:W4:Y:S04]  /*12cb0*/  LDL.LU R3, [R1+0x608] ;  /* 0x0006080001037983 */ /* 0x001f280000300800 */
[----:B-1----:R-:W4:Y:S01]  /*12cc0*/  LDL.LU R2, [R1+0x920] ;  /* 0x0009200001027983 */ /* 0x002f220000300800 */
[----:B------:R-:W0:Y:S02]  /*12cd0*/  S2R R6, SR_TID.X ;  /* 0x0000000000067919 */ /* 0x000e240000002100 */
[----:B0-----:R-:W-:-:S04]  /*12ce0*/  SHF.R.U32.HI R12, RZ, 0x6, R6 ;  /* 0x00000006ff0c7819 */ /* 0x001fc80000011606 */
[----:B------:R-:W-:-:S04]  /*12cf0*/  SGXT.U32 R5, R12, 0x1 ;  /* 0x000000010c05781a */ /* 0x000fc80000000000 */
[----:B------:R-:W-:Y:S02]  /*12d00*/  ISETP.GE.AND P0, PT, R5, UR5, PT ;  /* 0x0000000505007c0c */ /* 0x000fe4000bf06270 */
[-C--:B--2---:R-:W-:Y:S02]  /*12d10*/  IADD3 R14, P4, PT, R14, R52.reuse, RZ ;  /* 0x000000340e0e7210 */ /* 0x084fe40007f9e0ff */
[----:B---3--:R-:W-:-:S05]  /*12d20*/  IADD3 R13, P3, PT, R13, R52, RZ ;  /* 0x000000340d0d7210 */ /* 0x008fca0007f7e0ff */
[----:B------:R-:W-:Y:S04]  /*12d30*/  STL [R1+0x6bc], R13 ;  /* 0x0006bc0d01007387 */ /* 0x000fe80000100800 */
[----:B------:R0:W-:Y:S04]  /*12d40*/  STL [R1+0x93c], R14 ;  /* 0x00093c0e01007387 */ /* 0x0001e80000100800 */
[----:B0-----:R-:W2:Y:S04]  /*12d50*/  LDL.LU R14, [R1+0x604] ;  /* 0x00060400010e7983 */ /* 0x001ea80000300800 */
[----:B------:R-:W3:Y:S04]  /*12d60*/  LDL.LU R13, [R1+0x918] ;  /* 0x00091800010d7983 */ /* 0x000ee80000300800 */
[----:B------:R-:W3:Y:S01]  /*12d70*/  LDL.LU R12, [R1+0x934] ;  /* 0x00093400010c7983 */ /* 0x000ee20000300800 */
[----:B----4-:R-:W-:-:S03]  /*12d80*/  IADD3 R9, P5, PT, R9, R52, RZ ;  /* 0x0000003409097210 */ /* 0x010fc60007fbe0ff */
[----:B------:R-:W4:Y:S04]  /*12d90*/  LDL.LU R11, [R1+0x910] ;  /* 0x00091000010b7983 */ /* 0x000f280000300800 */
[----:B------:R-:W4:Y:S04]  /*12da0*/  LDL.LU R10, [R1+0x92c] ;  /* 0x00092c00010a7983 */ /* 0x000f280000300800 */
[----:B------:R-:W4:Y:S04]  /*12db0*/  LDL.LU R8, [R1+0x908] ;  /* 0x0009080001087983 */ /* 0x000f280000300800 */
[----:B------:R-:W4:Y:S01]  /*12dc0*/  LDL.LU R5, [R1+0x924] ;  /* 0x0009240001057983 */ /* 0x000f220000300800 */
[----:B------:R-:W-:-:S03]  /*12dd0*/  IADD3 R7, P6, PT, R7, R52, RZ ;  /* 0x0000003407077210 */ /* 0x000fc60007fde0ff */
[----:B------:R0:W-:Y:S01]  /*12de0*/  STL [R1+0x928], R9 ;  /* 0x0009280901007387 */ /* 0x0001e20000100800 */
[----:B------:R-:W-:-:S05]  /*12df0*/  IADD3 R4, P1, PT, R4, R52, RZ ;  /* 0x0000003404047210 */ /* 0x000fca0007f3e0ff */
[----:B------:R1:W-:Y:S04]  /*12e00*/  STL [R1+0x938], R4 ;  /* 0x0009380401007387 */ /* 0x0003e80000100800 */
[----:B0-----:R-:W4:Y:S04]  /*12e10*/  LDL.LU R9, [R1+0x900] ;  /* 0x0009000001097983 */ /* 0x001f280000300800 */
[----:B------:R-:W-:Y:S04]  /*12e20*/  STL [R1+0x930], R7 ;  /* 0x0009300701007387 */ /* 0x000fe80000100800 */
[----:B-1----:R-:W4:Y:S01]  /*12e30*/  LDL.LU R4, [R1+0x91c] ;  /* 0x00091c0001047983 */ /* 0x002f220000300800 */
[----:B------:R-:W-:Y:S01]  /*12e40*/  IMAD.X R3, R3, 0x1, R51, P3 ;  /* 0x0000000103037824 */ /* 0x000fe200018e0633 */
[----:B------:R-:W-:-:S04]  /*12e50*/  IADD3 R2, P3, PT, R2, R52, RZ ;  /* 0x0000003402027210 */ /* 0x000fc80007f7e0ff */
[----:B------:R0:W-:Y:S04]  /*12e60*/  STL [R1+0x608], R3 ;  /* 0x0006080301007387 */ /* 0x0001e80000100800 */
[----:B0-----:R-:W4:Y:S04]  /*12e70*/  LDL.LU R3, [R1+0x8f8] ;  /* 0x0008f80001037983 */ /* 0x001f280000300800 */
[----:B------:R-:W4:Y:S04]  /*12e80*/  LDL.LU R7, [R1+0x914] ;  /* 0x0009140001077983 */ /* 0x000f280000300800 */
[----:B------:R0:W-:Y:S04]  /*12e90*/  STL [R1+0x920], R2 ;  /* 0x0009200201007387 */ /* 0x0001e80000100800 */
[----:B0-----:R-:W4:Y:S01]  /*12ea0*/  LDL.LU R2, [R1+0x8f0] ;  /* 0x0008f00001027983 */ /* 0x001f220000300800 */
[----:B--2---:R-:W-:Y:S01]  /*12eb0*/  IMAD.X R14, R14, 0x1, R51, P4 ;  /* 0x000000010e0e7824 */ /* 0x004fe200020e0633 */
[----:B---3--:R-:W-:-:S04]  /*12ec0*/  IADD3 R13, P4, PT, R13, R52, RZ ;  /* 0x000000340d0d7210 */ /* 0x008fc80007f9e0ff */
[----:B------:R-:W-:Y:S01]  /*12ed0*/  STL [R1+0x604], R14 ;  /* 0x0006040e01007387 */ /* 0x000fe20000100800 */
[----:B------:R-:W-:-:S03]  /*12ee0*/  IMAD.X R12, R12, 0x1, R51, P1 ;  /* 0x000000010c0c7824 */ /* 0x000fc600008e0633 */
[----:B------:R-:W-:Y:S01]  /*12ef0*/  STL [R1+0x918], R13 ;  /* 0x0009180d01007387 */ /* 0x000fe20000100800 */
[----:B----4-:R-:W-:-:S03]  /*12f00*/  IADD3 R11, P1, PT, R11, R52, RZ ;  /* 0x000000340b0b7210 */ /* 0x010fc60007f3e0ff */
[----:B------:R-:W-:Y:S01]  /*12f10*/  STL [R1+0x934], R12 ;  /* 0x0009340c01007387 */ /* 0x000fe20000100800 */
[----:B------:R-:W-:-:S03]  /*12f20*/  IMAD.X R10, R10, 0x1, R51, P6 ;  /* 0x000000010a0a7824 */ /* 0x000fc600030e0633 */
[----:B------:R-:W-:Y:S01]  /*12f30*/  STL [R1+0x910], R11 ;  /* 0x0009100b01007387 */ /* 0x000fe20000100800 */
[----:B------:R-:W-:-:S03]  /*12f40*/  IADD3 R8, P6, PT, R8, R52, RZ ;  /* 0x0000003408087210 */ /* 0x000fc60007fde0ff */
[----:B------:R0:W-:Y:S01]  /*12f50*/  STL [R1+0x92c], R10 ;  /* 0x00092c0a01007387 */ /* 0x0001e20000100800 */
[----:B------:R-:W-:-:S03]  /*12f60*/  IMAD.X R5, R5, 0x1, R51, P5 ;  /* 0x0000000105057824 */ /* 0x000fc600028e0633 */
[----:B0-----:R-:W2:Y:S04]  /*12f70*/  LDL.LU R10, [R1+0x90c] ;  /* 0x00090c00010a7983 */ /* 0x001ea80000300800 */
[----:B------:R0:W-:Y:S04]  /*12f80*/  STL [R1+0x908], R8 ;  /* 0x0009080801007387 */ /* 0x0001e80000100800 */
[----:B0-----:R-:W3:Y:S04]  /*12f90*/  LDL.LU R8, [R1+0x8e8] ;  /* 0x0008e80001087983 */ /* 0x001ee80000300800 */
[----:B------:R0:W-:Y:S04]  /*12fa0*/  STL [R1+0x924], R5 ;  /* 0x0009240501007387 */ /* 0x0001e80000100800 */
[----:B0-----:R-:W4:Y:S01]  /*12fb0*/  LDL.LU R5, [R1+0x904] ;  /* 0x0009040001057983 */ /* 0x001f220000300800 */
[----:B------:R-:W-:Y:S01]  /*12fc0*/  IMAD.X R4, R4, 0x1, R51, P3 ;  /* 0x0000000104047824 */ /* 0x000fe200018e0633 */
[----:B------:R-:W-:-:S04]  /*12fd0*/  IADD3 R9, P5, PT, R9, R52, RZ ;  /* 0x0000003409097210 */ /* 0x000fc80007fbe0ff */
[----:B------:R0:W-:Y:S04]  /*12fe0*/  STL [R1+0x91c], R4 ;  /* 0x00091c0401007387 */ /* 0x0001e80000100800 */
[----:B0-----:R-:W4:Y:S01]  /*12ff0*/  LDL.LU R4, [R1+0x8e0] ;  /* 0x0008e00001047983 */ /* 0x001f220000300800 */
[----:B------:R-:W-:-:S03]  /*13000*/  IADD3 R3, P3, PT, R3, R52, RZ ;  /* 0x0000003403037210 */ /* 0x000fc60007f7e0ff */
[----:B------:R-:W-:Y:S01]  /*13010*/  STL [R1+0x900], R9 ;  /* 0x0009000901007387 */ /* 0x000fe20000100800 */
[----:B------:R-:W-:-:S03]  /*13020*/  IMAD.X R7, R7, 0x1, R51, P4 ;  /* 0x0000000107077824 */ /* 0x000fc600020e0633 */
[----:B------:R0:W-:Y:S04]  /*13030*/  STL [R1+0x8f8], R3 ;  /* 0x0008f80301007387 */ /* 0x0001e80000100800 */
[----:B0-----:R-:W4:Y:S01]  /*13040*/  LDL.LU R3, [R1+0x8fc] ;  /* 0x0008fc0001037983 */ /* 0x001f220000300800 */
[----:B------:R-:W-:-:S03]  /*13050*/  IADD3 R2, P4, PT, R2, R52, RZ ;  /* 0x0000003402027210 */ /* 0x000fc60007f9e0ff */
[----:B------:R-:W4:Y:S04]  /*13060*/  LDL.LU R14, [R1+0x8d8] ;  /* 0x0008d800010e7983 */ /* 0x000f280000300800 */
[----:B------:R-:W4:Y:S04]  /*13070*/  LDL.LU R13, [R1+0x8f4] ;  /* 0x0008f400010d7983 */ /* 0x000f280000300800 */
[----:B------:R0:W-:Y:S04]  /*13080*/  STL [R1+0x914], R7 ;  /* 0x0009140701007387 */ /* 0x0001e80000100800 */
[----:B------:R-:W4:Y:S04]  /*13090*/  LDL.LU R12, [R1+0x8d0] ;  /* 0x0008d000010c7983 */ /* 0x000f280000300800 */
[----:B------:R1:W-:Y:S04]  /*130a0*/  STL [R1+0x8f0], R2 ;  /* 0x0008f00201007387 */ /* 0x0003e80000100800 */
[----:B------:R-:W4:Y:S04]  /*130b0*/  LDL.LU R11, [R1+0x8ec] ;  /* 0x0008ec00010b7983 */ /* 0x000f280000300800 */
[----:B------:R-:W4:Y:S04]  /*130c0*/  LDL.LU R9, [R1+0x8c8] ;  /* 0x0008c80001097983 */ /* 0x000f280000300800 */
[----:B0-----:R-:W4:Y:S04]  /*130d0*/  LDL.LU R7, [R1+0x8e4] ;  /* 0x0008e40001077983 */ /* 0x001f280000300800 */
[----:B-1----:R-:W4:Y:S01]  /*130e0*/  LDL.LU R2, [R1+0x8c0] ;  /* 0x0008c00001027983 */ /* 0x002f220000300800 */
[----:B--2---:R-:W-:-:S05]  /*130f0*/  IMAD.X R10, R10, 0x1, R51, P1 ;  /* 0x000000010a0a7824 */ /* 0x004fca00008e0633 */
[----:B------:R0:W-:Y:S01]  /*13100*/  STL [R1+0x90c], R10 ;  /* 0x00090c0a01007387 */ /* 0x0001e20000100800 */
[----:B---3--:R-:W-:-:S03]  /*13110*/  IADD3 R8, P1, PT, R8, R52, RZ ;  /* 0x0000003408087210 */ /* 0x008fc60007f3e0ff */
[----:B0-----:R-:W2:Y:S01]  /*13120*/  LDL.LU R10, [R1+0x8dc] ;  /* 0x0008dc00010a7983 */ /* 0x001ea20000300800 */
[----:B----4-:R-:W-:-:S05]  /*13130*/  IMAD.X R5, R5, 0x1, R51, P6 ;  /* 0x0000000105057824 */ /* 0x010fca00030e0633 */
[----:B------:R0:W-:Y:S04]  /*13140*/  STL [R1+0x904], R5 ;  /* 0x0009040501007387 */ /* 0x0001e80000100800 */
[----:B------:R-:W-:Y:S04]  /*13150*/  STL [R1+0x8e8], R8 ;  /* 0x0008e80801007387 */ /* 0x000fe80000100800 */
[----:B0-----:R-:W3:Y:S01]  /*13160*/  LDL.LU R5, [R1+0x8b8] ;  /* 0x0008b80001057983 */ /* 0x001ee20000300800 */
[----:B------:R-:W-:-:S05]  /*13170*/  IADD3 R4, P6, PT, R4, R52, RZ ;  /* 0x0000003404047210 */ /* 0x000fca0007fde0ff */
[----:B------:R0:W-:Y:S04]  /*13180*/  STL [R1+0x8e0], R4 ;  /* 0x0008e00401007387 */ /* 0x0001e80000100800 */
[----:B0-----:R-:W4:Y:S01]  /*13190*/  LDL.LU R4, [R1+0x8d4] ;  /* 0x0008d40001047983 */ /* 0x001f220000300800 */
[----:B------:R-:W-:-:S03]  /*131a0*/  IMAD.X R3, R3, 0x1, R51, P5 ;  /* 0x0000000103037824 */ /* 0x000fc600028e0633 */
[----:B------:R-:W4:Y:S01]  /*131b0*/  LDL.LU R8, [R1+0x8b0] ;  /* 0x0008b00001087983 */ /* 0x000f220000300800 */
[----:B------:R-:W-:-:S03]  /*131c0*/  IADD3 R14, P5, PT, R14, R52, RZ ;  /* 0x000000340e0e7210 */ /* 0x000fc60007fbe0ff */
[----:B------:R0:W-:Y:S01]  /*131d0*/  STL [R1+0x8fc], R3 ;  /* 0x0008fc0301007387 */ /* 0x0001e20000100800 */
[----:B------:R-:W-:-:S03]  /*131e0*/  IMAD.X R13, R13, 0x1, R51, P3 ;  /* 0x000000010d0d7824 */ /* 0x000fc600018e0633 */
[----:B0-----:R-:W4:Y:S01]  /*131f0*/  LDL.LU R3, [R1+0x8cc] ;  /* 0x0008cc0001037983 */ /* 0x001f220000300800 */
[----:B------:R-:W-:-:S03]  /*13200*/  IADD3 R12, P3, PT, R12, R52, RZ ;  /* 0x000000340c0c7210 */ /* 0x000fc60007f7e0ff */
[----:B------:R-:W-:Y:S01]  /*13210*/  STL [R1+0x8d8], R14 ;  /* 0x0008d80e01007387 */ /* 0x000fe20000100800 */
[----:B------:R-:W-:-:S03]  /*13220*/  IMAD.X R11, R11, 0x1, R51, P4 ;  /* 0x000000010b0b7824 */ /* 0x000fc600020e0633 */
[----:B------:R-:W-:Y:S01]  /*13230*/  STL [R1+0x8f4], R13 ;  /* 0x0008f40d01007387 */ /* 0x000fe20000100800 */
[----:B------:R-:W-:-:S03]  /*13240*/  IADD3 R9, P4, PT, R9, R52, RZ ;  /* 0x0000003409097210 */ /* 0x000fc60007f9e0ff */
[----:B------:R-:W-:Y:S01]  /*13250*/  STL [R1+0x8d0], R12 ;  /* 0x0008d00c01007387 */ /* 0x000fe20000100800 */
[----:B------:R-:W-:-:S03]  /*13260*/  IMAD.X R7, R7, 0x1, R51, P1 ;  /* 0x0000000107077824 */ /* 0x000fc600008e0633 */
[----:B------:R-:W-:Y:S01]  /*13270*/  STL [R1+0x8ec], R11 ;  /* 0x0008ec0b01007387 */ /* 0x000fe20000100800 */
[----:B------:R-:W-:-:S03]  /*13280*/  IADD3 R2, P1, PT, R2, R52, RZ ;  /* 0x0000003402027210 */ /* 0x000fc60007f3e0ff */
[----:B------:R0:W-:Y:S04]  /*13290*/  STL [R1+0x8c8], R9 ;  /* 0x0008c80901007387 */ /* 0x0001e80000100800 */
[----:B0-----:R-:W4:Y:S04]  /*132a0*/  LDL.LU R9, [R1+0x8a8] ;  /* 0x0008a80001097983 */ /* 0x001f280000300800 */
[----:B------:R0:W-:Y:S04]  /*132b0*/  STL [R1+0x8e4], R7 ;  /* 0x0008e40701007387 */ /* 0x0001e80000100800 */
[----:B0-----:R-:W4:Y:S04]  /*132c0*/  LDL.LU R7, [R1+0x8c4] ;  /* 0x0008c40001077983 */ /* 0x001f280000300800 */
[----:B------:R0:W-:Y:S04]  /*132d0*/  STL [R1+0x8c0], R2 ;  /* 0x0008c00201007387 */ /* 0x0001e80000100800 */
[----:B0-----:R-:W4:Y:S01]  /*132e0*/  LDL.LU R2, [R1+0x8a0] ;  /* 0x0008a00001027983 */ /* 0x001f220000300800 */
[----:B--2---:R-:W-:Y:S01]  /*132f0*/  IMAD.X R10, R10, 0x1, R51, P6 ;  /* 0x000000010a0a7824 */ /* 0x004fe200030e0633 */
[----:B---3--:R-:W-:-:S05]  /*13300*/  IADD3 R5, P6, PT, R5, R52, RZ ;  /* 0x0000003405057210 */ /* 0x008fca0007fde0ff */
[----:B------:R0:W-:Y:S04]  /*13310*/  STL [R1+0x8b8], R5 ;  /* 0x0008b80501007387 */ /* 0x0001e80000100800 */
[----:B0-----:R-:W2:Y:S01]  /*13320*/  LDL.LU R5, [R1+0x8bc] ;  /* 0x0008bc0001057983 */ /* 0x001ea20000300800 */
[----:B----4-:R-:W-:-:S03]  /*13330*/  IMAD.X R4, R4, 0x1, R51, P5 ;  /* 0x0000000104047824 */ /* 0x010fc600028e0633 */
[----:B------:R-:W-:Y:S01]  /*13340*/  STL [R1+0x8dc], R10 ;  /* 0x0008dc0a01007387 */ /* 0x000fe20000100800 */
[----:B------:R-:W-:-:S03]  /*13350*/  IADD3 R8, P5, PT, R8, R52, RZ ;  /* 0x0000003408087210 */ /* 0x000fc60007fbe0ff */
[----:B------:R0:W-:Y:S04]  /*13360*/  STL [R1+0x8d4], R4 ;  /* 0x0008d40401007387 */ /* 0x0001e80000100800 */
[----:B0-----:R-:W3:Y:S01]  /*13370*/  LDL.LU R4, [R1+0x898] ;  /* 0x0008980001047983 */ /* 0x001ee20000300800 */
[----:B------:R-:W-:-:S03]  /*13380*/  IMAD.X R3, R3, 0x1, R51, P3 ;  /* 0x0000000103037824 */ /* 0x000fc600018e0633 */
[----:B------:R-:W4:Y:S04]  /*13390*/  LDL.LU R14, [R1+0x8b4] ;  /* 0x0008b400010e7983 */ /* 0x000f280000300800 */
[----:B------:R-:W4:Y:S04]  /*133a0*/  LDL.LU R13, [R1+0x890] ;  /* 0x00089000010d7983 */ /* 0x000f280000300800 */
[----:B------:R0:W-:Y:S04]  /*133b0*/  STL [R1+0x8b0], R8 ;  /* 0x0008b00801007387 */ /* 0x0001e80000100800 */
[----:B------:R-:W4:Y:S04]  /*133c0*/  LDL.LU R12, [R1+0x8ac] ;  /* 0x0008ac00010c7983 */ /* 0x000f280000300800 */
[----:B------:R1:W-:Y:S04]  /*133d0*/  STL [R1+0x8cc], R3 ;  /* 0x0008cc0301007387 */ /* 0x0003e80000100800 */
[----:B------:R-:W4:Y:S04]  /*133e0*/  LDL.LU R11, [R1+0x888] ;  /* 0x00088800010b7983 */ /* 0x000f280000300800 */
[----:B------:R-:W4:Y:S04]  /*133f0*/  LDL.LU R10, [R1+0x8a4] ;  /* 0x0008a400010a7983 */ /* 0x000f280000300800 */
[----:B0-----:R-:W4:Y:S01]  /*13400*/  LDL.LU R8, [R1+0x880] ;  /* 0x0008800001087983 */ /* 0x001f220000300800 */
[----:B------:R-:W-:-:S03]  /*13410*/  IADD3 R9, P3, PT, R9, R52, RZ ;  /* 0x0000003409097210 */ /* 0x000fc60007f7e0ff */
[----:B-1----:R-:W4:Y:S04]  /*13420*/  LDL.LU R3, [R1+0x89c] ;  /* 0x00089c0001037983 */ /* 0x002f280000300800 */
[----:B------:R0:W-:Y:S01]  /*13430*/  STL [R1+0x8a8], R9 ;  /* 0x0008a80901007387 */ /* 0x0001e20000100800 */
[----:B------:R-:W-:-:S03]  /*13440*/  IMAD.X R7, R7, 0x1, R51, P4 ;  /* 0x0000000107077824 */ /* 0x000fc600020e0633 */
[----:B0-----:R-:W4:Y:S01]  /*13450*/  LDL.LU R9, [R1+0x878] ;  /* 0x0008780001097983 */ /* 0x001f220000300800 */
[----:B------:R-:W-:-:S05]  /*13460*/  IADD3 R2, P4, PT, R2, R52, RZ ;  /* 0x0000003402027210 */ /* 0x000fca0007f9e0ff */
[----:B------:R0:W-:Y:S04]  /*13470*/  STL [R1+0x8a0], R2 ;  /* 0x0008a00201007387 */ /* 0x0001e80000100800 */
[----:B------:R-:W-:Y:S04]  /*13480*/  STL [R1+0x8c4], R7 ;  /* 0x0008c40701007387 */ /* 0x000fe80000100800 */
[----:B0-----:R-:W4:Y:S01]  /*13490*/  LDL.LU R2, [R1+0x894] ;  /* 0x0008940001027983 */ /* 0x001f220000300800 */
[----:B--2---:R-:W-:-:S05]  /*134a0*/  IMAD.X R5, R5, 0x1, R51, P1 ;  /* 0x0000000105057824 */ /* 0x004fca00008e0633 */
[----:B------:R0:W-:Y:S04]  /*134b0*/  STL [R1+0x8bc], R5 ;  /* 0x0008bc0501007387 */ /* 0x0001e80000100800 */
[----:B0-----:R-:W2:Y:S04]  /*134c0*/  LDL.LU R5, [R1+0x870] ;  /* 0x0008700001057983 */ /* 0x001ea80000300800 */
[----:B------:R-:W2:Y:S01]  /*134d0*/  LDL.LU R7, [R1+0x88c] ;  /* 0x00088c0001077983 */ /* 0x000ea20000300800 */
[----:B---3--:R-:W-:Y:S01]  /*134e0*/  IADD3 R4, P1, PT, R4, R52, RZ ;  /* 0x0000003404047210 */ /* 0x008fe20007f3e0ff */
[----:B----4-:R-:W-:-:S04]  /*134f0*/  IMAD.X R14, R14, 0x1, R51, P6 ;  /* 0x000000010e0e7824 */ /* 0x010fc800030e0633 */
[----:B------:R0:W-:Y:S01]  /*13500*/  STL [R1+0x898], R4 ;  /* 0x0008980401007387 */ /* 0x0001e20000100800 */
[----:B------:R-:W-:-:S03]  /*13510*/  IADD3 R13, P6, PT, R13, R52, RZ ;  /* 0x000000340d0d7210 */ /* 0x000fc60007fde0ff */
[----:B0-----:R-:W3:Y:S01]  /*13520*/  LDL.LU R4, [R1+0x868] ;  /* 0x0008680001047983 */ /* 0x001ee20000300800 */
[----:B------:R-:W-:-:S03]  /*13530*/  IMAD.X R12, R12, 0x1, R51, P5 ;  /* 0x000000010c0c7824 */ /* 0x000fc600028e0633 */
[----:B------:R-:W-:Y:S01]  /*13540*/  STL [R1+0x8b4], R14 ;  /* 0x0008b40e01007387 */ /* 0x000fe20000100800 */
[----:B------:R-:W-:-:S03]  /*13550*/  IADD3 R11, P5, PT, R11, R52, RZ ;  /* 0x000000340b0b7210 */ /* 0x000fc60007fbe0ff */
[----:B------:R-:W-:Y:S01]  /*13560*/  STL [R1+0x890], R13 ;  /* 0x0008900d01007387 */ /* 0x000fe20000100800 */
[----:B------:R-:W-:-:S03]  /*13570*/  IMAD.X R10, R10, 0x1, R51, P3 ;  /* 0x000000010a0a7824 */ /* 0x000fc600018e0633 */
[----:B------:R-:W-:Y:S01]  /*13580*/  STL [R1+0x8ac], R12 ;  /* 0x0008ac0c01007387 */ /* 0x000fe20000100800 */
[----:B------:R-:W-:-:S03]  /*13590*/  IADD3 R8, P3, PT, R8, R52, RZ ;  /* 0x0000003408087210 */ /* 0x000fc60007f7e0ff */
[----:B------:R-:W-:Y:S01]  /*135a0*/  STL [R1+0x888], R11 ;  /* 0x0008880b01007387 */ /* 0x000fe20000100800 */
[----:B------:R-:W-:-:S03]  /*135b0*/  IMAD.X R3, R3, 0x1, R51, P4 ;  /* 0x0000000103037824 */ /* 0x000fc600020e0633 */
[----:B------:R0:W-:Y:S04]  /*135c0*/  STL [R1+0x8a4], R10 ;  /* 0x0008a40a01007387 */ /* 0x0001e80000100800 */
[----:B0-----:R-:W4:Y:S04]  /*135d0*/  LDL.LU R10, [R1+0x884] ;  /* 0x00088400010a7983 */ /* 0x001f280000300800 */
[----:B------:R0:W-:Y:S04]  /*135e0*/  STL [R1+0x880], R8 ;  /* 0x0008800801007387 */ /* 0x0001e80000100800 */
[----:B0-----:R-:W4:Y:S04]  /*135f0*/  LDL.LU R8, [R1+0x860] ;  /* 0x0008600001087983 */ /* 0x001f280000300800 */
[----:B------:R0:W-:Y:S04]  /*13600*/  STL [R1+0x89c], R3 ;  /* 0x00089c0301007387 */ /* 0x0001e80000100800 */
[----:B0-----:R-:W4:Y:S01]  /*13610*/  LDL.LU R3, [R1+0x87c] ;  /* 0x00087c0001037983 */ /* 0x001f220000300800 */
[----:B------:R-:W-:-:S05]  /*13620*/  IMAD.X R2, R2, 0x1, R51, P1 ;  /* 0x0000000102027824 */ /* 0x000fca00008e0633 */
[----:B------:R0:W-:Y:S04]  /*13630*/  STL [R1+0x894], R2 ;  /* 0x0008940201007387 */ /* 0x0001e80000100800 */
[----:B0-----:R-:W4:Y:S01]  /*13640*/  LDL.LU R2, [R1+0x858] ;  /* 0x0008580001027983 */ /* 0x001f220000300800 */
[----:B------:R-:W-:-:S05]  /*13650*/  IADD3 R9, P4, PT, R9, R52, RZ ;  /* 0x0000003409097210 */ /* 0x000fca0007f9e0ff */
[----:B------:R-:W-:Y:S01]  /*13660*/  STL [R1+0x878], R9 ;  /* 0x0008780901007387 */ /* 0x000fe20000100800 */
[----:B--2---:R-:W-:Y:S01]  /*13670*/  IADD3 R5, P1, PT, R5, R52, RZ ;  /* 0x0000003405057210 */ /* 0x004fe20007f3e0ff */
[----:B------:R-:W-:-:S04]  /*13680*/  IMAD.X R7, R7, 0x1, R51, P6 ;  /* 0x0000000107077824 */ /* 0x000fc800030e0633 */
[----:B------:R0:W-:Y:S04]  /*13690*/  STL [R1+0x870], R5 ;  /* 0x0008700501007387 */ /* 0x0001e80000100800 */
[----:B0-----:R-:W2:Y:S04]  /*136a0*/  LDL.LU R5, [R1+0x874] ;  /* 0x0008740001057983 */ /* 0x001ea80000300800 */
[----:B------:R-:W2:Y:S01]  /*136b0*/  LDL.LU R14, [R1+0x850] ;  /* 0x00085000010e7983 */ /* 0x000ea20000300800 */
[----:B---3--:R-:W-:-:S03]  /*136c0*/  IADD3 R4, P6, PT, R4, R52, RZ ;  /* 0x0000003404047210 */ /* 0x008fc60007fde0ff */
[----:B------:R-:W3:Y:S04]  /*136d0*/  LDL.LU R13, [R1+0x86c] ;  /* 0x00086c00010d7983 */ /* 0x000ee80000300800 */
[----:B------:R0:W-:Y:S04]  /*136e0*/  STL [R1+0x88c], R7 ;  /* 0x00088c0701007387 */ /* 0x0001e80000100800 */
[----:B------:R-:W3:Y:S04]  /*136f0*/  LDL.LU R12, [R1+0x848] ;  /* 0x00084800010c7983 */ /* 0x000ee80000300800 */
[----:B------:R1:W-:Y:S04]  /*13700*/  STL [R1+0x868], R4 ;  /* 0x0008680401007387 */ /* 0x0003e80000100800 */
[----:B------:R-:W3:Y:S04]  /*13710*/  LDL.LU R11, [R1+0x864] ;  /* 0x00086400010b7983 */ /* 0x000ee80000300800 */
[----:B------:R-:W3:Y:S04]  /*13720*/  LDL.LU R9, [R1+0x840] ;  /* 0x0008400001097983 */ /* 0x000ee80000300800 */
[----:B0-----:R-:W3:Y:S04]  /*13730*/  LDL.LU R7, [R1+0x85c] ;  /* 0x00085c0001077983 */ /* 0x001ee80000300800 */
[----:B-1----:R-:W3:Y:S01]  /*13740*/  LDL.LU R4, [R1+0x838] ;  /* 0x0008380001047983 */ /* 0x002ee20000300800 */
[----:B----4-:R-:W-:-:S05]  /*13750*/  IMAD.X R10, R10, 0x1, R51, P5 ;  /* 0x000000010a0a7824 */ /* 0x010fca00028e0633 */
[----:B------:R0:W-:Y:S01]  /*13760*/  STL [R1+0x884], R10 ;  /* 0x0008840a01007387 */ /* 0x0001e20000100800 */
[----:B------:R-:W-:-:S03]  /*13770*/  IADD3 R8, P5, PT, R8, R52, RZ ;  /* 0x0000003408087210 */ /* 0x000fc60007fbe0ff */
[----:B0-----:R-:W4:Y:S01]  /*13780*/  LDL.LU R10, [R1+0x854] ;  /* 0x00085400010a7983 */ /* 0x001f220000300800 */
[----:B------:R-:W-:-:S05]  /*13790*/  IMAD.X R3, R3, 0x1, R51, P3 ;  /* 0x0000000103037824 */ /* 0x000fca00018e0633 */
[----:B------:R0:W-:Y:S04]  /*137a0*/  STL [R1+0x87c], R3 ;  /* 0x00087c0301007387 */ /* 0x0001e80000100800 */
[----:B------:R-:W-:Y:S04]  /*137b0*/  STL [R1+0x860], R8 ;  /* 0x0008600801007387 */ /* 0x000fe80000100800 */
[----:B0-----:R-:W4:Y:S01]  /*137c0*/  LDL.LU R3, [R1+0x830] ;  /* 0x0008300001037983 */ /* 0x001f220000300800 */
[----:B------:R-:W-:-:S05]  /*137d0*/  IADD3 R2, P3, PT, R2, R52, RZ ;  /* 0x0000003402027210 */ /* 0x000fca0007f7e0ff */
[----:B------:R0:W-:Y:S04]  /*137e0*/  STL [R1+0x858], R2 ;  /* 0x0008580201007387 */ /* 0x0001e80000100800 */
[----:B0-----:R-:W4:Y:S04]  /*137f0*/  LDL.LU R2, [R1+0x84c] ;  /* 0x00084c0001027983 */ /* 0x001f280000300800 */
[----:B------:R-:W4:Y:S01]  /*13800*/  LDL.LU R8, [R1+0x828] ;  /* 0x0008280001087983 */ /* 0x000f220000300800 */
[----:B--2---:R-:W-:Y:S01]  /*13810*/  IMAD.X R5, R5, 0x1, R51, P4 ;  /* 0x0000000105057824 */ /* 0x004fe200020e0633 */
[----:B------:R-:W-:-:S04]  /*13820*/  IADD3 R14, P4, PT, R14, R52, RZ ;  /* 0x000000340e0e7210 */ /* 0x000fc80007f9e0ff */
[----:B------:R0:W-:Y:S01]  /*13830*/  STL [R1+0x874], R5 ;  /* 0x0008740501007387 */ /* 0x0001e20000100800 */
[----:B---3--:R-:W-:-:S03]  /*13840*/  IMAD.X R13, R13, 0x1, R51, P1 ;  /* 0x000000010d0d7824 */ /* 0x008fc600008e0633 */
[----:B0-----:R-:W2:Y:S01]  /*13850*/  LDL.LU R5, [R1+0x844] ;  /* 0x0008440001057983 */ /* 0x001ea20000300800 */
        /* <DEDUP_REMOVED lines=10> */
[----:B0-----:R-:W3:Y:S04]  /*13900*/  LDL.LU R9, [R1+0x820] ;  /* 0x0008200001097983 */ /* 0x001ee80000300800 */
[----:B------:R0:W-:Y:S01]  /*13910*/  STL [R1+0x85c], R7 ;  /* 0x00085c0701007387 */ /* 0x0001e20000100800 */
[----:B----4-:R-:W-:-:S03]  /*13920*/  IMAD.X R10, R10, 0x1, R51, P3 ;  /* 0x000000010a0a7824 */ /* 0x010fc600018e0633 */
[----:B0-----:R-:W4:Y:S04]  /*13930*/  LDL.LU R7, [R1+0x83c] ;  /* 0x00083c0001077983 */ /* 0x001f280000300800 */
[----:B------:R0:W-:Y:S04]  /*13940*/  STL [R1+0x838], R4 ;  /* 0x0008380401007387 */ /* 0x0001e80000100800 */
[----:B0-----:R-:W4:Y:S01]  /*13950*/  LDL.LU R4, [R1+0x818] ;  /* 0x0008180001047983 */ /* 0x001f220000300800 */
[----:B------:R-:W-:-:S05]  /*13960*/  IADD3 R3, P3, PT, R3, R52, RZ ;  /* 0x0000003403037210 */ /* 0x000fca0007f7e0ff */
[----:B------:R0:W-:Y:S04]  /*13970*/  STL [R1+0x830], R3 ;  /* 0x0008300301007387 */ /* 0x0001e80000100800 */
[----:B0-----:R-:W4:Y:S01]  /*13980*/  LDL.LU R3, [R1+0x834] ;  /* 0x0008340001037983 */ /* 0x001f220000300800 */
[----:B------:R-:W-:-:S03]  /*13990*/  IMAD.X R2, R2, 0x1, R51, P4 ;  /* 0x0000000102027824 */ /* 0x000fc600020e0633 */
[----:B------:R-:W-:Y:S04]  /*139a0*/  STL [R1+0x854], R10 ;  /* 0x0008540a01007387 */ /* 0x000fe80000100800 */
[----:B------:R0:W-:Y:S04]  /*139b0*/  STL [R1+0x84c], R2 ;  /* 0x00084c0201007387 */ /* 0x0001e80000100800 */
[----:B0-----:R-:W4:Y:S01]  /*139c0*/  LDL.LU R2, [R1+0x810] ;  /* 0x0008100001027983 */ /* 0x001f220000300800 */
[----:B------:R-:W-:-:S03]  /*139d0*/  IADD3 R8, P4, PT, R8, R52, RZ ;  /* 0x0000003408087210 */ /* 0x000fc60007f9e0ff */
[----:B------:R-:W4:Y:S04]  /*139e0*/  LDL.LU R14, [R1+0x82c] ;  /* 0x00082c00010e7983 */ /* 0x000f280000300800 */
[----:B------:R-:W4:Y:S04]  /*139f0*/  LDL.LU R13, [R1+0x808] ;  /* 0x00080800010d7983 */ /* 0x000f280000300800 */
[----:B------:R0:W-:Y:S04]  /*13a00*/  STL [R1+0x828], R8 ;  /* 0x0008280801007387 */ /* 0x0001e80000100800 */
[----:B------:R-:W4:Y:S01]  /*13a10*/  LDL.LU R12, [R1+0x824] ;  /* 0x00082400010c7983 */ /* 0x000f220000300800 */
[----:B--2---:R-:W-:-:S05]  /*13a20*/  IMAD.X R5, R5, 0x1, R51, P1 ;  /* 0x0000000105057824 */ /* 0x004fca00008e0633 */
[----:B------:R1:W-:Y:S04]  /*13a30*/  STL [R1+0x844], R5 ;  /* 0x0008440501007387 */ /* 0x0003e80000100800 */
[----:B------:R-:W2:Y:S04]  /*13a40*/  LDL.LU R11, [R1+0x800] ;  /* 0x00080000010b7983 */ /* 0x000ea80000300800 */
[----:B------:R-:W2:Y:S04]  /*13a50*/  LDL.LU R10, [R1+0x81c] ;  /* 0x00081c00010a7983 */ /* 0x000ea80000300800 */
[----:B0-----:R-:W2:Y:S04]  /*13a60*/  LDL.LU R8, [R1+0x7f8] ;  /* 0x0007f80001087983 */ /* 0x001ea80000300800 */
[----:B-1----:R-:W2:Y:S01]  /*13a70*/  LDL.LU R5, [R1+0x814] ;  /* 0x0008140001057983 */ /* 0x002ea20000300800 */
[----:B---3--:R-:W-:-:S05]  /*13a80*/  IADD3 R9, P1, PT, R9, R52, RZ ;  /* 0x0000003409097210 */ /* 0x008fca0007f3e0ff */
[----:B------:R0:W-:Y:S01]  /*13a90*/  STL [R1+0x820], R9 ;  /* 0x0008200901007387 */ /* 0x0001e20000100800 */
[----:B----4-:R-:W-:-:S03]  /*13aa0*/  IMAD.X R7, R7, 0x1, R51, P6 ;  /* 0x0000000107077824 */ /* 0x010fc600030e0633 */
[----:B0-----:R-:W3:Y:S01]  /*13ab0*/  LDL.LU R9, [R1+0x7f0] ;  /* 0x0007f00001097983 */ /* 0x001ee20000300800 */
[----:B------:R-:W-:-:S05]  /*13ac0*/  IADD3 R4, P6, PT, R4, R52, RZ ;  /* 0x0000003404047210 */ /* 0x000fca0007fde0ff */
[----:B------:R0:W-:Y:S04]  /*13ad0*/  STL [R1+0x818], R4 ;  /* 0x0008180401007387 */ /* 0x0001e80000100800 */
[----:B------:R-:W-:Y:S04]  /*13ae0*/  STL [R1+0x83c], R7 ;  /* 0x00083c0701007387 */ /* 0x000fe80000100800 */
[----:B0-----:R-:W4:Y:S01]  /*13af0*/  LDL.LU R4, [R1+0x80c] ;  /* 0x00080c0001047983 */ /* 0x001f220000300800 */
[----:B------:R-:W-:-:S05]  /*13b00*/  IMAD.X R3, R3, 0x1, R51, P5 ;  /* 0x0000000103037824 */ /* 0x000fca00028e0633 */
[----:B------:R0:W-:Y:S04]  /*13b10*/  STL [R1+0x834], R3 ;  /* 0x0008340301007387 */ /* 0x0001e80000100800 */
[----:B0-----:R-:W4:Y:S01]  /*13b20*/  LDL.LU R3, [R1+0x7e8] ;  /* 0x0007e80001037983 */ /* 0x001f220000300800 */
[----:B------:R-:W-:-:S03]  /*13b30*/  IADD3 R2, P5, PT, R2, R52, RZ ;  /* 0x0000003402027210 */ /* 0x000fc60007fbe0ff */
[----:B------:R-:W4:Y:S04]  /*13b40*/  LDL.LU R7, [R1+0x804] ;  /* 0x0008040001077983 */ /* 0x000f280000300800 */
[----:B------:R0:W-:Y:S04]  /*13b50*/  STL [R1+0x810], R2 ;  /* 0x0008100201007387 */ /* 0x0001e80000100800 */
[----:B0-----:R-:W4:Y:S01]  /*13b60*/  LDL.LU R2, [R1+0x7e0] ;  /* 0x0007e00001027983 */ /* 0x001f220000300800 */
[--C-:B------:R-:W-:Y:S01]  /*13b70*/  IMAD.X R14, R14, 0x1, R51.reuse, P3 ;  /* 0x000000010e0e7824 */ /* 0x100fe200018e0633 */
[----:B------:R-:W-:Y:S01]  /*13b80*/  IADD3 R13, P3, PT, R13, R52, RZ ;  /* 0x000000340d0d7210 */ /* 0x000fe20007f7e0ff */
[----:B------:R-:W-:-:S03]  /*13b90*/  IMAD.X R12, R12, 0x1, R51, P4 ;  /* 0x000000010c0c7824 */ /* 0x000fc600020e0633 */
[----:B------:R-:W-:Y:S04]  /*13ba0*/  STL [R1+0x82c], R14 ;  /* 0x00082c0e01007387 */ /* 0x000fe80000100800 */
[----:B------:R-:W-:Y:S04]  /*13bb0*/  STL [R1+0x808], R13 ;  /* 0x0008080d01007387 */ /* 0x000fe80000100800 */
[----:B------:R-:W-:Y:S01]  /*13bc0*/  STL [R1+0x824], R12 ;  /* 0x0008240c01007387 */ /* 0x000fe20000100800 */
[----:B--2---:R-:W-:Y:S01]  /*13bd0*/  IADD3 R11, P4, PT, R11, R52, RZ ;  /* 0x000000340b0b7210 */ /* 0x004fe20007f9e0ff */
[----:B------:R-:W-:-:S04]  /*13be0*/  IMAD.X R10, R10, 0x1, R51, P1 ;  /* 0x000000010a0a7824 */ /* 0x000fc800008e0633 */
[----:B------:R-:W-:Y:S01]  /*13bf0*/  STL [R1+0x800], R11 ;  /* 0x0008000b01007387 */ /* 0x000fe20000100800 */
[----:B------:R-:W-:-:S03]  /*13c00*/  IADD3 R8, P1, PT, R8, R52, RZ ;  /* 0x0000003408087210 */ /* 0x000fc60007f3e0ff */
[----:B------:R0:W-:Y:S01]  /*13c10*/  STL [R1+0x81c], R10 ;  /* 0x00081c0a01007387 */ /* 0x0001e20000100800 */
[----:B------:R-:W-:-:S03]  /*13c20*/  IMAD.X R5, R5, 0x1, R51, P6 ;  /* 0x0000000105057824 */ /* 0x000fc600030e0633 */
[----:B0-----:R-:W2:Y:S04]  /*13c30*/  LDL.LU R10, [R1+0x7fc] ;  /* 0x0007fc00010a7983 */ /* 0x001ea80000300800 */
[----:B------:R0:W-:Y:S04]  /*13c40*/  STL [R1+0x7f8], R8 ;  /* 0x0007f80801007387 */ /* 0x0001e80000100800 */
[----:B0-----:R-:W2:Y:S04]  /*13c50*/  LDL.LU R8, [R1+0x7d8] ;  /* 0x0007d80001087983 */ /* 0x001ea80000300800 */
[----:B------:R0:W-:Y:S01]  /*13c60*/  STL [R1+0x814], R5 ;  /* 0x0008140501007387 */ /* 0x0001e20000100800 */
[----:B---3--:R-:W-:-:S03]  /*13c70*/  IADD3 R9, P6, PT, R9, R52, RZ ;  /* 0x0000003409097210 */ /* 0x008fc60007fde0ff */
[----:B0-----:R-:W3:Y:S01]  /*13c80*/  LDL.LU R5, [R1+0x7f4] ;  /* 0x0007f40001057983 */ /* 0x001ee20000300800 */
[----:B----4-:R-:W-:-:S05]  /*13c90*/  IMAD.X R4, R4, 0x1, R51, P5 ;  /* 0x0000000104047824 */ /* 0x010fca00028e0633 */
        /* <DEDUP_REMOVED lines=19> */
[----:B------:R-:W-:-:S03]  /*13dd0*/  IADD3 R8, P4, PT, R8, R52, RZ ;  /* 0x0000003408087210 */ /* 0x000fc60007f9e0ff */
[----:B0-----:R-:W2:Y:S01]  /*13de0*/  LDL.LU R10, [R1+0x7cc] ;  /* 0x0007cc00010a7983 */ /* 0x001ea20000300800 */
[----:B---3--:R-:W-:-:S05]  /*13df0*/  IMAD.X R5, R5, 0x1, R51, P1 ;  /* 0x0000000105057824 */ /* 0x008fca00008e0633 */
[----:B------:R0:W-:Y:S04]  /*13e00*/  STL [R1+0x7f4], R5 ;  /* 0x0007f40501007387 */ /* 0x0001e80000100800 */
[----:B------:R-:W-:Y:S04]  /*13e10*/  STL [R1+0x7d8], R8 ;  /* 0x0007d80801007387 */ /* 0x000fe80000100800 */
[----:B0-----:R-:W3:Y:S01]  /*13e20*/  LDL.LU R5, [R1+0x7a8] ;  /* 0x0007a80001057983 */ /* 0x001ee20000300800 */
[----:B----4-:R-:W-:-:S05]  /*13e30*/  IADD3 R4, P1, PT, R4, R52, RZ ;  /* 0x0000003404047210 */ /* 0x010fca0007f3e0ff */
[----:B------:R0:W-:Y:S04]  /*13e40*/  STL [R1+0x7d0], R4 ;  /* 0x0007d00401007387 */ /* 0x0001e80000100800 */
[----:B0-----:R-:W4:Y:S04]  /*13e50*/  LDL.LU R4, [R1+0x7c4] ;  /* 0x0007c40001047983 */ /* 0x001f280000300800 */
[----:B------:R-:W4:Y:S01]  /*13e60*/  LDL.LU R8, [R1+0x7a0] ;  /* 0x0007a00001087983 */ /* 0x000f220000300800 */
[----:B------:R-:W-:Y:S01]  /*13e70*/  IMAD.X R3, R3, 0x1, R51, P6 ;  /* 0x0000000103037824 */ /* 0x000fe200030e0633 */
[----:B------:R-:W-:-:S04]  /*13e80*/  IADD3 R14, P6, PT, R14, R52, RZ ;  /* 0x000000340e0e7210 */ /* 0x000fc80007fde0ff */
        /* <DEDUP_REMOVED lines=21> */
[----:B0-----:R-:W2:Y:S04]  /*13fe0*/  LDL.LU R5, [R1+0x7ac] ;  /* 0x0007ac0001057983 */ /* 0x001ea80000300800 */
[----:B------:R-:W-:Y:S01]  /*13ff0*/  STL [R1+0x7cc], R10 ;  /* 0x0007cc0a01007387 */ /* 0x000fe20000100800 */
[----:B----4-:R-:W-:Y:S01]  /*14000*/  IMAD.X R4, R4, 0x1, R51, P6 ;  /* 0x0000000104047824 */ /* 0x010fe200030e0633 */
[----:B------:R-:W-:-:S04]  /*14010*/  IADD3 R8, P6, PT, R8, R52, RZ ;  /* 0x0000003408087210 */ /* 0x000fc80007fde0ff */
[----:B------:R0:W-:Y:S04]  /*14020*/  STL [R1+0x7c4], R4 ;  /* 0x0007c40401007387 */ /* 0x0001e80000100800 */
[----:B0-----:R-:W3:Y:S04]  /*14030*/  LDL.LU R4, [R1+0x788] ;  /* 0x0007880001047983 */ /* 0x001ee80000300800 */
[----:B------:R-:W4:Y:S01]  /*14040*/  LDL.LU R14, [R1+0x7a4] ;  /* 0x0007a400010e7983 */ /* 0x000f220000300800 */
[----:B------:R-:W-:-:S03]  /*14050*/  IMAD.X R3, R3, 0x1, R51, P5 ;  /* 0x0000000103037824 */ /* 0x000fc600028e0633 */
        /* <DEDUP_REMOVED lines=8> */
[----:B------:R-:W-:-:S05]  /*140e0*/  IADD3 R9, P5, PT, R9, R52, RZ ;  /* 0x0000003409097210 */ /* 0x000fca0007fbe0ff */
        /* <DEDUP_REMOVED lines=40> */
[----:B------:R-:W2:Y:S04]  /*14370*/  LDL.LU R14, [R1+0x740] ;  /* 0x00074000010e7983 */ /* 0x000ea80000300800 */
[----:B------:R-:W2:Y:S04]  /*14380*/  LDL.LU R13, [R1+0x75c] ;  /* 0x00075c00010d7983 */ /* 0x000ea80000300800 */
[----:B------:R0:W-:Y:S04]  /*14390*/  STL [R1+0x77c], R7 ;  /* 0x00077c0701007387 */ /* 0x0001e80000100800 */
[----:B------:R-:W2:Y:S01]  /*143a0*/  LDL.LU R12, [R1+0x9b8] ;  /* 0x0009b800010c7983 */ /* 0x000ea20000300800 */
[----:B---3--:R-:W-:-:S05]  /*143b0*/  IADD3 R4, P1, PT, R4, R52, RZ ;  /* 0x0000003404047210 */ /* 0x008fca0007f3e0ff */
        /* <DEDUP_REMOVED lines=20> */
[----:B------:R-:W-:-:S03]  /*14500*/  IMAD.X R13, R13, 0x1, R51, P4 ;  /* 0x000000010d0d7824 */ /* 0x000fc600020e0633 */
[----:B0-----:R-:W2:Y:S01]  /*14510*/  LDL.LU R5, [R1+0x9b4] ;  /* 0x0009b40001057983 */ /* 0x001ea20000300800 */
[----:B------:R-:W-:-:S03]  /*14520*/  IADD3 R12, P4, PT, R12, R52, RZ ;  /* 0x000000340c0c7210 */ /* 0x000fc60007f9e0ff */
[----:B------:R-:W-:Y:S04]  /*14530*/  STL [R1+0x740], R14 ;  /* 0x0007400e01007387 */ /* 0x000fe80000100800 */
[----:B------:R-:W-:Y:S01]  /*14540*/  STL [R1+0x75c], R13 ;  /* 0x00075c0d01007387 */ /* 0x000fe20000100800 */
[----:B---3--:R-:W-:-:S03]  /*14550*/  IMAD.X R11, R11, 0x1, R51, P1 ;  /* 0x000000010b0b7824 */ /* 0x008fc600008e0633 */
[----:B------:R-:W-:Y:S01]  /*14560*/  STL [R1+0x9b8], R12 ;  /* 0x0009b80c01007387 */ /* 0x000fe20000100800 */
[----:B------:R-:W-:-:S03]  /*14570*/  IADD3 R9, P1, PT, R9, R52, RZ ;  /* 0x0000003409097210 */ /* 0x000fc60007f3e0ff */
[----:B------:R-:W-:Y:S01]  /*14580*/  STL [R1+0x754], R11 ;  /* 0x0007540b01007387 */ /* 0x000fe20000100800 */
[----:B------:R-:W-:-:S03]  /*14590*/  IMAD.X R7, R7, 0x1, R51, P6 ;  /* 0x0000000107077824 */ /* 0x000fc600030e0633 */
[----:B------:R0:W-:Y:S01]  /*145a0*/  STL [R1+0x9b0], R9 ;  /* 0x0009b00901007387 */ /* 0x0001e20000100800 */
[----:B------:R-:W-:-:S03]  /*145b0*/  IADD3 R4, P6, PT, R4, R52, RZ ;  /* 0x0000003404047210 */ /* 0x000fc60007fde0ff */
[----:B0-----:R-:W3:Y:S04]  /*145c0*/  LDL.LU R9, [R1+0x998] ;  /* 0x0009980001097983 */ /* 0x001ee80000300800 */
[----:B------:R0:W-:Y:S04]  /*145d0*/  STL [R1+0x74c], R7 ;  /* 0x00074c0701007387 */ /* 0x0001e80000100800 */
[----:B0-----:R-:W3:Y:S04]  /*145e0*/  LDL.LU R7, [R1+0x9ac] ;  /* 0x0009ac0001077983 */ /* 0x001ee80000300800 */
[----:B------:R0:W-:Y:S01]  /*145f0*/  STL [R1+0x738], R4 ;  /* 0x0007380401007387 */ /* 0x0001e20000100800 */
[----:B----4-:R-:W-:-:S03]  /*14600*/  IMAD.X R10, R10, 0x1, R51, P5 ;  /* 0x000000010a0a7824 */ /* 0x010fc600028e0633 */
        /* <DEDUP_REMOVED lines=21> */
[----:B------:R-:W-:-:S03]  /*14760*/  IMAD.X R7, R7, 0x1, R51, P1 ;  /* 0x0000000107077824 */ /* 0x000fc600008e0633 */
[----:B0-----:R-:W3:Y:S01]  /*14770*/  LDL.LU R9, [R1+0x980] ;  /* 0x0009800001097983 */ /* 0x001ee20000300800 */
[----:B----4-:R-:W-:-:S05]  /*14780*/  IADD3 R4, P1, PT, R4, R52, RZ ;  /* 0x0000003404047210 */ /* 0x010fca0007f3e0ff */
[----:B------:R0:W-:Y:S04]  /*14790*/  STL [R1+0x730], R4 ;  /* 0x0007300401007387 */ /* 0x0001e80000100800 */
[----:B------:R-:W-:Y:S04]  /*147a0*/  STL [R1+0x9ac], R7 ;  /* 0x0009ac0701007387 */ /* 0x000fe80000100800 */
[----:B0-----:R-:W4:Y:S01]  /*147b0*/  LDL.LU R4, [R1+0x98c] ;  /* 0x00098c0001047983 */ /* 0x001f220000300800 */
[----:B------:R-:W-:-:S05]  /*147c0*/  IMAD.X R3, R3, 0x1, R51, P6 ;  /* 0x0000000103037824 */ /* 0x000fca00030e0633 */
[----:B------:R0:W-:Y:S04]  /*147d0*/  STL [R1+0x734], R3 ;  /* 0x0007340301007387 */ /* 0x0001e80000100800 */
[----:B0-----:R-:W4:Y:S04]  /*147e0*/  LDL.LU R3, [R1+0x978] ;  /* 0x0009780001037983 */ /* 0x001f280000300800 */
[----:B------:R-:W4:Y:S01]  /*147f0*/  LDL.LU R7, [R1+0x984] ;  /* 0x0009840001077983 */ /* 0x000f220000300800 */
[----:B------:R-:W-:-:S05]  /*14800*/  IADD3 R2, P6, PT, R2, R52, RZ ;  /* 0x0000003402027210 */ /* 0x000fca0007fde0ff */
        /* <DEDUP_REMOVED lines=22> */
[----:B0-----:R-:W4:Y:S04]  /*14970*/  LDL.LU R4, [R1+0x970] ;  /* 0x0009700001047983 */ /* 0x001f280000300800 */
[----:B------:R-:W-:Y:S01]  /*14980*/  STL [R1+0x980], R9 ;  /* 0x0009800901007387 */ /* 0x000fe20000100800 */
[----:B------:R-:W-:Y:S01]  /*14990*/  IADD3 R3, P6, PT, R3, R52, RZ ;  /* 0x0000003403037210 */ /* 0x000fe20007fde0ff */
[----:B------:R-:W-:-:S04]  /*149a0*/  IMAD.X R7, R7, 0x1, R51, P5 ;  /* 0x0000000107077824 */ /* 0x000fc800028e0633 */
[----:B------:R0:W-:Y:S04]  /*149b0*/  STL [R1+0x978], R3 ;  /* 0x0009780301007387 */ /* 0x0001e80000100800 */
[----:B0-----:R-:W4:Y:S04]  /*149c0*/  LDL.LU R3, [R1+0x97c] ;  /* 0x00097c0001037983 */ /* 0x001f280000300800 */
[----:B------:R-:W4:Y:S01]  /*149d0*/  LDL.LU R14, [R1+0x968] ;  /* 0x00096800010e7983 */ /* 0x000f220000300800 */
[----:B------:R-:W-:-:S03]  /*149e0*/  IADD3 R2, P5, PT, R2, R52, RZ ;  /* 0x0000003402027210 */ /* 0x000fc60007fbe0ff */
        /* <DEDUP_REMOVED lines=49> */
[----:B------:R-:W4:Y:S04]  /*14d00*/  LDL.LU R14, [R1+0x954] ;  /* 0x00095400010e7983 */ /* 0x000f280000300800 */
[----:B------:R-:W4:Y:S04]  /*14d10*/  LDL.LU R13, [R1+0x9e4] ;  /* 0x0009e400010d7983 */ /* 0x000f280000300800 */
[----:B------:R0:W-:Y:S04]  /*14d20*/  STL [R1+0x9e8], R8 ;  /* 0x0009e80801007387 */ /* 0x0001e80000100800 */
[----:B------:R-:W4:Y:S01]  /*14d30*/  LDL.LU R12, [R1+0x9d4] ;  /* 0x0009d400010c7983 */ /* 0x000f220000300800 */
[----:B------:R-:W-:-:S05]  /*14d40*/  IMAD.X R3, R3, 0x1, R51, P6 ;  /* 0x0000000103037824 */ /* 0x000fca00030e0633 */
        /* <DEDUP_REMOVED lines=11> */
[----:B------:R1:W-:Y:S04]  /*14e00*/  STL [R1+0x714], R7 ;  /* 0x0007140701007387 */ /* 0x0003e80000100800 */
[----:B0-----:R-:W4:Y:S04]  /*14e10*/  LDL.LU R2, [R1+0x944] ;  /* 0x0009440001027983 */ /* 0x001f280000300800 */
[----:B-1----:R-:W4:Y:S01]  /*14e20*/  LDL.LU R7, [R1+0x9d0] ;  /* 0x0009d00001077983 */ /* 0x002f220000300800 */
[----:B--2---:R-:W-:-:S05]  /*14e30*/  IMAD.X R5, R5, 0x1, R51, P3 ;  /* 0x0000000105057824 */ /* 0x004fca00018e0633 */
[----:B------:R0:W-:Y:S04]  /*14e40*/  STL [R1+0x95c], R5 ;  /* 0x00095c0501007387 */ /* 0x0001e80000100800 */
[----:B0-----:R-:W2:Y:S01]  /*14e50*/  LDL.LU R5, [R1+0x9e0] ;  /* 0x0009e00001057983 */ /* 0x001ea20000300800 */
[----:B---3--:R-:W-:Y:S01]  /*14e60*/  IADD3 R4, P3, PT, R4, R52, RZ ;  /* 0x0000003404047210 */ /* 0x008fe20007f7e0ff */
[----:B----4-:R-:W-:-:S04]  /*14e70*/  IMAD.X R14, R14, 0x1, R51, P4 ;  /* 0x000000010e0e7824 */ /* 0x010fc800020e0633 */
[----:B------:R0:W-:Y:S01]  /*14e80*/  STL [R1+0x948], R4 ;  /* 0x0009480401007387 */ /* 0x0001e20000100800 */
[----:B------:R-:W-:-:S03]  /*14e90*/  IADD3 R13, P4, PT, R13, R52, RZ ;  /* 0x000000340d0d7210 */ /* 0x000fc60007f9e0ff */
[----:B0-----:R-:W3:Y:S01]  /*14ea0*/  LDL.LU R4, [R1+0x6f0] ;  /* 0x0006f00001047983 */ /* 0x001ee20000300800 */
[----:B------:R-:W-:-:S03]  /*14eb0*/  IMAD.X R12, R12, 0x1, R51, P1 ;  /* 0x000000010c0c7824 */ /* 0x000fc600008e0633 */
[----:B------:R-:W-:Y:S04]  /*14ec0*/  STL [R1+0x954], R14 ;  /* 0x0009540e01007387 */ /* 0x000fe80000100800 */
[----:B------:R-:W-:Y:S01]  /*14ed0*/  STL [R1+0x9e4], R13 ;  /* 0x0009e40d01007387 */ /* 0x000fe20000100800 */
[----:B------:R-:W-:-:S03]  /*14ee0*/  IADD3 R11, P1, PT, R11, R52, RZ ;  /* 0x000000340b0b7210 */ /* 0x000fc60007f3e0ff */
[----:B------:R-:W-:Y:S01]  /*14ef0*/  STL [R1+0x9d4], R12 ;  /* 0x0009d40c01007387 */ /* 0x000fe20000100800 */
[----:B------:R-:W-:-:S03]  /*14f00*/  IMAD.X R10, R10, 0x1, R51, P6 ;  /* 0x000000010a0a7824 */ /* 0x000fc600030e0633 */
[----:B------:R-:W-:Y:S01]  /*14f10*/  STL [R1+0x708], R11 ;  /* 0x0007080b01007387 */ /* 0x000fe20000100800 */
[----:B------:R-:W-:-:S03]  /*14f20*/  IADD3 R8, P6, PT, R8, R52, RZ ;  /* 0x0000003408087210 */ /* 0x000fc60007fde0ff */
[----:B------:R0:W-:Y:S01]  /*14f30*/  STL [R1+0x70c], R10 ;  /* 0x00070c0a01007387 */ /* 0x0001e20000100800 */
[----:B------:R-:W-:-:S03]  /*14f40*/  IMAD.X R3, R3, 0x1, R51, P5 ;  /* 0x0000000103037824 */ /* 0x000fc600028e0633 */
[----:B0-----:R-:W4:Y:S04]  /*14f50*/  LDL.LU R10, [R1+0x704] ;  /* 0x00070400010a7983 */ /* 0x001f280000300800 */
[----:B------:R0:W-:Y:S04]  /*14f60*/  STL [R1+0x940], R8 ;  /* 0x0009400801007387 */ /* 0x0001e80000100800 */
[----:B0-----:R-:W4:Y:S04]  /*14f70*/  LDL.LU R8, [R1+0x6e8] ;  /* 0x0006e80001087983 */ /* 0x001f280000300800 */
[----:B------:R0:W-:Y:S01]  /*14f80*/  STL [R1+0x94c], R3 ;  /* 0x00094c0301007387 */ /* 0x0001e20000100800 */
[----:B------:R-:W-:-:S03]  /*14f90*/  IADD3 R9, P5, PT, R9, R52, RZ ;  /* 0x0000003409097210 */ /* 0x000fc60007fbe0ff */
[----:B0-----:R-:W4:Y:S01]  /*14fa0*/  LDL.LU R3, [R1+0x700] ;  /* 0x0007000001037983 */ /* 0x001f220000300800 */
[----:B------:R-:W-:Y:S01]  /*14fb0*/  IMAD.X R2, R2, 0x1, R51, P3 ;  /* 0x0000000102027824 */ /* 0x000fe200018e0633 */
[----:B------:R-:W-:-:S04]  /*14fc0*/  IADD3 R7, P3, PT, R7, R52, RZ ;  /* 0x0000003407077210 */ /* 0x000fc80007f7e0ff */
[----:B------:R0:W-:Y:S04]  /*14fd0*/  STL [R1+0x944], R2 ;  /* 0x0009440201007387 */ /* 0x0001e80000100800 */
[----:B0-----:R-:W4:Y:S04]  /*14fe0*/  LDL.LU R2, [R1+0x6e0] ;  /* 0x0006e00001027983 */ /* 0x001f280000300800 */
[----:B------:R-:W-:Y:S04]  /*14ff0*/  STL [R1+0x6fc], R9 ;  /* 0x0006fc0901007387 */ /* 0x000fe80000100800 */
[----:B------:R0:W-:Y:S04]  /*15000*/  STL [R1+0x9d0], R7 ;  /* 0x0009d00701007387 */ /* 0x0001e80000100800 */
[----:B0-----:R-:W4:Y:S04]  /*15010*/  LDL.LU R7, [R1+0x6f8] ;  /* 0x0006f80001077983 */ /* 0x001f280000300800 */
[----:B------:R-:W4:Y:S04]  /*15020*/  LDL.LU R14, [R1+0x6d8] ;  /* 0x0006d800010e7983 */ /* 0x000f280000300800 */
[----:B------:R-:W4:Y:S01]  /*15030*/  LDL.LU R13, [R1+0x6f4] ;  /* 0x0006f400010d7983 */ /* 0x000f220000300800 */
[----:B--2---:R-:W-:-:S05]  /*15040*/  IMAD.X R5, R5, 0x1, R51, P4 ;  /* 0x0000000105057824 */ /* 0x004fca00020e0633 */
        /* <DEDUP_REMOVED lines=18> */
[----:B0-----:R-:W4:Y:S01]  /*15170*/  LDL.LU R2, [R1+0x6d4] ;  /* 0x0006d40001027983 */ /* 0x001f220000300800 */
[----:B------:R-:W-:-:S03]  /*15180*/  IMAD.X R7, R7, 0x1, R51, P5 ;  /* 0x0000000107077824 */ /* 0x000fc600028e0633 */
[----:B------:R-:W4:Y:S04]  /*15190*/  LDL.LU R8, [R1+0x6ac] ;  /* 0x0006ac0001087983 */ /* 0x000f280000300800 */
[----:B------:R0:W-:Y:S04]  /*151a0*/  STL [R1+0x6f8], R7 ;  /* 0x0006f80701007387 */ /* 0x0001e80000100800 */
[----:B0-----:R-:W4:Y:S01]  /*151b0*/  LDL.LU R7, [R1+0x6cc] ;  /* 0x0006cc0001077983 */ /* 0x001f220000300800 */
[----:B------:R-:W-:Y:S01]  /*151c0*/  IADD3 R14, P5, PT, R14, R52, RZ ;  /* 0x000000340e0e7210 */ /* 0x000fe20007fbe0ff */
[----:B------:R-:W-:-:S04]  /*151d0*/  IMAD.X R13, R13, 0x1, R51, P3 ;  /* 0x000000010d0d7824 */ /* 0x000fc800018e0633 */
[----:B------:R-:W-:Y:S04]  /*151e0*/  STL [R1+0x6d8], R14 ;  /* 0x0006d80e01007387 */ /* 0x000fe80000100800 */
[----:B------:R-:W-:Y:S01]  /*151f0*/  STL [R1+0x6f4], R13 ;  /* 0x0006f40d01007387 */ /* 0x000fe20000100800 */
[----:B--2---:R-:W-:-:S05]  /*15200*/  IADD3 R12, P3, PT, R12, R52, RZ ;  /* 0x000000340c0c7210 */ /* 0x004fca0007f7e0ff */
[----:B------:R-:W-:Y:S01]  /*15210*/  STL [R1+0x6d0], R12 ;  /* 0x0006d00c01007387 */ /* 0x000fe20000100800 */
[----:B---3--:R-:W-:Y:S01]  /*15220*/  IMAD.X R11, R11, 0x1, R51, P4 ;  /* 0x000000010b0b7824 */ /* 0x008fe200020e0633 */
[----:B------:R-:W-:-:S04]  /*15230*/  IADD3 R9, P4, PT, R9, R52, RZ ;  /* 0x0000003409097210 */ /* 0x000fc80007f9e0ff */
[----:B------:R-:W-:Y:S01]  /*15240*/  STL [R1+0x6ec], R11 ;  /* 0x0006ec0b01007387 */ /* 0x000fe20000100800 */
[----:B------:R-:W-:-:S03]  /*15250*/  IMAD.X R5, R5, 0x1, R51, P1 ;  /* 0x0000000105057824 */ /* 0x000fc600008e0633 */
[----:B------:R0:W-:Y:S01]  /*15260*/  STL [R1+0x6c8], R9 ;  /* 0x0006c80901007387 */ /* 0x0001e20000100800 */
[----:B------:R-:W-:-:S03]  /*15270*/  IADD3 R4, P1, PT, R4, R52, RZ ;  /* 0x0000003404047210 */ /* 0x000fc60007f3e0ff */
[----:B0-----:R-:W2:Y:S04]  /*15280*/  LDL.LU R9, [R1+0x6a4] ;  /* 0x0006a40001097983 */ /* 0x001ea80000300800 */
[----:B------:R0:W-:Y:S04]  /*15290*/  STL [R1+0x6e4], R5 ;  /* 0x0006e40501007387 */ /* 0x0001e80000100800 */
[----:B0-----:R-:W3:Y:S01]  /*152a0*/  LDL.LU R5, [R1+0x6c4] ;  /* 0x0006c40001057983 */ /* 0x001ee20000300800 */
[----:B----4-:R-:W-:-:S03]  /*152b0*/  IMAD.X R10, R10, 0x1, R51, P6 ;  /* 0x000000010a0a7824 */ /* 0x010fc600030e0633 */
[----:B------:R0:W-:Y:S04]  /*152c0*/  STL [R1+0x6c0], R4 ;  /* 0x0006c00401007387 */ /* 0x0001e80000100800 */
[----:B0-----:R-:W4:Y:S01]  /*152d0*/  LDL.LU R4, [R1+0x69c] ;  /* 0x00069c0001047983 */ /* 0x001f220000300800 */
[----:B------:R-:W-:-:S05]  /*152e0*/  IADD3 R3, P6, PT, R3, R52, RZ ;  /* 0x0000003403037210 */ /* 0x000fca0007fde0ff */
[----:B------:R0:W-:Y:S04]  /*152f0*/  STL [R1+0x6b4], R3 ;  /* 0x0006b40301007387 */ /* 0x0001e80000100800 */
[----:B0-----:R-:W4:Y:S04]  /*15300*/  LDL.LU R3, [R1+0x6b8] ;  /* 0x0006b80001037983 */ /* 0x001f280000300800 */
[----:B------:R-:W-:Y:S01]  /*15310*/  STL [R1+0x6dc], R10 ;  /* 0x0006dc0a01007387 */ /* 0x000fe20000100800 */
[----:B------:R-:W-:Y:S01]  /*15320*/  IMAD.X R2, R2, 0x1, R51, P5 ;  /* 0x0000000102027824 */ /* 0x000fe200028e0633 */
[----:B------:R-:W-:-:S04]  /*15330*/  IADD3 R8, P5, PT, R8, R52, RZ ;  /* 0x0000003408087210 */ /* 0x000fc80007fbe0ff */
[----:B------:R0:W-:Y:S04]  /*15340*/  STL [R1+0x6d4], R2 ;  /* 0x0006d40201007387 */ /* 0x0001e80000100800 */
[----:B0-----:R-:W4:Y:S01]  /*15350*/  LDL.LU R2, [R1+0x694] ;  /* 0x0006940001027983 */ /* 0x001f220000300800 */
        /* <DEDUP_REMOVED lines=10> */
[----:B--2---:R-:W-:-:S05]  /*15400*/  IADD3 R9, P3, PT, R9, R52, RZ ;  /* 0x0000003409097210 */ /* 0x004fca0007f7e0ff */
[----:B------:R0:W-:Y:S01]  /*15410*/  STL [R1+0x6a4], R9 ;  /* 0x0006a40901007387 */ /* 0x0001e20000100800 */
[----:B---3--:R-:W-:-:S03]  /*15420*/  IMAD.X R5, R5, 0x1, R51, P4 ;  /* 0x0000000105057824 */ /* 0x008fc600020e0633 */
[----:B0-----:R-:W2:Y:S04]  /*15430*/  LDL.LU R9, [R1+0x674] ;  /* 0x0006740001097983 */ /* 0x001ea80000300800 */
[----:B------:R0:W-:Y:S04]  /*15440*/  STL [R1+0x6c4], R5 ;  /* 0x0006c40501007387 */ /* 0x0001e80000100800 */
[----:B0-----:R-:W3:Y:S01]  /*15450*/  LDL.LU R5, [R1+0x690] ;  /* 0x0006900001057983 */ /* 0x001ee20000300800 */
[----:B----4-:R-:W-:-:S05]  /*15460*/  IADD3 R4, P4, PT, R4, R52, RZ ;  /* 0x0000003404047210 */ /* 0x010fca0007f9e0ff */
[----:B------:R0:W-:Y:S04]  /*15470*/  STL [R1+0x69c], R4 ;  /* 0x00069c0401007387 */ /* 0x0001e80000100800 */
[----:B0-----:R-:W4:Y:S01]  /*15480*/  LDL.LU R4, [R1+0x66c] ;  /* 0x00066c0001047983 */ /* 0x001f220000300800 */
[----:B------:R-:W-:-:S05]  /*15490*/  IMAD.X R3, R3, 0x1, R51, P1 ;  /* 0x0000000103037824 */ /* 0x000fca00008e0633 */
[----:B------:R0:W-:Y:S04]  /*154a0*/  STL [R1+0x6b8], R3 ;  /* 0x0006b80301007387 */ /* 0x0001e80000100800 */
[----:B0-----:R-:W4:Y:S01]  /*154b0*/  LDL.LU R3, [R1+0x688] ;  /* 0x0006880001037983 */ /* 0x001f220000300800 */
[----:B------:R-:W-:Y:S01]  /*154c0*/  IADD3 R2, P1, PT, R2, R52, RZ ;  /* 0x0000003402027210 */ /* 0x000fe20007f3e0ff */
[----:B------:R-:W-:-:S04]  /*154d0*/  IMAD.X R14, R14, 0x1, R51, P6 ;  /* 0x000000010e0e7824 */ /* 0x000fc800030e0633 */
[----:B------:R0:W-:Y:S01]  /*154e0*/  STL [R1+0x694], R2 ;  /* 0x0006940201007387 */ /* 0x0001e20000100800 */
[----:B------:R-:W-:-:S03]  /*154f0*/  IADD3 R13, P6, PT, R13, R52, RZ ;  /* 0x000000340d0d7210 */ /* 0x000fc60007fde0ff */
[----:B0-----:R-:W4:Y:S01]  /*15500*/  LDL.LU R2, [R1+0x664] ;  /* 0x0006640001027983 */ /* 0x001f220000300800 */
[----:B------:R-:W-:-:S03]  /*15510*/  IMAD.X R12, R12, 0x1, R51, P5 ;  /* 0x000000010c0c7824 */ /* 0x000fc600028e0633 */
[----:B------:R0:W-:Y:S01]  /*15520*/  STL [R1+0x6b0], R14 ;  /* 0x0006b00e01007387 */ /* 0x0001e20000100800 */
[----:B------:R-:W-:-:S03]  /*15530*/  IADD3 R11, P5, PT, R11, R52, RZ ;  /* 0x000000340b0b7210 */ /* 0x000fc60007fbe0ff */
[----:B------:R-:W-:Y:S01]  /*15540*/  STL [R1+0x68c], R13 ;  /* 0x00068c0d01007387 */ /* 0x000fe20000100800 */
[----:B------:R-:W-:-:S03]  /*15550*/  IMAD.X R10, R10, 0x1, R51, P3 ;  /* 0x000000010a0a7824 */ /* 0x000fc600018e0633 */
[----:B------:R-:W-:Y:S01]  /*15560*/  STL [R1+0x6a8], R12 ;  /* 0x0006a80c01007387 */ /* 0x000fe20000100800 */
[----:B------:R-:W-:-:S03]  /*15570*/  IADD3 R8, P3, PT, R8, R52, RZ ;  /* 0x0000003408087210 */ /* 0x000fc60007f7e0ff */
[----:B------:R-:W-:Y:S01]  /*15580*/  STL [R1+0x684], R11 ;  /* 0x0006840b01007387 */ /* 0x000fe20000100800 */
[----:B------:R-:W-:-:S03]  /*15590*/  IMAD.X R7, R7, 0x1, R51, P4 ;  /* 0x0000000107077824 */ /* 0x000fc600020e0633 */
[----:B0-----:R-:W4:Y:S04]  /*155a0*/  LDL.LU R14, [R1+0x680] ;  /* 0x00068000010e7983 */ /* 0x001f280000300800 */
[----:B------:R-:W-:Y:S04]  /*155b0*/  STL [R1+0x6a0], R10 ;  /* 0x0006a00a01007387 */ /* 0x000fe80000100800 */
[----:B------:R0:W-:Y:S04]  /*155c0*/  STL [R1+0x67c], R8 ;  /* 0x00067c0801007387 */ /* 0x0001e80000100800 */
[----:B0-----:R-:W4:Y:S04]  /*155d0*/  LDL.LU R8, [R1+0x65c] ;  /* 0x00065c0001087983 */ /* 0x001f280000300800 */
[----:B------:R0:W-:Y:S04]  /*155e0*/  STL [R1+0x698], R7 ;  /* 0x0006980701007387 */ /* 0x0001e80000100800 */
[----:B0-----:R-:W4:Y:S01]  /*155f0*/  LDL.LU R7, [R1+0x678] ;  /* 0x0006780001077983 */ /* 0x001f220000300800 */
[----:B--2---:R-:W-:Y:S01]  /*15600*/  IADD3 R9, P4, PT, R9, R52, RZ ;  /* 0x0000003409097210 */ /* 0x004fe20007f9e0ff */
[----:B---3--:R-:W-:-:S05]  /*15610*/  IMAD.X R5, R5, 0x1, R51, P1 ;  /* 0x0000000105057824 */ /* 0x008fca00008e0633 */
[----:B------:R0:W-:Y:S04]  /*15620*/  STL [R1+0x690], R5 ;  /* 0x0006900501007387 */ /* 0x0001e80000100800 */
[----:B0-----:R-:W2:Y:S01]  /*15630*/  LDL.LU R5, [R1+0x9f0] ;  /* 0x0009f00001057983 */ /* 0x001ea20000300800 */
[----:B----4-:R-:W-:-:S03]  /*15640*/  IADD3 R4, P1, PT, R4, R52, RZ ;  /* 0x0000003404047210 */ /* 0x010fc60007f3e0ff */
[----:B------:R-:W-:Y:S04]  /*15650*/  STL [R1+0x674], R9 ;  /* 0x0006740901007387 */ /* 0x000fe80000100800 */
[----:B------:R0:W-:Y:S04]  /*15660*/  STL [R1+0x66c], R4 ;  /* 0x00066c0401007387 */ /* 0x0001e80000100800 */
[----:B0-----:R-:W3:Y:S04]  /*15670*/  LDL.LU R4, [R1+0x670] ;  /* 0x0006700001047983 */ /* 0x001ee80000300800 */
[----:B------:R-:W4:Y:S04]  /*15680*/  LDL.LU R13, [R1+0x668] ;  /* 0x00066800010d7983 */ /* 0x000f280000300800 */
[----:B------:R-:W4:Y:S01]  /*15690*/  LDL.LU R12, [R1+0x650] ;  /* 0x00065000010c7983 */ /* 0x000f220000300800 */
[----:B------:R-:W-:-:S05]  /*156a0*/  IMAD.X R3, R3, 0x1, R51, P6 ;  /* 0x0000000103037824 */ /* 0x000fca00030e0633 */
[----:B------:R0:W-:Y:S04]  /*156b0*/  STL [R1+0x688], R3 ;  /* 0x0006880301007387 */ /* 0x0001e80000100800 */
[----:B------:R-:W4:Y:S01]  /*156c0*/  LDL.LU R11, [R1+0x660] ;  /* 0x00066000010b7983 */ /* 0x000f220000300800 */
[----:B------:R-:W-:-:S05]  /*156d0*/  IADD3 R2, P6, PT, R2, R52, RZ ;  /* 0x0000003402027210 */ /* 0x000fca0007fde0ff */
[----:B------:R1:W-:Y:S04]  /*156e0*/  STL [R1+0x664], R2 ;  /* 0x0006640201007387 */ /* 0x0003e80000100800 */
[----:B------:R-:W4:Y:S04]  /*156f0*/  LDL.LU R10, [R1+0x648] ;  /* 0x00064800010a7983 */ /* 0x000f280000300800 */
[----:B------:R-:W4:Y:S04]  /*15700*/  LDL.LU R9, [R1+0x658] ;  /* 0x0006580001097983 */ /* 0x000f280000300800 */
[----:B0-----:R-:W4:Y:S04]  /*15710*/  LDL.LU R3, [R1+0x640] ;  /* 0x0006400001037983 */ /* 0x001f280000300800 */
[----:B-1----:R-:W4:Y:S01]  /*15720*/  LDL.LU R2, [R1+0x654] ;  /* 0x0006540001027983 */ /* 0x002f220000300800 */
[----:B------:R-:W-:Y:S01]  /*15730*/  IMAD.X R14, R14, 0x1, R51, P5 ;  /* 0x000000010e0e7824 */ /* 0x000fe200028e0633 */
[----:B------:R-:W-:-:S05]  /*15740*/  IADD3 R8, P5, PT, R8, R52, RZ ;  /* 0x0000003408087210 */ /* 0x000fca0007fbe0ff */
[----:B------:R0:W-:Y:S04]  /*15750*/  STL [R1+0x65c], R8 ;  /* 0x00065c0801007387 */ /* 0x0001e80000100800 */
[----:B------:R-:W-:Y:S01]  /*15760*/  STL [R1+0x680], R14 ;  /* 0x0006800e01007387 */ /* 0x000fe20000100800 */
[----:B------:R-:W-:-:S03]  /*15770*/  IMAD.X R7, R7, 0x1, R51, P3 ;  /* 0x0000000107077824 */ /* 0x000fc600018e0633 */
[----:B0-----:R-:W4:Y:S04]  /*15780*/  LDL.LU R8, [R1+0xa04] ;  /* 0x000a040001087983 */ /* 0x001f280000300800 */
[----:B------:R0:W-:Y:S04]  /*15790*/  STL [R1+0x678], R7 ;  /* 0x0006780701007387 */ /* 0x0001e80000100800 */
[----:B0-----:R-:W4:Y:S01]  /*157a0*/  LDL.LU R7, [R1+0x64c] ;  /* 0x00064c0001077983 */ /* 0x001f220000300800 */
[----:B--2---:R-:W-:-:S05]  /*157b0*/  IADD3 R5, P3, PT, R5, R52, RZ ;  /* 0x0000003405057210 */ /* 0x004fca0007f7e0ff */
[----:B------:R0:W-:Y:S04]  /*157c0*/  STL [R1+0x9f0], R5 ;  /* 0x0009f00501007387 */ /* 0x0001e80000100800 */
[----:B0-----:R-:W2:Y:S01]  /*157d0*/  LDL.LU R5, [R1+0x638] ;  /* 0x0006380001057983 */ /* 0x001ea20000300800 */
[--C-:B---3--:R-:W-:Y:S01]  /*157e0*/  IMAD.X R4, R4, 0x1, R51.reuse, P4 ;  /* 0x0000000104047824 */ /* 0x108fe200020e0633 */
[----:B------:R0:W1:Y:S01]  /*157f0*/  SYNCS.PHASECHK.TRANS64.TRYWAIT P4, [UR4], R50 ;  /* 0x00000032ff0075a7 */ /* 0x0000620008081104 */
[----:B----4-:R-:W-:-:S03]  /*15800*/  IMAD.X R13, R13, 0x1, R51, P1 ;  /* 0x000000010d0d7824 */ /* 0x010fc600008e0633 */
[----:B------:R3:W-:Y:S01]  /*15810*/  STL [R1+0x670], R4 ;  /* 0x0006700401007387 */ /* 0x0007e20000100800 */
[----:B------:R-:W-:-:S03]  /*15820*/  IADD3 R12, P1, PT, R12, R52, RZ ;  /* 0x000000340c0c7210 */ /* 0x000fc60007f3e0ff */
[----:B---3--:R-:W3:Y:S04]  /*15830*/  LDL.LU R4, [R1+0x644] ;  /* 0x0006440001047983 */ /* 0x008ee80000300800 */
[----:B------:R-:W-:Y:S01]  /*15840*/  STL [R1+0x668], R13 ;  /* 0x0006680d01007387 */ /* 0x000fe20000100800 */
[----:B------:R-:W-:-:S03]  /*15850*/  IMAD.X R11, R11, 0x1, R51, P6 ;  /* 0x000000010b0b7824 */ /* 0x000fc600030e0633 */
[----:B------:R-:W-:Y:S04]  /*15860*/  STL [R1+0x650], R12 ;  /* 0x0006500c01007387 */ /* 0x000fe80000100800 */
[----:B------:R-:W-:Y:S01]  /*15870*/  STL [R1+0x660], R11 ;  /* 0x0006600b01007387 */ /* 0x000fe20000100800 */
[----:B------:R-:W-:Y:S01]  /*15880*/  IADD3 R10, P6, PT, R10, R52, RZ ;  /* 0x000000340a0a7210 */ /* 0x000fe20007fde0ff */
[----:B------:R-:W-:-:S04]  /*15890*/  IMAD.X R9, R9, 0x1, R51, P5 ;  /* 0x0000000109097824 */ /* 0x000fc800028e0633 */
[----:B------:R-:W-:Y:S01]  /*158a0*/  STL [R1+0x648], R10 ;  /* 0x0006480a01007387 */ /* 0x000fe20000100800 */
[----:B------:R-:W-:-:S03]  /*158b0*/  IADD3 R3, P5, PT, R3, R52, RZ ;  /* 0x0000003403037210 */ /* 0x000fc60007fbe0ff */
[----:B------:R-:W4:Y:S01]  /*158c0*/  LDL.LU R14, [R1+0x630] ;  /* 0x00063000010e7983 */ /* 0x000f220000300800 */
[----:B------:R-:W-:-:S03]  /*158d0*/  IMAD.X R2, R2, 0x1, R51, P3 ;  /* 0x0000000102027824 */ /* 0x000fc600018e0633 */
[----:B------:R-:W-:Y:S04]  /*158e0*/  STL [R1+0x658], R9 ;  /* 0x0006580901007387 */ /* 0x000fe80000100800 */
[----:B------:R0:W-:Y:S04]  /*158f0*/  STL [R1+0x640], R3 ;  /* 0x0006400301007387 */ /* 0x0001e80000100800 */
[----:B0-----:R-:W4:Y:S04]  /*15900*/  LDL.LU R3, [R1+0x63c] ;  /* 0x00063c0001037983 */ /* 0x001f280000300800 */
[----:B------:R0:W-:Y:S04]  /*15910*/  STL [R1+0x654], R2 ;  /* 0x0006540201007387 */ /* 0x0001e80000100800 */
[----:B0-----:R-:W4:Y:S04]  /*15920*/  LDL.LU R2, [R1+0x628] ;  /* 0x0006280001027983 */ /* 0x001f280000300800 */
[----:B------:R-:W4:Y:S01]  /*15930*/  LDL.LU R50, [R1+0x9ec] ;  /* 0x0009ec0001327983 */ /* 0x000f220000300800 */
[----:B------:R-:W-:-:S05]  /*15940*/  IADD3 R8, P3, PT, R8, R52, RZ ;  /* 0x0000003408087210 */ /* 0x000fca0007f7e0ff */
[----:B------:R-:W-:Y:S04]  /*15950*/  STL [R1+0xa04], R8 ;  /* 0x000a040801007387 */ /* 0x000fe80000100800 */
[----:B------:R-:W4:Y:S01]  /*15960*/  LDL.LU R13, [R1+0xa00] ;  /* 0x000a0000010d7983 */ /* 0x000f220000300800 */
[----:B------:R-:W-:-:S05]  /*15970*/  IMAD.X R7, R7, 0x1, R51, P1 ;  /* 0x0000000107077824 */ /* 0x000fca00008e0633 */
[----:B------:R0:W-:Y:S04]  /*15980*/  STL [R1+0x64c], R7 ;  /* 0x00064c0701007387 */ /* 0x0001e80000100800 */
[----:B0-----:R-:W4:Y:S01]  /*15990*/  LDL.LU R7, [R1+0x634] ;  /* 0x0006340001077983 */ /* 0x001f220000300800 */
[----:B--2---:R-:W-:-:S05]  /*159a0*/  IADD3 R5, P1, PT, R5, R52, RZ ;  /* 0x0000003405057210 */ /* 0x004fca0007f3e0ff */
[----:B------:R0:W-:Y:S04]  /*159b0*/  STL [R1+0x638], R5 ;  /* 0x0006380501007387 */ /* 0x0001e80000100800 */
[----:B------:R-:W2:Y:S04]  /*159c0*/  LDL.LU R12, [R1+0x620] ;  /* 0x00062000010c7983 */ /* 0x000ea80000300800 */
[----:B------:R-:W2:Y:S04]  /*159d0*/  LDL.LU R11, [R1+0x62c] ;  /* 0x00062c00010b7983 */ /* 0x000ea80000300800 */
[----:B------:R-:W2:Y:S01]  /*159e0*/  LDL.LU R10, [R1+0x618] ;  /* 0x00061800010a7983 */ /* 0x000ea20000300800 */
[----:B---3--:R-:W-:-:S05]  /*159f0*/  IMAD.X R4, R4, 0x1, R51, P6 ;  /* 0x0000000104047824 */ /* 0x008fca00030e0633 */
[----:B------:R3:W-:Y:S04]  /*15a00*/  STL [R1+0x644], R4 ;  /* 0x0006440401007387 */ /* 0x0007e80000100800 */
[----:B------:R-:W2:Y:S04]  /*15a10*/  LDL.LU R9, [R1+0x624] ;  /* 0x0006240001097983 */ /* 0x000ea80000300800 */
[----:B------:R-:W2:Y:S04]  /*15a20*/  LDL.LU R8, [R1+0x610] ;  /* 0x0006100001087983 */ /* 0x000ea80000300800 */
[----:B0-----:R-:W2:Y:S04]  /*15a30*/  LDL.LU R5, [R1+0x9fc] ;  /* 0x0009fc0001057983 */ /* 0x001ea80000300800 */
[----:B---3--:R-:W3:Y:S01]  /*15a40*/  LDL.LU R4, [R1+0x61c] ;  /* 0x00061c0001047983 */ /* 0x008ee20000300800 */
[----:B----4-:R-:W-:-:S05]  /*15a50*/  IADD3 R14, P6, PT, R14, R52, RZ ;  /* 0x000000340e0e7210 */ /* 0x010fca0007fde0ff */
[----:B------:R0:W-:Y:S04]  /*15a60*/  STL [R1+0x630], R14 ;  /* 0x0006300e01007387 */ /* 0x0001e80000100800 */
[----:B0-----:R0:W5:Y:S01]  /*15a70*/  LDL.LU R14, [R1+0xc68] ;  /* 0x000c6800010e7983 */ /* 0x0011620000300800 */
[----:B------:R-:W-:-:S05]  /*15a80*/  IMAD.X R3, R3, 0x1, R51, P5 ;  /* 0x0000000103037824 */ /* 0x000fca00028e0633 */
[----:B------:R4:W-:Y:S01]  /*15a90*/  STL [R1+0x63c], R3 ;  /* 0x00063c0301007387 */ /* 0x0009e20000100800 */
[----:B------:R-:W-:-:S03]  /*15aa0*/  IADD3 R2, P5, PT, R2, R52, RZ ;  /* 0x0000003402027210 */ /* 0x000fc60007fbe0ff */
[----:B----4-:R-:W4:Y:S01]  /*15ab0*/  LDL.LU R3, [R1+0x60c] ;  /* 0x00060c0001037983 */ /* 0x010f220000300800 */
[----:B------:R-:W-:-:S03]  /*15ac0*/  IMAD.X R50, R50, 0x1, R51, P3 ;  /* 0x0000000132327824 */ /* 0x000fc600018e0633 */
[----:B------:R0:W-:Y:S01]  /*15ad0*/  STL [R1+0x628], R2 ;  /* 0x0006280201007387 */ /* 0x0001e20000100800 */
[----:B------:R-:W-:-:S03]  /*15ae0*/  IADD3 R13, P3, PT, R13, R52, RZ ;  /* 0x000000340d0d7210 */ /* 0x000fc60007f7e0ff */
[----:B0-----:R-:W4:Y:S04]  /*15af0*/  LDL.LU R2, [R1+0x9f8] ;  /* 0x0009f80001027983 */ /* 0x001f280000300800 */
[----:B------:R0:W-:Y:S04]  /*15b00*/  STL [R1+0x9ec], R50 ;  /* 0x0009ec3201007387 */ /* 0x0001e80000100800 */
[----:B0-----:R-:W4:Y:S01]  /*15b10*/  LDL.LU R50, [R1+0x9f4] ;  /* 0x0009f40001327983 */ /* 0x001f220000300800 */
[----:B------:R-:W-:-:S03]  /*15b20*/  IMAD.X R7, R7, 0x1, R51, P1 ;  /* 0x0000000107077824 */ /* 0x000fc600008e0633 */
[----:B------:R0:W-:Y:S04]  /*15b30*/  STL [R1+0xa00], R13 ;  /* 0x000a000d01007387 */ /* 0x0001e80000100800 */
[----:B0-----:R0:W5:Y:S04]  /*15b40*/  LDL.LU R13, [R1+0xc64] ;  /* 0x000c6400010d7983 */ /* 0x0011680000300800 */
[----:B------:R0:W-:Y:S04]  /*15b50*/  STL [R1+0x634], R7 ;  /* 0x0006340701007387 */ /* 0x0001e80000100800 */
[----:B0-----:R-:W4:Y:S01]  /*15b60*/  LDL.LU R7, [R1+0x614] ;  /* 0x0006140001077983 */ /* 0x001f220000300800 */
[----:B------:R-:W-:-:S02]  /*15b70*/  PRMT R0, RZ, 0x7610, R0 ;  /* 0x00007610ff007816 */ /* 0x000fc40000000000 */
[----:B--2---:R-:W-:Y:S01]  /*15b80*/  IADD3 R12, P1, PT, R12, R52, RZ ;  /* 0x000000340c0c7210 */ /* 0x004fe20007f3e0ff */
[----:B------:R-:W-:-:S04]  /*15b90*/  IMAD.X R11, R11, 0x1, R51, P6 ;  /* 0x000000010b0b7824 */ /* 0x000fc800030e0633 */
[----:B------:R0:W-:Y:S01]  /*15ba0*/  STL [R1+0x620], R12 ;  /* 0x0006200c01007387 */ /* 0x0001e20000100800 */
[----:B------:R-:W-:-:S03]  /*15bb0*/  IADD3 R10, P6, PT, R10, R52, RZ ;  /* 0x000000340a0a7210 */ /* 0x000fc60007fde0ff */
[----:B0-----:R0:W5:Y:S01]  /*15bc0*/  LDL.LU R12, [R1+0xc60] ;  /* 0x000c6000010c7983 */ /* 0x0011620000300800 */
[----:B------:R-:W-:-:S03]  /*15bd0*/  IMAD.X R9, R9, 0x1, R51, P5 ;  /* 0x0000000109097824 */ /* 0x000fc600028e0633 */
[----:B------:R2:W-:Y:S01]  /*15be0*/  STL [R1+0x62c], R11 ;  /* 0x00062c0b01007387 */ /* 0x0005e20000100800 */
[----:B------:R-:W-:Y:S01]  /*15bf0*/  IADD3 R8, P5, PT, R8, R52, RZ ;  /* 0x0000003408087210 */ /* 0x000fe20007fbe0ff */
[--C-:B------:R-:W-:Y:S02]  /*15c00*/  IMAD.X R5, R5, 0x1, R51.reuse, P3 ;  /* 0x0000000105057824 */ /* 0x100fe400018e0633 */
[----:B--2---:R0:W5:Y:S01]  /*15c10*/  LDL.LU R11, [R1+0xc5c] ;  /* 0x000c5c00010b7983 */ /* 0x0041620000300800 */
[----:B---3--:R-:W-:-:S03]  /*15c20*/  IMAD.X R4, R4, 0x1, R51, P1 ;  /* 0x0000000104047824 */ /* 0x008fc600008e0633 */
[----:B------:R2:W-:Y:S04]  /*15c30*/  STL [R1+0x618], R10 ;  /* 0x0006180a01007387 */ /* 0x0005e80000100800 */
[----:B--2---:R0:W5:Y:S04]  /*15c40*/  LDL.LU R10, [R1+0xc58] ;  /* 0x000c5800010a7983 */ /* 0x0041680000300800 */
[----:B------:R2:W-:Y:S04]  /*15c50*/  STL [R1+0x624], R9 ;  /* 0x0006240901007387 */ /* 0x0005e80000100800 */
[----:B--2---:R0:W5:Y:S04]  /*15c60*/  LDL.LU R9, [R1+0xc54] ;  /* 0x000c540001097983 */ /* 0x0041680000300800 */
[----:B------:R2:W-:Y:S04]  /*15c70*/  STL [R1+0x610], R8 ;  /* 0x0006100801007387 */ /* 0x0005e80000100800 */
[----:B--2---:R0:W5:Y:S04]  /*15c80*/  LDL.LU R8, [R1+0xc50] ;  /* 0x000c500001087983 */ /* 0x0041680000300800 */
[----:B------:R2:W-:Y:S04]  /*15c90*/  STL [R1+0x61c], R4 ;  /* 0x00061c0401007387 */ /* 0x0005e80000100800 */
[----:B------:R3:W-:Y:S01]  /*15ca0*/  STL [R1+0x9fc], R5 ;  /* 0x0009fc0501007387 */ /* 0x0007e20000100800 */
[----:B--2---:R-:W-:-:S02]  /*15cb0*/  SHF.R.U32.HI R4, RZ, 0x6, R6 ;  /* 0x00000006ff047819 */ /* 0x004fc40000011606 */
[--C-:B---3--:R-:W-:Y:S02]  /*15cc0*/  SHF.R.U32.HI R5, RZ, 0x6, R6.reuse ;  /* 0x00000006ff057819 */ /* 0x108fe40000011606 */
[----:B------:R-:W-:Y:S02]  /*15cd0*/  SHF.R.U32.HI R6, RZ, 0x6, R6 ;  /* 0x00000006ff067819 */ /* 0x000fe40000011606 */
[----:B------:R-:W-:Y:S02]  /*15ce0*/  SGXT.U32 R5, R5, 0x1 ;  /* 0x000000010505781a */ /* 0x000fe40000000000 */
[----:B------:R-:W-:Y:S02]  /*15cf0*/  SGXT.U32 R6, R6, 0x1 ;  /* 0x000000010606781a */ /* 0x000fe40000000000 */
[----:B------:R-:W-:Y:S02]  /*15d00*/  SGXT.U32 R4, R4, 0x1 ;  /* 0x000000010404781a */ /* 0x000fe40000000000 */
[----:B------:R-:W-:-:S02]  /*15d10*/  LOP3.LUT R6, R6, 0x2, RZ, 0xfc, !PT ;  /* 0x0000000206067812 */ /* 0x000fc400078efcff */
[----:B------:R-:W-:Y:S02]  /*15d20*/  LOP3.LUT R5, R5, 0x4, RZ, 0xfc, !PT ;  /* 0x0000000405057812 */ /* 0x000fe400078efcff */
[----:B------:R-:W-:Y:S01]  /*15d30*/  LOP3.LUT R4, R4, 0x6, RZ, 0xfc, !PT ;  /* 0x0000000604047812 */ /* 0x000fe200078efcff */
[----:B----4-:R-:W-:Y:S01]  /*15d40*/  IMAD.X R3, R3, 0x1, R51, P5 ;  /* 0x0000000103037824 */ /* 0x010fe200028e0633 */
[----:B------:R-:W-:Y:S02]  /*15d50*/  ISETP.GE.AND P1, PT, R6, UR5, PT ;  /* 0x0000000506007c0c */ /* 0x000fe4000bf26270 */
[----:B------:R-:W-:Y:S02]  /*15d60*/  IADD3 R2, P5, PT, R2, R52, RZ ;  /* 0x0000003402027210 */ /* 0x000fe40007fbe0ff */
[----:B------:R-:W-:-:S03]  /*15d70*/  ISETP.GE.AND P3, PT, R4, UR5, PT ;  /* 0x0000000504007c0c */ /* 0x000fc6000bf66270 */
[--C-:B------:R-:W-:Y:S02]  /*15d80*/  IMAD.X R50, R50, 0x1, R51.reuse, P5 ;  /* 0x0000000132327824 */ /* 0x100fe400028e0633 */
[----:B------:R-:W-:Y:S01]  /*15d90*/  IMAD.X R7, R7, 0x1, R51, P6 ;  /* 0x0000000107077824 */ /* 0x000fe200030e0633 */
[----:B------:R-:W-:-:S04]  /*15da0*/  ISETP.GE.AND P6, PT, R5, UR5, PT ;  /* 0x0000000505007c0c */ /* 0x000fc8000bfc6270 */
[----:B------:R2:W-:Y:S04]  /*15db0*/  STL [R1+0x614], R7 ;  /* 0x0006140701007387 */ /* 0x0005e80000100800 */
[----:B--2---:R0:W5:Y:S04]  /*15dc0*/  LDL.LU R7, [R1+0xc4c] ;  /* 0x000c4c0001077983 */ /* 0x0041680000300800 */
[----:B------:R0:W5:Y:S04]  /*15dd0*/  LDL.LU R6, [R1+0xc48] ;  /* 0x000c480001067983 */ /* 0x0001680000300800 */
[----:B------:R0:W5:Y:S04]  /*15de0*/  LDL.LU R5, [R1+0xc44] ;  /* 0x000c440001057983 */ /* 0x0001680000300800 */
[----:B------:R0:W5:Y:S04]  /*15df0*/  LDL.LU R4, [R1+0xc40] ;  /* 0x000c400001047983 */ /* 0x0001680000300800 */
[----:B------:R2:W-:Y:S04]  /*15e00*/  STL [R1+0x60c], R3 ;  /* 0x00060c0301007387 */ /* 0x0005e80000100800 */
[----:B--2---:R0:W5:Y:S04]  /*15e10*/  LDL.LU R3, [R1+0xc3c] ;  /* 0x000c3c0001037983 */ /* 0x0041680000300800 */
[----:B------:R2:W-:Y:S04]  /*15e20*/  STL [R1+0x9f8], R2 ;  /* 0x0009f80201007387 */ /* 0x0005e80000100800 */
[----:B--2---:R0:W5:Y:S04]  /*15e30*/  LDL.LU R2, [R1+0xc38] ;  /* 0x000c380001027983 */ /* 0x0041680000300800 */
[----:B------:R2:W-:Y:S04]  /*15e40*/  STL.S16 [R1+0x454], R0 ;  /* 0x0004540001007387 */ /* 0x0005e80000100600 */
[----:B--2---:R0:W5:Y:S04]  /*15e50*/  LDL.LU R0, [R1+0xc34] ;  /* 0x000c340001007983 */ /* 0x0041680000300800 */
[----:B------:R2:W-:Y:S02]  /*15e60*/  STL [R1+0x9f4], R50 ;  /* 0x0009f43201007387 */ /* 0x0005e40000100800 */
[----:B--2---:R-:W2:Y:S02]  /*15e70*/  LDC R50, c[0x0][0x3ac] ;  /* 0x0000eb00ff327b82 */ /* 0x004ea40000000800 */
[----:B--2---:R-:W-:-:S04]  /*15e80*/  IMAD.SHL.U32 R50, R50, 0x100, RZ ;  /* 0x0000010032327824 */ /* 0x004fc800078e00ff */
[----:B------:R-:W-:Y:S01]  /*15e90*/  IMAD.SHL.U32 R50, R50, 0x2, RZ ;  /* 0x0000000232327824 */ /* 0x000fe200078e00ff */
[----:B01----:R-:W-:Y:S06]  /*15ea0*/  @!P4 BRA `(.L_x_8) ;  /* 0x0000011800b0c947 */ /* 0x003fec0003800000 */
.L_x_16:
[----:B-----5:R-:W-:Y:S04]  /*15eb0*/  STL [R1+0x1494], R2 ;  /* 0x0014940201007387 */ /* 0x020fe80000100800 */
[----:B------:R-:W-:Y:S04]  /*15ec0*/  STL [R1+0x1480], R34 ;  /* 0x0014802201007387 */ /* 0x000fe80000100800 */
[----:B------:R-:W-:Y:S04]  /*15ed0*/  STL [R1+0x147c], R35 ;  /* 0x00147c2301007387 */ /* 0x000fe80000100800 */
[----:B------:R0:W-:Y:S04]  /*15ee0*/  STL.64 [R1+0x1540], R34 ;  /* 0x0015402201007387 */ /* 0x0001e80000100a00 */
[----:B0-----:R-:W2:Y:S04]  /*15ef0*/  LDL R35, [R1+0x610] ;  /* 0x0006100001237983 */ /* 0x001ea80000100800 */
[----:B--2---:R0:W-:Y:S04]  /*15f00*/  STL.64 [R1+0x1560], R34 ;  /* 0x0015602201007387 */ /* 0x0041e80000100a00 */
[----:B0-----:R-:W2:Y:S04]  /*15f10*/  LDL R34, [R1+0x9f4] ;  /* 0x0009f40001227983 */ /* 0x001ea80000100800 */
[----:B------:R-:W2:Y:S04]  /*15f20*/  LDL R35, [R1+0x9f8] ;  /* 0x0009f80001237983 */ /* 0x000ea80000100800 */
[----:B------:R-:W-:Y:S04]  /*15f30*/  STL [R1+0x1478], R3 ;  /* 0x0014780301007387 */ /* 0x000fe80000100800 */
[----:B------:R0:W-:Y:S04]  /*15f40*/  STL.64 [R1+0x1538], R2 ;  /* 0x0015380201007387 */ /* 0x0001e80000100a00 */
[----:B0-----:R-:W3:Y:S04]  /*15f50*/  LDL R3, [R1+0x618] ;  /* 0x0006180001037983 */ /* 0x001ee80000100800 */
[----:B------:R-:W-:Y:S04]  /*15f60*/  STL [R1+0x1474], R36 ;  /* 0x0014742401007387 */ /* 0x000fe80000100800 */
[----:B------:R-:W-:Y:S04]  /*15f70*/  STL [R1+0x1470], R37 ;  /* 0x0014702501007387 */ /* 0x000fe80000100800 */
[----:B------:R0:W-:Y:S04]  /*15f80*/  STL.64 [R1+0x1548], R36 ;  /* 0x0015482401007387 */ /* 0x0001e80000100a00 */
[----:B0-----:R-:W4:Y:S04]  /*15f90*/  LDL R36, [R1+0x61c] ;  /* 0x00061c0001247983 */ /* 0x001f280000100800 */
[----:B------:R-:W4:Y:S04]  /*15fa0*/  LDL R37, [R1+0x620] ;  /* 0x0006200001257983 */ /* 0x000f280000100800 */
[----:B------:R-:W-:Y:S04]  /*15fb0*/  STL [R1+0x146c], R38 ;  /* 0x00146c2601007387 */ /* 0x000fe80000100800 */
[----:B------:R-:W-:Y:S04]  /*15fc0*/  STL [R1+0x1468], R39 ;  /* 0x0014682701007387 */ /* 0x000fe80000100800 */
[----:B------:R0:W-:Y:S04]  /*15fd0*/  STL.64 [R1+0x1528], R38 ;  /* 0x0015282601007387 */ /* 0x0001e80000100a00 */
[----:B0-----:R-:W3:Y:S04]  /*15fe0*/  LDL R39, [R1+0x614] ;  /* 0x0006140001277983 */ /* 0x001ee80000100800 */
[----:B------:R-:W-:Y:S04]  /*15ff0*/  STL [R1+0x1550], R38 ;  /* 0x0015502601007387 */ /* 0x000fe80000100800 */
[----:B------:R-:W-:Y:S04]  /*16000*/  STL [R1+0x1464], R44 ;  /* 0x0014642c01007387 */ /* 0x000fe80000100800 */
[----:B------:R-:W-:Y:S04]  /*16010*/  STL [R1+0x1460], R45 ;  /* 0x0014602d01007387 */ /* 0x000fe80000100800 */
[----:B------:R0:W-:Y:S04]  /*16020*/  STL.64 [R1+0x1520], R44 ;  /* 0x0015202c01007387 */ /* 0x0001e80000100a00 */
[----:B0-----:R-:W3:Y:S04]  /*16030*/  LDL R44, [R1+0x60c] ;  /* 0x00060c00012c7983 */ /* 0x001ee80000100800 */
[----:B------:R-:W-:Y:S04]  /*16040*/  STL [R1+0x145c], R40 ;  /* 0x00145c2801007387 */ /* 0x000fe80000100800 */
        /* <DEDUP_REMOVED lines=9> */
[----:B------:R-:W-:Y:S04]  /*160e0*/  STL [R1+0x1034], R4 ;  /* 0x0010340401007387 */ /* 0x000fe80000100800 */
[----:B------:R-:W-:Y:S04]  /*160f0*/  STL [R1+0x1030], R5 ;  /* 0x0010300501007387 */ /* 0x000fe80000100800 */
[----:B------:R-:W-:Y:S04]  /*16100*/  STL.64 [R1+0x14f8], R4 ;  /* 0x0014f80401007387 */ /* 0x000fe80000100a00 */
[----:B------:R-:W-:Y:S04]  /*16110*/  STL [R1+0x1518], R4 ;  /* 0x0015180401007387 */ /* 0x000fe80000100800 */
[----:B------:R-:W-:Y:S04]  /*16120*/  STL [R1+0x102c], R20 ;  /* 0x00102c1401007387 */ /* 0x000fe80000100800 */
[----:B------:R-:W-:Y:S04]  /*16130*/  STL [R1+0x1028], R21 ;  /* 0x0010281501007387 */ /* 0x000fe80000100800 */
[----:B------:R0:W-:Y:S04]  /*16140*/  STL.64 [R1+0x14e0], R20 ;  /* 0x0014e01401007387 */ /* 0x0001e80000100a00 */
[----:B------:R-:W-:Y:S04]  /*16150*/  STL [R1+0x1508], R21 ;  /* 0x0015081501007387 */ /* 0x000fe80000100800 */
[----:B------:R-:W-:Y:S04]  /*16160*/  STL [R1+0x1024], R6 ;  /* 0x0010240601007387 */ /* 0x000fe80000100800 */
[----:B------:R-:W-:Y:S04]  /*16170*/  STL [R1+0x1020], R7 ;  /* 0x0010200701007387 */ /* 0x000fe80000100800 */
[----:B------:R-:W-:Y:S04]  /*16180*/  STL.64 [R1+0x14d8], R6 ;  /* 0x0014d80601007387 */ /* 0x000fe80000100a00 */
[----:B------:R-:W-:Y:S04]  /*16190*/  STL [R1+0x14ec], R6 ;  /* 0x0014ec0601007387 */ /* 0x000fe80000100800 */
[----:B------:R-:W-:Y:S04]  /*161a0*/  STL.64 [R1+0x1500], R6 ;  /* 0x0015000601007387 */ /* 0x000fe80000100a00 */
        /* <DEDUP_REMOVED lines=8> */
[----:B------:R-:W-:Y:S04]  /*16230*/  STL.64 [R1+0x14b8], R8 ;  /* 0x0014b80801007387 */ /* 0x000fe80000100a00 */
[----:B------:R-:W-:Y:S04]  /*16240*/  STL.64 [R1+0x14c0], R8 ;  /* 0x0014c00801007387 */ /* 0x000fe80000100a00 */
[----:B------:R-:W-:Y:S04]  /*16250*/  STL.64 [R1+0x14f0], R8 ;  /* 0x0014f00801007387 */ /* 0x000fe80000100a00 */
[----:B------:R-:W-:Y:S04]  /*16260*/  STL [R1+0x100c], R24 ;  /* 0x00100c1801007387 */ /* 0x000fe80000100800 */
[----:B------:R-:W-:Y:S04]  /*16270*/  STL [R1+0x1008], R25 ;  /* 0x0010081901007387 */ /* 0x000fe80000100800 */
[----:B------:R-:W-:Y:S04]  /*16280*/  STL.64 [R1+0x14a8], R24 ;  /* 0x0014a81801007387 */ /* 0x000fe80000100a00 */
        /* <DEDUP_REMOVED lines=10> */
[----:B------:R-:W-:Y:S01]  /*16330*/  STL [R1+0xfe0], R15 ;  /* 0x000fe00f01007387 */ /* 0x000fe20000100800 */
[----:B--2---:R-:W-:-:S03]  /*16340*/  @!P0 LOP3.LUT R35, R35, R34, RZ, 0x3c, !PT ;  /* 0x0000002223238212 */ /* 0x004fc600078e3cff */
[----:B------:R-:W-:Y:S01]  /*16350*/  STL [R1+0xfdc], R30 ;  /* 0x000fdc1e01007387 */ /* 0x000fe20000100800 */
[----:B------:R-:W-:-:S03]  /*16360*/  @!P0 LOP3.LUT R34, R35, R34, RZ, 0x3c, !PT ;  /* 0x0000002223228212 */ /* 0x000fc600078e3cff */
[----:B------:R-:W-:Y:S01]  /*16370*/  STL [R1+0xfd8], R31 ;  /* 0x000fd81f01007387 */ /* 0x000fe20000100800 */
[----:B------:R-:W-:-:S03]  /*16380*/  @!P0 LOP3.LUT R35, R35, R34, RZ, 0x3c, !PT ;  /* 0x0000002223238212 */ /* 0x000fc600078e3cff */
        /* <DEDUP_REMOVED lines=40> */
[----:B---3--:R-:W2:Y:S04]  /*16610*/  @!P0 LDG.E.U16 R47, desc[UR10][R34.64] ;  /* 0x0000000a222f8981 */ /* 0x008ea8000c1e1500 */
        /* <DEDUP_REMOVED lines=14> */
[----:B------:R-:W3:Y:S01]  /*16700*/  LDL.LU.64 R34, [R1+0x1560] ;  /* 0x0015600001227983 */ /* 0x000ee20000300a00 */
[----:B------:R-:W1:Y:S01]  /*16710*/  S2R R46, SR_TID.X ;  /* 0x00000000002e7919 */ /* 0x000e620000002100 */
[----:B------:R-:W-:-:S02]  /*16720*/  PRMT R40, RZ, 0x7610, R40 ;  /* 0x00007610ff287816 */ /* 0x000fc40000000028 */
[----:B------:R-:W-:Y:S01]  /*16730*/  PRMT R2, RZ, 0x7610, R2 ;  /* 0x00007610ff027816 */ /* 0x000fe20000000002 */
[----:B--2---:R1:W-:Y:S01]  /*16740*/  @!P0 STL [R1+0x454], R47 ;  /* 0x0004542f01008387 */ /* 0x0043e20000100800 */
[----:B----4-:R-:W-:-:S03]  /*16750*/  @!P3 LOP3.LUT R37, R37, R36, RZ, 0x3c, !PT ;  /* 0x000000242525b212 */ /* 0x010fc600078e3cff */
[----:B0-----:R-:W2:Y:S01]  /*16760*/  LDL R20, [R1+0xa00] ;  /* 0x000a000001147983 */ /* 0x001ea20000100800 */
[--C-:B-1----:R-:W-:Y:S02]  /*16770*/  SHF.R.U32.HI R47, RZ, 0x6, R46.reuse ;  /* 0x00000006ff2f7819 */ /* 0x102fe4000001162e */
[----:B------:R-:W-:Y:S02]  /*16780*/  SHF.R.U32.HI R46, RZ, 0x6, R46 ;  /* 0x00000006ff2e7819 */ /* 0x000fe4000001162e */
[----:B------:R-:W-:Y:S02]  /*16790*/  SGXT.U32 R47, R47, 0x1 ;  /* 0x000000012f2f781a */ /* 0x000fe40000000000 */
[----:B------:R-:W-:Y:S02]  /*167a0*/  SGXT.U32 R46, R46, 0x1 ;  /* 0x000000012e2e781a */ /* 0x000fe40000000000 */
[----:B------:R-:W-:Y:S02]  /*167b0*/  LOP3.LUT R47, R47, 0xa, RZ, 0xfc, !PT ;  /* 0x0000000a2f2f7812 */ /* 0x000fe400078efcff */
[----:B------:R-:W-:-:S02]  /*167c0*/  LOP3.LUT R46, R46, 0x8, RZ, 0xfc, !PT ;  /* 0x000000082e2e7812 */ /* 0x000fc400078efcff */
[----:B------:R-:W-:Y:S01]  /*167d0*/  ISETP.GE.AND P4, PT, R47, UR5, PT ;  /* 0x000000052f007c0c */ /* 0x000fe2000bf86270 */
[----:B------:R-:W-:Y:S01]  /*167e0*/  @!P1 IMAD.MOV.U32 R47, RZ, RZ, R44 ;  /* 0x000000ffff2f9224 */ /* 0x000fe200078e002c */
[----:B------:R-:W-:Y:S01]  /*167f0*/  ISETP.GE.AND P0, PT, R46, UR5, PT ;  /* 0x000000052e007c0c */ /* 0x000fe2000bf06270 */
[----:B---3--:R-:W-:Y:S02]  /*16800*/  @!P1 IMAD.MOV.U32 R46, RZ, RZ, R35 ;  /* 0x000000ffff2e9224 */ /* 0x008fe400078e0023 */
[----:B------:R-:W3:Y:S04]  /*16810*/  LDL R35, [R1+0x9fc] ;  /* 0x0009fc0001237983 */ /* 0x000ee80000100800 */
[----:B------:R0:W4:Y:S02]  /*16820*/  @!P1 LDG.E.U16 R40, desc[UR10][R46.64] ;  /* 0x0000000a2e289981 */ /* 0x000124000c1e1500 */
[----:B0-----:R-:W-:-:S02]  /*16830*/  @!P6 IMAD.MOV.U32 R46, RZ, RZ, R3 ;  /* 0x000000ffff2ee224 */ /* 0x001fc400078e0003 */
[----:B------:R-:W-:-:S05]  /*16840*/  @!P6 IMAD.MOV.U32 R47, RZ, RZ, R39 ;  /* 0x000000ffff2fe224 */ /* 0x000fca00078e0027 */
[----:B------:R-:W2:Y:S01]  /*16850*/  @!P6 LDG.E.U16 R2, desc[UR10][R46.64] ;  /* 0x0000000a2e02e981 */ /* 0x000ea2000c1e1500 */
[C---:B------:R-:W-:Y:S02]  /*16860*/  @!P3 LOP3.LUT R36, R37.reuse, R36, RZ, 0x3c, !PT ;  /* 0x000000242524b212 */ /* 0x040fe400078e3cff */
[----:B------:R-:W-:Y:S02]  /*16870*/  PRMT R11, RZ, 0x7610, R11 ;  /* 0x00007610ff0b7816 */ /* 0x000fe4000000000b */
[----:B------:R-:W-:-:S05]  /*16880*/  @!P3 LOP3.LUT R37, R37, R36, RZ, 0x3c, !PT ;  /* 0x000000242525b212 */ /* 0x000fca00078e3cff */
[----:B------:R0:W3:Y:S01]  /*16890*/  @!P3 LDG.E.U16 R11, desc[UR10][R36.64] ;  /* 0x0000000a240bb981 */ /* 0x0000e2000c1e1500 */
[----:B------:R-:W0:Y:S03]  /*168a0*/  S2R R39, SR_TID.X ;  /* 0x0000000000277919 */ /* 0x000e260000002100 */
[----:B----4-:R-:W-:Y:S04]  /*168b0*/  STL [R1+0x1488], R40 ;  /* 0x0014882801007387 */ /* 0x010fe80000100800 */
[----:B------:R-:W4:Y:S04]  /*168c0*/  LDL R3, [R1+0x624] ;  /* 0x0006240001037983 */ /* 0x000f280000100800 */
[----:B--2---:R1:W-:Y:S04]  /*168d0*/  STL [R1+0x5d0], R2 ;  /* 0x0005d00201007387 */ /* 0x0043e80000100800 */
[----:B-1----:R-:W2:Y:S01]  /*168e0*/  LDL R2, [R1+0x628] ;  /* 0x0006280001027983 */ /* 0x002ea20000100800 */
[----:B------:R-:W-:Y:S01]  /*168f0*/  PRMT R45, RZ, 0x7610, R45 ;  /* 0x00007610ff2d7816 */ /* 0x000fe2000000002d */
[----:B------:R-:W-:Y:S01]  /*16900*/  @!P0 IMAD.MOV.U32 R46, RZ, RZ, R20 ;  /* 0x000000ffff2e8224 */ /* 0x000fe200078e0014 */
[----:B0-----:R-:W-:Y:S01]  /*16910*/  SHF.R.U32.HI R36, RZ, 0x6, R39 ;  /* 0x00000006ff247819 */ /* 0x001fe20000011627 */
[----:B---3--:R-:W-:Y:S01]  /*16920*/  @!P0 IMAD.MOV.U32 R47, RZ, RZ, R35 ;  /* 0x000000ffff2f8224 */ /* 0x008fe200078e0023 */
[----:B------:R-:W-:-:S02]  /*16930*/  SHF.R.U32.HI R37, RZ, 0x6, R39 ;  /* 0x00000006ff257819 */ /* 0x000fc40000011627 */
[----:B------:R-:W-:Y:S02]  /*16940*/  SHF.R.U32.HI R39, RZ, 0x6, R39 ;  /* 0x00000006ff277819 */ /* 0x000fe40000011627 */
[----:B------:R-:W-:Y:S01]  /*16950*/  PRMT R41, RZ, 0x7610, R41 ;  /* 0x00007610ff297816 */ /* 0x000fe20000000029 */
[----:B------:R4:W3:Y:S01]  /*16960*/  @!P0 LDG.E.U16 R45, desc[UR10][R46.64] ;  /* 0x0000000a2e2d8981 */ /* 0x0008e2000c1e1500 */
[----:B------:R-:W-:Y:S02]  /*16970*/  SGXT.U32 R39, R39, 0x1 ;  /* 0x000000012727781a */ /* 0x000fe40000000000 */
[----:B------:R-:W-:Y:S02]  /*16980*/  SGXT.U32 R36, R36, 0x1 ;  /* 0x000000012424781a */ /* 0x000fe40000000000 */
[----:B------:R-:W-:Y:S02]  /*16990*/  LOP3.LUT R39, R39, 0xc, RZ, 0xfc, !PT ;  /* 0x0000000c27277812 */ /* 0x000fe400078efcff */
[----:B------:R-:W-:Y:S01]  /*169a0*/  SGXT.U32 R37, R37, 0x1 ;  /* 0x000000012525781a */ /* 0x000fe20000000000 */
[----:B------:R-:W-:Y:S01]  /*169b0*/  STL [R1+0x1038], R11 ;  /* 0x0010380b01007387 */ /* 0x000fe20000100800 */
[----:B------:R-:W-:-:S02]  /*169c0*/  LOP3.LUT R36, R36, 0x10, RZ, 0xfc, !PT ;  /* 0x0000001024247812 */ /* 0x000fc400078efcff */
[----:B------:R-:W-:Y:S01]  /*169d0*/  LOP3.LUT R37, R37, 0xe, RZ, 0xfc, !PT ;  /* 0x0000000e25257812 */ /* 0x000fe200078efcff */
[----:B------:R-:W3:Y:S01]  /*169e0*/  LDL R44, [R1+0x62c] ;  /* 0x00062c00012c7983 */ /* 0x000ee20000100800 */
[----:B------:R-:W-:-:S03]  /*169f0*/  ISETP.GE.AND P5, PT, R39, UR5, PT ;  /* 0x0000000527007c0c */ /* 0x000fc6000bfa6270 */
[----:B------:R-:W3:Y:S01]  /*16a00*/  LDL R39, [R1+0x630] ;  /* 0x0006300001277983 */ /* 0x000ee20000100800 */
[----:B------:R-:W-:Y:S02]  /*16a10*/  ISETP.GE.AND P3, PT, R37, UR5, PT ;  /* 0x0000000525007c0c */ /* 0x000fe4000bf66270 */
[----:B------:R-:W-:Y:S01]  /*16a20*/  ISETP.GE.AND P1, PT, R36, UR5, PT ;  /* 0x0000000524007c0c */ /* 0x000fe2000bf26270 */
[----:B------:R-:W3:Y:S04]  /*16a30*/  LDL R37, [R1+0x634] ;  /* 0x0006340001257983 */ /* 0x000ee80000100800 */
[----:B------:R-:W3:Y:S04]  /*16a40*/  LDL R36, [R1+0x638] ;  /* 0x0006380001247983 */ /* 0x000ee80000100800 */
[----:B------:R-:W3:Y:S04]  /*16a50*/  LDL R35, [R1+0x9ec] ;  /* 0x0009ec0001237983 */ /* 0x000ee80000100800 */
[----:B------:R-:W3:Y:S01]  /*16a60*/  LDL R20, [R1+0xa04] ;  /* 0x000a040001147983 */ /* 0x000ee20000100800 */
[----:B----4-:R-:W-:-:S02]  /*16a70*/  @!P4 IMAD.MOV.U32 R47, RZ, RZ, R3 ;  /* 0x000000ffff2fc224 */ /* 0x010fc400078e0003 */
[----:B--2---:R-:W-:-:S05]  /*16a80*/  @!P4 IMAD.MOV.U32 R46, RZ, RZ, R2 ;  /* 0x000000ffff2ec224 */ /* 0x004fca00078e0002 */
[----:B------:R-:W2:Y:S01]  /*16a90*/  @!P4 LDG.E.U16 R41, desc[UR10][R46.64] ;  /* 0x0000000a2e29c981 */ /* 0x000ea2000c1e1500 */
[----:B------:R-:W0:Y:S01]  /*16aa0*/  S2R R3, SR_TID.X ;  /* 0x0000000000037919 */ /* 0x000e220000002100 */
[----:B------:R-:W-:Y:S02]  /*16ab0*/  PRMT R26, RZ, 0x7610, R26 ;  /* 0x00007610ff1a7816 */ /* 0x000fe4000000001a */
[----:B------:R-:W4:Y:S01]  /*16ac0*/  LDL.LU.64 R46, [R1+0x1558] ;  /* 0x00155800012e7983 */ /* 0x000f220000300a00 */
[----:B------:R-:W-:-:S03]  /*16ad0*/  PRMT R38, RZ, 0x7610, R38 ;  /* 0x00007610ff267816 */ /* 0x000fc60000000026 */
[----:B---3--:R-:W3:Y:S01]  /*16ae0*/  @!P3 LDG.E.U16 R26, desc[UR10][R36.64] ;  /* 0x0000000a241ab981 */ /* 0x008ee2000c1e1500 */
[--C-:B0-----:R-:W-:Y:S02]  /*16af0*/  SHF.R.U32.HI R2, RZ, 0x6, R3.reuse ;  /* 0x00000006ff027819 */ /* 0x101fe40000011603 */
[----:B------:R-:W-:Y:S02]  /*16b00*/  SHF.R.U32.HI R3, RZ, 0x6, R3 ;  /* 0x00000006ff037819 */ /* 0x000fe40000011603 */
[----:B------:R-:W-:Y:S02]  /*16b10*/  SGXT.U32 R2, R2, 0x1 ;  /* 0x000000010202781a */ /* 0x000fe40000000000 */
[----:B------:R-:W-:Y:S02]  /*16b20*/  SGXT.U32 R3, R3, 0x1 ;  /* 0x000000010303781a */ /* 0x000fe40000000000 */
[----:B------:R-:W-:Y:S02]  /*16b30*/  LOP3.LUT R2, R2, 0x14, RZ, 0xfc, !PT ;  /* 0x0000001402027812 */ /* 0x000fe400078efcff */
[----:B------:R-:W-:-:S02]  /*16b40*/  LOP3.LUT R3, R3, 0x12, RZ, 0xfc, !PT ;  /* 0x0000001203037812 */ /* 0x000fc400078efcff */
[----:B------:R-:W-:Y:S02]  /*16b50*/  ISETP.GE.AND P4, PT, R2, UR5, PT ;  /* 0x0000000502007c0c */ /* 0x000fe4000bf86270 */
[----:B------:R-:W-:Y:S01]  /*16b60*/  ISETP.GE.AND P0, PT, R3, UR5, PT ;  /* 0x0000000503007c0c */ /* 0x000fe2000bf06270 */
[----:B--2---:R-:W-:Y:S04]  /*16b70*/  STL [R1+0x148c], R41 ;  /* 0x00148c2901007387 */ /* 0x004fe80000100800 */
[----:B------:R-:W2:Y:S04]  /*16b80*/  LDL R3, [R1+0x63c] ;  /* 0x00063c0001037983 */ /* 0x000ea80000100800 */
[----:B------:R-:W2:Y:S04]  /*16b90*/  LDL R2, [R1+0x640] ;  /* 0x0006400001027983 */ /* 0x000ea80000100800 */
[----:B------:R0:W-:Y:S02]  /*16ba0*/  STL [R1+0x44c], R45 ;  /* 0x00044c2d01007387 */ /* 0x0001e40000100800 */
[----:B0-----:R-:W-:-:S02]  /*16bb0*/  @!P5 IMAD.MOV.U32 R45, RZ, RZ, R44 ;  /* 0x000000ffff2dd224 */ /* 0x001fc400078e002c */
[----:B------:R-:W-:-:S05]  /*16bc0*/  @!P5 IMAD.MOV.U32 R44, RZ, RZ, R39 ;  /* 0x000000ffff2cd224 */ /* 0x000fca00078e0027 */
[----:B------:R-:W2:Y:S01]  /*16bd0*/  @!P5 LDG.E.U16 R38, desc[UR10][R44.64] ;  /* 0x0000000a2c26d981 */ /* 0x000ea2000c1e1500 */
[----:B------:R-:W-:Y:S01]  /*16be0*/  PRMT R34, RZ, 0x7610, R34 ;  /* 0x00007610ff227816 */ /* 0x000fe20000000022 */
[----:B------:R-:W-:Y:S02]  /*16bf0*/  @!P1 IMAD.MOV.U32 R39, RZ, RZ, R35 ;  /* 0x000000ffff279224 */ /* 0x000fe400078e0023 */
[----:B---3--:R-:W-:Y:S01]  /*16c00*/  STL [R1+0x103c], R26 ;  /* 0x00103c1a01007387 */ /* 0x008fe20000100800 */
[----:B------:R-:W0:Y:S03]  /*16c10*/  S2R R37, SR_TID.X ;  /* 0x0000000000257919 */ /* 0x000e260000002100 */
[----:B--2---:R1:W-:Y:S04]  /*16c20*/  STL [R1+0x5bc], R38 ;  /* 0x0005bc2601007387 */ /* 0x0043e80000100800 */
[----:B------:R-:W2:Y:S01]  /*16c30*/  LDL R44, [R1+0x644] ;  /* 0x00064400012c7983 */ /* 0x000ea20000100800 */
[----:B-1----:R-:W-:-:S03]  /*16c40*/  @!P1 IMAD.MOV.U32 R38, RZ, RZ, R20 ;  /* 0x000000ffff269224 */ /* 0x002fc600078e0014 */
[----:B------:R-:W3:Y:S04]  /*16c50*/  LDL R20, [R1+0x648] ;  /* 0x0006480001147983 */ /* 0x000ee80000100800 */
[----:B------:R-:W2:Y:S01]  /*16c60*/  @!P1 LDG.E.U16 R34, desc[UR10][R38.64] ;  /* 0x0000000a26229981 */ /* 0x000ea2000c1e1500 */
[----:B0-----:R-:W-:-:S04]  /*16c70*/  SHF.R.U32.HI R36, RZ, 0x6, R37 ;  /* 0x00000006ff247819 */ /* 0x001fc80000011625 */
[----:B------:R-:W-:-:S04]  /*16c80*/  SGXT.U32 R36, R36, 0x1 ;  /* 0x000000012424781a */ /* 0x000fc80000000000 */
[----:B------:R-:W-:Y:S01]  /*16c90*/  LOP3.LUT R36, R36, 0x16, RZ, 0xfc, !PT ;  /* 0x0000001624247812 */ /* 0x000fe200078efcff */
[----:B------:R-:W3:Y:S01]  /*16ca0*/  LDL.LU R38, [R1+0x1550] ;  /* 0x0015500001267983 */ /* 0x000ee20000300800 */
[----:B------:R-:W-:Y:S02]  /*16cb0*/  SHF.R.U32.HI R35, RZ, 0x6, R37 ;  /* 0x00000006ff237819 */ /* 0x000fe40000011625 */
[----:B------:R-:W-:Y:S02]  /*16cc0*/  ISETP.GE.AND P5, PT, R36, UR5, PT ;  /* 0x0000000524007c0c */ /* 0x000fe4000bfa6270 */
[----:B------:R-:W-:-:S04]  /*16cd0*/  SGXT.U32 R35, R35, 0x1 ;  /* 0x000000012323781a */ /* 0x000fc80000000000 */
[----:B------:R-:W-:Y:S02]  /*16ce0*/  LOP3.LUT R35, R35, 0x18, RZ, 0xfc, !PT ;  /* 0x0000001823237812 */ /* 0x000fe400078efcff */
[----:B----4-:R-:W-:Y:S02]  /*16cf0*/  PRMT R46, RZ, 0x7610, R46 ;  /* 0x00007610ff2e7816 */ /* 0x010fe4000000002e */
[----:B------:R-:W-:Y:S01]  /*16d00*/  ISETP.GE.AND P3, PT, R35, UR5, PT ;  /* 0x0000000523007c0c */ /* 0x000fe2000bf66270 */
[----:B------:R-:W-:Y:S01]  /*16d10*/  @!P0 IMAD.MOV.U32 R35, RZ, RZ, R3 ;  /* 0x000000ffff238224 */ /* 0x000fe200078e0003 */
[----:B--2---:R0:W-:Y:S04]  /*16d20*/  STL [R1+0x444], R34 ;  /* 0x0004442201007387 */ /* 0x0041e80000100800 */
[----:B------:R-:W2:Y:S01]  /*16d30*/  LDL R36, [R1+0x650] ;  /* 0x0006500001247983 */ /* 0x000ea20000100800 */
[----:B------:R-:W-:Y:S01]  /*16d40*/  PRMT R5, RZ, 0x7610, R5 ;  /* 0x00007610ff057816 */ /* 0x000fe20000000005 */
[----:B------:R-:W-:-:S02]  /*16d50*/  @!P4 IMAD.MOV.U32 R45, RZ, RZ, R44 ;  /* 0x000000ffff2dc224 */ /* 0x000fc400078e002c */
[----:B------:R-:W4:Y:S01]  /*16d60*/  LDL R3, [R1+0x654] ;  /* 0x0006540001037983 */ /* 0x000f220000100800 */
[----:B0-----:R-:W-:-:S03]  /*16d70*/  SHF.R.U32.HI R34, RZ, 0x6, R37 ;  /* 0x00000006ff227819 */ /* 0x001fc60000011625 */
[----:B------:R-:W2:Y:S01]  /*16d80*/  LDL R37, [R1+0x64c] ;  /* 0x00064c0001257983 */ /* 0x000ea20000100800 */
[----:B------:R-:W-:-:S04]  /*16d90*/  SGXT.U32 R34, R34, 0x1 ;  /* 0x000000012222781a */ /* 0x000fc80000000000 */
[----:B------:R-:W-:-:S04]  /*16da0*/  LOP3.LUT R34, R34, 0x1a, RZ, 0xfc, !PT ;  /* 0x0000001a22227812 */ /* 0x000fc800078efcff */
[----:B------:R-:W-:Y:S01]  /*16db0*/  ISETP.GE.AND P1, PT, R34, UR5, PT ;  /* 0x0000000522007c0c */ /* 0x000fe2000bf26270 */
[----:B------:R-:W-:Y:S02]  /*16dc0*/  @!P0 IMAD.MOV.U32 R34, RZ, RZ, R2 ;  /* 0x000000ffff228224 */ /* 0x000fe400078e0002 */
[----:B------:R-:W4:Y:S01]  /*16dd0*/  LDL R2, [R1+0x9f0] ;  /* 0x0009f00001027983 */ /* 0x000f220000100800 */
[----:B---3--:R-:W-:-:S03]  /*16de0*/  @!P4 IMAD.MOV.U32 R44, RZ, RZ, R20 ;  /* 0x000000ffff2cc224 */ /* 0x008fc600078e0014 */
[----:B------:R-:W3:Y:S04]  /*16df0*/  @!P0 LDG.E.U16 R46, desc[UR10][R34.64] ;  /* 0x0000000a222e8981 */ /* 0x000ee8000c1e1500 */
[----:B------:R-:W3:Y:S04]  /*16e00*/  @!P4 LDG.E.U16 R5, desc[UR10][R44.64] ;  /* 0x0000000a2c05c981 */ /* 0x000ee8000c1e1500 */
[----:B------:R-:W3:Y:S04]  /*16e10*/  LDL R35, [R1+0x658] ;  /* 0x0006580001237983 */ /* 0x000ee80000100800 */
[----:B------:R-:W3:Y:S01]  /*16e20*/  LDL R34, [R1+0x65c] ;  /* 0x00065c0001227983 */ /* 0x000ee20000100800 */
[----:B------:R-:W-:Y:S01]  /*16e30*/  PRMT R27, RZ, 0x7610, R27 ;  /* 0x00007610ff1b7816 */ /* 0x000fe2000000001b */
[----:B------:R-:W0:Y:S05]  /*16e40*/  S2R R39, SR_TID.X ;  /* 0x0000000000277919 */ /* 0x000e2a0000002100 */
[----:B--2---:R4:W2:Y:S01]  /*16e50*/  @!P5 LDG.E.U16 R27, desc[UR10][R36.64] ;  /* 0x0000000a241bd981 */ /* 0x0048a2000c1e1500 */
[----:B0-----:R-:W-:-:S02]  /*16e60*/  SHF.R.U32.HI R20, RZ, 0x6, R39 ;  /* 0x00000006ff147819 */ /* 0x001fc40000011627 */
[----:B------:R-:W-:Y:S02]  /*16e70*/  PRMT R47, RZ, 0x7610, R47 ;  /* 0x00007610ff2f7816 */ /* 0x000fe4000000002f */
[----:B------:R-:W-:-:S04]  /*16e80*/  SGXT.U32 R20, R20, 0x1 ;  /* 0x000000011414781a */ /* 0x000fc80000000000 */
[----:B------:R-:W-:Y:S01]  /*16e90*/  LOP3.LUT R20, R20, 0x1c, RZ, 0xfc, !PT ;  /* 0x0000001c14147812 */ /* 0x000fe200078efcff */
[----:B----4-:R-:W-:Y:S02]  /*16ea0*/  @!P3 IMAD.MOV.U32 R37, RZ, RZ, R3 ;  /* 0x000000ffff25b224 */ /* 0x010fe400078e0003 */
[----:B------:R-:W-:Y:S01]  /*16eb0*/  @!P3 IMAD.MOV.U32 R36, RZ, RZ, R2 ;  /* 0x000000ffff24b224 */ /* 0x000fe200078e0002 */
[----:B---3--:R0:W-:Y:S01]  /*16ec0*/  STL [R1+0x1490], R46 ;  /* 0x0014902e01007387 */ /* 0x0081e20000100800 */
[----:B------:R-:W-:Y:S02]  /*16ed0*/  ISETP.GE.AND P0, PT, R20, UR5, PT ;  /* 0x0000000514007c0c */ /* 0x000fe4000bf06270 */
[----:B0-----:R-:W-:Y:S01]  /*16ee0*/  PRMT R46, RZ, 0x7610, R46 ;  /* 0x00007610ff2e7816 */ /* 0x001fe2000000002e */
[----:B------:R0:W-:Y:S04]  /*16ef0*/  STL [R1+0x594], R5 ;  /* 0x0005940501007387 */ /* 0x0001e80000100800 */
[----:B------:R-:W3:Y:S04]  /*16f00*/  @!P1 LDG.E.U16 R47, desc[UR10][R34.64] ;  /* 0x0000000a222f9981 */ /* 0x000ee8000c1e1500 */
[----:B------:R1:W3:Y:S04]  /*16f10*/  @!P3 LDG.E.U16 R46, desc[UR10][R36.64] ;  /* 0x0000000a242eb981 */ /* 0x0002e8000c1e1500 */
[----:B------:R-:W4:Y:S01]  /*16f20*/  LDL R20, [R1+0x660] ;  /* 0x0006600001147983 */ /* 0x000f220000100800 */
[----:B0-----:R-:W-:-:S04]  /*16f30*/  SHF.R.U32.HI R5, RZ, 0x6, R39 ;  /* 0x00000006ff057819 */ /* 0x001fc80000011627 */
[----:B------:R-:W-:-:S04]  /*16f40*/  SGXT.U32 R5, R5, 0x1 ;  /* 0x000000010505781a */ /* 0x000fc80000000000 */
[----:B------:R-:W-:-:S04]  /*16f50*/  LOP3.LUT R5, R5, 0x1e, RZ, 0xfc, !PT ;  /* 0x0000001e05057812 */ /* 0x000fc800078efcff */
[----:B------:R-:W-:Y:S02]  /*16f60*/  ISETP.GE.AND P4, PT, R5, UR5, PT ;  /* 0x0000000505007c0c */ /* 0x000fe4000bf86270 */
[----:B------:R-:W4:Y:S01]  /*16f70*/  LDL R5, [R1+0x664] ;  /* 0x0006640001057983 */ /* 0x000f220000100800 */
[----:B-1----:R-:W0:Y:S03]  /*16f80*/  S2R R37, SR_TID.X ;  /* 0x0000000000257919 */ /* 0x002e260000002100 */
[----:B--2---:R-:W-:Y:S04]  /*16f90*/  STL [R1+0x1040], R27 ;  /* 0x0010401b01007387 */ /* 0x004fe80000100800 */
[----:B------:R-:W2:Y:S04]  /*16fa0*/  LDL R3, [R1+0x668] ;  /* 0x0006680001037983 */ /* 0x000ea80000100800 */
[----:B------:R-:W2:Y:S01]  /*16fb0*/  LDL R2, [R1+0x66c] ;  /* 0x00066c0001027983 */ /* 0x000ea20000100800 */
[----:B0-----:R-:W-:-:S04]  /*16fc0*/  SHF.R.U32.HI R35, RZ, 0x6, R37 ;  /* 0x00000006ff237819 */ /* 0x001fc80000011625 */
[----:B------:R-:W-:-:S04]  /*16fd0*/  SGXT.U32 R35, R35, 0x1 ;  /* 0x000000012323781a */ /* 0x000fc80000000000 */
[----:B------:R-:W-:-:S04]  /*16fe0*/  LOP3.LUT R35, R35, 0x22, RZ, 0xfc, !PT ;  /* 0x0000002223237812 */ /* 0x000fc800078efcff */
[----:B------:R-:W-:Y:S01]  /*16ff0*/  ISETP.GE.AND P3, PT, R35, UR5, PT ;  /* 0x0000000523007c0c */ /* 0x000fe2000bf66270 */
[----:B---3--:R-:W-:Y:S04]  /*17000*/  STL.64 [R1+0x1498], R46 ;  /* 0x0014982e01007387 */ /* 0x008fe80000100a00 */
[----:B------:R-:W-:Y:S01]  /*17010*/  STL [R1+0x14d4], R46 ;  /* 0x0014d42e01007387 */ /* 0x000fe20000100800 */
[----:B----4-:R-:W-:-:S03]  /*17020*/  @!P0 IMAD.MOV.U32 R35, RZ, RZ, R20 ;  /* 0x000000ffff238224 */ /* 0x010fc600078e0014 */
[----:B------:R-:W3:Y:S04]  /*17030*/  LDL R44, [R1+0x680] ;  /* 0x00068000012c7983 */ /* 0x000ee80000100800 */
[----:B------:R-:W4:Y:S01]  /*17040*/  LDL R20, [R1+0x684] ;  /* 0x0006840001147983 */ /* 0x000f220000100800 */
[----:B------:R-:W-:Y:S02]  /*17050*/  PRMT R12, RZ, 0x7610, R12 ;  /* 0x00007610ff0c7816 */ /* 0x000fe4000000000c */
[----:B------:R-:W-:-:S04]  /*17060*/  SHF.R.U32.HI R34, RZ, 0x6, R37 ;  /* 0x00000006ff227819 */ /* 0x000fc80000011625 */
[----:B--2---:R-:W2:Y:S04]  /*17070*/  @!P4 LDG.E.U16 R12, desc[UR10][R2.64] ;  /* 0x0000000a020cc981 */ /* 0x004ea8000c1e1500 */
[----:B------:R-:W2:Y:S04]  /*17080*/  LDL R3, [R1+0x688] ;  /* 0x0006880001037983 */ /* 0x000ea80000100800 */
[----:B------:R-:W2:Y:S01]  /*17090*/  LDL R2, [R1+0x68c] ;  /* 0x00068c0001027983 */ /* 0x000ea20000100800 */
[----:B------:R-:W-:-:S04]  /*170a0*/  SGXT.U32 R34, R34, 0x1 ;  /* 0x000000012222781a */ /* 0x000fc80000000000 */
[----:B------:R-:W-:Y:S02]  /*170b0*/  LOP3.LUT R34, R34, 0x24, RZ, 0xfc, !PT ;  /* 0x0000002422227812 */ /* 0x000fe400078efcff */
[----:B------:R-:W-:Y:S02]  /*170c0*/  PRMT R4, RZ, 0x7610, R4 ;  /* 0x00007610ff047816 */ /* 0x000fe40000000004 */
[----:B------:R-:W-:Y:S01]  /*170d0*/  ISETP.GE.AND P1, PT, R34, UR5, PT ;  /* 0x0000000522007c0c */ /* 0x000fe2000bf26270 */
[----:B------:R-:W-:Y:S01]  /*170e0*/  @!P0 IMAD.MOV.U32 R34, RZ, RZ, R5 ;  /* 0x000000ffff228224 */ /* 0x000fe200078e0005 */
[----:B------:R-:W-:Y:S02]  /*170f0*/  SHF.R.U32.HI R36, RZ, 0x6, R37 ;  /* 0x00000006ff247819 */ /* 0x000fe40000011625 */
[----:B------:R-:W-:Y:S01]  /*17100*/  SHF.R.U32.HI R5, RZ, 0x6, R39 ;  /* 0x00000006ff057819 */ /* 0x000fe20000011627 */
[----:B------:R-:W2:Y:S04]  /*17110*/  LDL R37, [R1+0x670] ;  /* 0x0006700001257983 */ /* 0x000ea80000100800 */
[----:B------:R-:W2:Y:S01]  /*17120*/  @!P0 LDG.E.U16 R4, desc[UR10][R34.64] ;  /* 0x0000000a22048981 */ /* 0x000ea2000c1e1500 */
[----:B------:R-:W-:-:S02]  /*17130*/  SGXT.U32 R36, R36, 0x1 ;  /* 0x000000012424781a */ /* 0x000fc40000000000 */
[----:B------:R-:W-:Y:S02]  /*17140*/  SGXT.U32 R5, R5, 0x1 ;  /* 0x000000010505781a */ /* 0x000fe40000000000 */
[----:B------:R-:W-:Y:S01]  /*17150*/  LOP3.LUT R36, R36, 0x20, RZ, 0xfc, !PT ;  /* 0x0000002024247812 */ /* 0x000fe200078efcff */
[----:B---3--:R-:W-:Y:S01]  /*17160*/  @!P1 IMAD.MOV.U32 R45, RZ, RZ, R44 ;  /* 0x000000ffff2d9224 */ /* 0x008fe200078e002c */
[----:B------:R-:W-:Y:S01]  /*17170*/  PRMT R7, RZ, 0x7610, R7 ;  /* 0x00007610ff077816 */ /* 0x000fe20000000007 */
[----:B----4-:R-:W-:Y:S01]  /*17180*/  @!P1 IMAD.MOV.U32 R44, RZ, RZ, R20 ;  /* 0x000000ffff2c9224 */ /* 0x010fe200078e0014 */
[----:B------:R-:W-:Y:S01]  /*17190*/  ISETP.GE.AND P5, PT, R36, UR5, PT ;  /* 0x0000000524007c0c */ /* 0x000fe2000bfa6270 */
[----:B------:R-:W3:Y:S01]  /*171a0*/  LDL R35, [R1+0x678] ;  /* 0x0006780001237983 */ /* 0x000ee20000100800 */
[----:B------:R-:W-:-:S03]  /*171b0*/  LOP3.LUT R5, R5, 0x26, RZ, 0xfc, !PT ;  /* 0x0000002605057812 */ /* 0x000fc600078efcff */
[----:B------:R-:W4:Y:S01]  /*171c0*/  LDL R36, [R1+0x674] ;  /* 0x0006740001247983 */ /* 0x000f220000100800 */
[----:B------:R-:W-:-:S03]  /*171d0*/  ISETP.GE.AND P0, PT, R5, UR5, PT ;  /* 0x0000000505007c0c */ /* 0x000fc6000bf06270 */
[----:B------:R-:W3:Y:S04]  /*171e0*/  LDL R34, [R1+0x67c] ;  /* 0x00067c0001227983 */ /* 0x000ee80000100800 */
[----:B------:R-:W3:Y:S01]  /*171f0*/  @!P1 LDG.E.U16 R7, desc[UR10][R44.64] ;  /* 0x0000000a2c079981 */ /* 0x000ee2000c1e1500 */
[----:B------:R-:W-:-:S06]  /*17200*/  PRMT R13, RZ, 0x7610, R13 ;  /* 0x00007610ff0d7816 */ /* 0x000fcc000000000d */
[----:B--2---:R-:W2:Y:S04]  /*17210*/  @!P0 LDG.E.U16 R13, desc[UR10][R2.64] ;  /* 0x0000000a020d8981 */ /* 0x004ea8000c1e1500 */
[----:B------:R-:W-:Y:S01]  /*17220*/  STL [R1+0x1044], R12 ;  /* 0x0010440c01007387 */ /* 0x000fe20000100800 */
[----:B------:R-:W-:Y:S02]  /*17230*/  PRMT R41, RZ, 0x7610, R41 ;  /* 0x00007610ff297816 */ /* 0x000fe40000000029 */
[----:B------:R-:W-:Y:S01]  /*17240*/  PRMT R42, RZ, 0x7610, R42 ;  /* 0x00007610ff2a7816 */ /* 0x000fe2000000002a */
[----:B------:R0:W-:Y:S04]  /*17250*/  STL [R1+0x544], R4 ;  /* 0x0005440401007387 */ /* 0x0001e80000100800 */
[----:B------:R-:W2:Y:S01]  /*17260*/  LDL R5, [R1+0x690] ;  /* 0x0006900001057983 */ /* 0x000ea20000100800 */
[----:B0-----:R-:W-:-:S04]  /*17270*/  SHF.R.U32.HI R4, RZ, 0x6, R39 ;  /* 0x00000006ff047819 */ /* 0x001fc80000011627 */
[----:B------:R-:W-:Y:S01]  /*17280*/  SGXT.U32 R4, R4, 0x1 ;  /* 0x000000010404781a */ /* 0x000fe20000000000 */
[----:B----4-:R-:W4:Y:S03]  /*17290*/  @!P5 LDG.E.U16 R41, desc[UR10][R36.64] ;  /* 0x0000000a2429d981 */ /* 0x010f26000c1e1500 */
[----:B------:R-:W-:Y:S01]  /*172a0*/  LOP3.LUT R4, R4, 0x28, RZ, 0xfc, !PT ;  /* 0x0000002804047812 */ /* 0x000fe200078efcff */
[----:B---3--:R-:W3:Y:S03]  /*172b0*/  @!P3 LDG.E.U16 R42, desc[UR10][R34.64] ;  /* 0x0000000a222ab981 */ /* 0x008ee6000c1e1500 */
[----:B------:R-:W-:Y:S02]  /*172c0*/  ISETP.GE.AND P4, PT, R4, UR5, PT ;  /* 0x0000000504007c0c */ /* 0x000fe4000bf86270 */
[----:B------:R-:W3:Y:S01]  /*172d0*/  LDL R4, [R1+0x694] ;  /* 0x0006940001047983 */ /* 0x000ee20000100800 */
[----:B------:R-:W-:-:S03]  /*172e0*/  SHF.R.U32.HI R20, RZ, 0x6, R39 ;  /* 0x00000006ff147819 */ /* 0x000fc60000011627 */
[----:B------:R-:W4:Y:S04]  /*172f0*/  LDL.LU.64 R36, [R1+0x1548] ;  /* 0x0015480001247983 */ /* 0x000f280000300a00 */
[----:B------:R-:W4:Y:S04]  /*17300*/  LDL.LU.64 R34, [R1+0x1540] ;  /* 0x0015400001227983 */ /* 0x000f280000300a00 */
[----:B------:R0:W-:Y:S01]  /*17310*/  STL [R1+0x524], R7 ;  /* 0x0005240701007387 */ /* 0x0001e20000100800 */
[----:B------:R-:W-:-:S03]  /*17320*/  SGXT.U32 R20, R20, 0x1 ;  /* 0x000000011414781a */ /* 0x000fc60000000000 */
[----:B------:R-:W4:Y:S01]  /*17330*/  LDL R3, [R1+0x698] ;  /* 0x0006980001037983 */ /* 0x000f220000100800 */
[----:B0-----:R-:W-:-:S03]  /*17340*/  SHF.R.U32.HI R7, RZ, 0x6, R39 ;  /* 0x00000006ff077819 */ /* 0x001fc60000011627 */
[----:B------:R-:W4:Y:S01]  /*17350*/  LDL R2, [R1+0x69c] ;  /* 0x00069c0001027983 */ /* 0x000f220000100800 */
[----:B------:R-:W-:-:S04]  /*17360*/  SHF.R.U32.HI R39, RZ, 0x6, R39 ;  /* 0x00000006ff277819 */ /* 0x000fc80000011627 */
[----:B------:R-:W-:Y:S02]  /*17370*/  SGXT.U32 R39, R39, 0x1 ;  /* 0x000000012727781a */ /* 0x000fe40000000000 */
[----:B------:R-:W-:Y:S02]  /*17380*/  SGXT.U32 R7, R7, 0x1 ;  /* 0x000000010707781a */ /* 0x000fe40000000000 */
[----:B------:R-:W-:Y:S02]  /*17390*/  LOP3.LUT R39, R39, 0x2a, RZ, 0xfc, !PT ;  /* 0x0000002a27277812 */ /* 0x000fe400078efcff */
[----:B------:R-:W-:Y:S02]  /*173a0*/  LOP3.LUT R20, R20, 0x2c, RZ, 0xfc, !PT ;  /* 0x0000002c14147812 */ /* 0x000fe400078efcff */
[----:B------:R-:W-:Y:S02]  /*173b0*/  ISETP.GE.AND P5, PT, R39, UR5, PT ;  /* 0x0000000527007c0c */ /* 0x000fe4000bfa6270 */
[----:B------:R-:W-:-:S02]  /*173c0*/  LOP3.LUT R7, R7, 0x2e, RZ, 0xfc, !PT ;  /* 0x0000002e07077812 */ /* 0x000fc400078efcff */
[----:B------:R-:W-:Y:S02]  /*173d0*/  ISETP.GE.AND P3, PT, R20, UR5, PT ;  /* 0x0000000514007c0c */ /* 0x000fe4000bf66270 */
[----:B------:R-:W-:Y:S01]  /*173e0*/  ISETP.GE.AND P1, PT, R7, UR5, PT ;  /* 0x0000000507007c0c */ /* 0x000fe2000bf26270 */
[----:B--2---:R-:W-:Y:S04]  /*173f0*/  STL [R1+0x1048], R13 ;  /* 0x0010480d01007387 */ /* 0x004fe80000100800 */
[----:B------:R-:W2:Y:S04]  /*17400*/  LDL R44, [R1+0x6a0] ;  /* 0x0006a000012c7983 */ /* 0x000ea80000100800 */
[----:B------:R-:W4:Y:S04]  /*17410*/  LDL R39, [R1+0x6a4] ;  /* 0x0006a40001277983 */ /* 0x000f280000100800 */
[----:B------:R-:W4:Y:S04]  /*17420*/  LDL R20, [R1+0x6a8] ;  /* 0x0006a80001147983 */ /* 0x000f280000100800 */
[----:B------:R-:W4:Y:S01]  /*17430*/  LDL R7, [R1+0x6ac] ;  /* 0x0006ac0001077983 */ /* 0x000f220000100800 */
[----:B------:R-:W0:Y:S01]  /*17440*/  S2R R45, SR_TID.X ;  /* 0x00000000002d7919 */ /* 0x000e220000002100 */
[----:B------:R-:W-:-:S02]  /*17450*/  PRMT R40, RZ, 0x7610, R40 ;  /* 0x00007610ff287816 */ /* 0x000fc40000000028 */
[----:B------:R-:W-:Y:S02]  /*17460*/  PRMT R22, RZ, 0x7610, R22 ;  /* 0x00007610ff167816 */ /* 0x000fe40000000016 */
[----:B------:R-:W-:Y:S02]  /*17470*/  PRMT R28, RZ, 0x7610, R28 ;  /* 0x00007610ff1c7816 */ /* 0x000fe4000000001c */
[----:B---3--:R0:W3:Y:S02]  /*17480*/  @!P4 LDG.E.U16 R40, desc[UR10][R4.64] ;  /* 0x0000000a0428c981 */ /* 0x0080e4000c1e1500 */
[--C-:B0-----:R-:W-:Y:S02]  /*17490*/  SHF.R.U32.HI R4, RZ, 0x6, R45.reuse ;  /* 0x00000006ff047819 */ /* 0x101fe4000001162d */
[----:B------:R-:W-:Y:S01]  /*174a0*/  SHF.R.U32.HI R5, RZ, 0x6, R45 ;  /* 0x00000006ff057819 */ /* 0x000fe2000001162d */
[----:B--2---:R-:W-:Y:S02]  /*174b0*/  @!P3 IMAD.MOV.U32 R45, RZ, RZ, R44 ;  /* 0x000000ffff2db224 */ /* 0x004fe400078e002c */
[----:B----4-:R-:W-:-:S05]  /*174c0*/  @!P3 IMAD.MOV.U32 R44, RZ, RZ, R39 ;  /* 0x000000ffff2cb224 */ /* 0x010fca00078e0027 */
[----:B------:R0:W2:Y:S02]  /*174d0*/  @!P3 LDG.E.U16 R22, desc[UR10][R44.64] ;  /* 0x0000000a2c16b981 */ /* 0x0000a4000c1e1500 */
[----:B0-----:R-:W-:Y:S02]  /*174e0*/  @!P1 IMAD.MOV.U32 R44, RZ, RZ, R7 ;  /* 0x000000ffff2c9224 */ /* 0x001fe400078e0007 */
[----:B------:R-:W-:-:S05]  /*174f0*/  @!P1 IMAD.MOV.U32 R45, RZ, RZ, R20 ;  /* 0x000000ffff2d9224 */ /* 0x000fca00078e0014 */
[----:B------:R-:W4:Y:S01]  /*17500*/  @!P1 LDG.E.U16 R28, desc[UR10][R44.64] ;  /* 0x0000000a2c1c9981 */ /* 0x000f22000c1e1500 */
[----:B------:R-:W0:Y:S01]  /*17510*/  S2R R39, SR_TID.X ;  /* 0x0000000000277919 */ /* 0x000e220000002100 */
[----:B------:R-:W-:Y:S02]  /*17520*/  SGXT.U32 R4, R4, 0x1 ;  /* 0x000000010404781a */ /* 0x000fe40000000000 */
[----:B------:R-:W-:Y:S02]  /*17530*/  SGXT.U32 R5, R5, 0x1 ;  /* 0x000000010505781a */ /* 0x000fe40000000000 */
[----:B------:R-:W-:Y:S02]  /*17540*/  PRMT R43, RZ, 0x7610, R43 ;  /* 0x00007610ff2b7816 */ /* 0x000fe4000000002b */
[----:B------:R-:W-:Y:S02]  /*17550*/  LOP3.LUT R5, R5, 0x30, RZ, 0xfc, !PT ;  /* 0x0000003005057812 */ /* 0x000fe400078efcff */
[----:B------:R-:W-:Y:S01]  /*17560*/  LOP3.LUT R4, R4, 0x32, RZ, 0xfc, !PT ;  /* 0x0000003204047812 */ /* 0x000fe200078efcff */
[----:B---3--:R-:W-:Y:S01]  /*17570*/  STL.64 [R1+0x14a0], R40 ;  /* 0x0014a02801007387 */ /* 0x008fe20000100a00 */
[----:B------:R-:W-:-:S02]  /*17580*/  ISETP.GE.AND P0, PT, R5, UR5, PT ;  /* 0x0000000505007c0c */ /* 0x000fc4000bf06270 */
[----:B------:R-:W-:Y:S01]  /*17590*/  ISETP.GE.AND P4, PT, R4, UR5, PT ;  /* 0x0000000504007c0c */ /* 0x000fe2000bf86270 */
[----:B------:R-:W-:Y:S04]  /*175a0*/  STL [R1+0x14b0], R40 ;  /* 0x0014b02801007387 */ /* 0x000fe80000100800 */
[----:B------:R-:W3:Y:S04]  /*175b0*/  @!P5 LDG.E.U16 R43, desc[UR10][R2.64] ;  /* 0x0000000a022bd981 */ /* 0x000ee8000c1e1500 */
[----:B------:R-:W3:Y:S04]  /*175c0*/  LDL R5, [R1+0x6b0] ;  /* 0x0006b00001057983 */ /* 0x000ee80000100800 */
[----:B------:R-:W3:Y:S04]  /*175d0*/  LDL R4, [R1+0x6b4] ;  /* 0x0006b40001047983 */ /* 0x000ee80000100800 */
[----:B------:R-:W3:Y:S01]  /*175e0*/  LDL R3, [R1+0x6b8] ;  /* 0x0006b80001037983 */ /* 0x000ee20000100800 */
[----:B0-----:R-:W-:-:S03]  /*175f0*/  SHF.R.U32.HI R7, RZ, 0x6, R39 ;  /* 0x00000006ff077819 */ /* 0x001fc60000011627 */
[----:B------:R-:W3:Y:S01]  /*17600*/  LDL R2, [R1+0x6c0] ;  /* 0x0006c00001027983 */ /* 0x000ee20000100800 */
[----:B------:R-:W-:-:S04]  /*17610*/  SGXT.U32 R7, R7, 0x1 ;  /* 0x000000010707781a */ /* 0x000fc80000000000 */
[----:B------:R-:W-:-:S04]  /*17620*/  LOP3.LUT R7, R7, 0x34, RZ, 0xfc, !PT ;  /* 0x0000003407077812 */ /* 0x000fc800078efcff */
[----:B------:R-:W-:Y:S01]  /*17630*/  ISETP.GE.AND P5, PT, R7, UR5, PT ;  /* 0x0000000507007c0c */ /* 0x000fe2000bfa6270 */
[----:B----4-:R-:W-:Y:S04]  /*17640*/  STL [R1+0x104c], R28 ;  /* 0x00104c1c01007387 */ /* 0x010fe80000100800 */
[----:B------:R-:W4:Y:S04]  /*17650*/  LDL R20, [R1+0x6c4] ;  /* 0x0006c40001147983 */ /* 0x000f280000100800 */
[----:B--2---:R0:W-:Y:S04]  /*17660*/  STL [R1+0x460], R22 ;  /* 0x0004601601007387 */ /* 0x0041e80000100800 */
[----:B------:R-:W2:Y:S01]  /*17670*/  LDL R7, [R1+0x6c8] ;  /* 0x0006c80001077983 */ /* 0x000ea20000100800 */
[----:B------:R-:W-:-:S02]  /*17680*/  PRMT R6, RZ, 0x7610, R6 ;  /* 0x00007610ff067816 */ /* 0x000fc40000000006 */
[----:B------:R-:W-:-:S06]  /*17690*/  PRMT R51, RZ, 0x7610, R51 ;  /* 0x00007610ff337816 */ /* 0x000fcc0000000033 */
[----:B---3--:R-:W3:Y:S04]  /*176a0*/  @!P0 LDG.E.U16 R51, desc[UR10][R4.64] ;  /* 0x0000000a04338981 */ /* 0x008ee8000c1e1500 */
[----:B------:R-:W3:Y:S04]  /*176b0*/  LDL R5, [R1+0x6cc] ;  /* 0x0006cc0001057983 */ /* 0x000ee80000100800 */
[----:B------:R-:W3:Y:S01]  /*176c0*/  LDL R4, [R1+0x6d0] ;  /* 0x0006d00001047983 */ /* 0x000ee20000100800 */
[--C-:B0-----:R-:W-:Y:S02]  /*176d0*/  SHF.R.U32.HI R22, RZ, 0x6, R39.reuse ;  /* 0x00000006ff167819 */ /* 0x101fe40000011627 */
[----:B------:R-:W-:-:S04]  /*176e0*/  SHF.R.U32.HI R39, RZ, 0x6, R39 ;  /* 0x00000006ff277819 */ /* 0x000fc80000011627 */
[----:B------:R-:W-:-:S04]  /*176f0*/  SGXT.U32 R39, R39, 0x1 ;  /* 0x000000012727781a */ /* 0x000fc80000000000 */
[----:B------:R-:W-:Y:S01]  /*17700*/  LOP3.LUT R39, R39, 0x36, RZ, 0xfc, !PT ;  /* 0x0000003627277812 */ /* 0x000fe200078efcff */
[----:B----4-:R-:W-:Y:S02]  /*17710*/  @!P5 IMAD.MOV.U32 R45, RZ, RZ, R20 ;  /* 0x000000ffff2dd224 */ /* 0x010fe400078e0014 */
[----:B--2---:R-:W-:Y:S01]  /*17720*/  @!P5 IMAD.MOV.U32 R44, RZ, RZ, R7 ;  /* 0x000000ffff2cd224 */ /* 0x004fe200078e0007 */
[----:B------:R-:W-:Y:S01]  /*17730*/  ISETP.GE.AND P3, PT, R39, UR5, PT ;  /* 0x0000000527007c0c */ /* 0x000fe2000bf66270 */
[----:B------:R-:W2:Y:S04]  /*17740*/  LDL R7, [R1+0x6e4] ;  /* 0x0006e40001077983 */ /* 0x000ea80000100800 */
[----:B------:R0:W4:Y:S01]  /*17750*/  @!P5 LDG.E.U16 R6, desc[UR10][R44.64] ;  /* 0x0000000a2c06d981 */ /* 0x000122000c1e1500 */
[----:B------:R-:W1:Y:S01]  /*17760*/  S2R R39, SR_TID.X ;  /* 0x0000000000277919 */ /* 0x000e620000002100 */
[----:B------:R-:W-:-:S04]  /*17770*/  SGXT.U32 R22, R22, 0x1 ;  /* 0x000000011616781a */ /* 0x000fc80000000000 */
[----:B------:R-:W-:Y:S01]  /*17780*/  LOP3.LUT R22, R22, 0x38, RZ, 0xfc, !PT ;  /* 0x0000003816167812 */ /* 0x000fe200078efcff */
[----:B------:R-:W2:Y:S03]  /*17790*/  LDL R44, [R1+0x6dc] ;  /* 0x0006dc00012c7983 */ /* 0x000ea60000100800 */
[----:B------:R-:W-:Y:S02]  /*177a0*/  ISETP.GE.AND P1, PT, R22, UR5, PT ;  /* 0x0000000516007c0c */ /* 0x000fe4000bf26270 */
[----:B------:R-:W-:-:S06]  /*177b0*/  PRMT R48, RZ, 0x7610, R48 ;  /* 0x00007610ff307816 */ /* 0x000fcc0000000030 */
[----:B------:R-:W2:Y:S04]  /*177c0*/  @!P4 LDG.E.U16 R48, desc[UR10][R2.64] ;  /* 0x0000000a0230c981 */ /* 0x000ea8000c1e1500 */
[----:B------:R-:W2:Y:S04]  /*177d0*/  LDL R3, [R1+0x6d4] ;  /* 0x0006d40001037983 */ /* 0x000ea80000100800 */
[----:B------:R-:W2:Y:S01]  /*177e0*/  LDL R2, [R1+0x6d8] ;  /* 0x0006d80001027983 */ /* 0x000ea20000100800 */
[--C-:B-1----:R-:W-:Y:S02]  /*177f0*/  SHF.R.U32.HI R22, RZ, 0x6, R39.reuse ;  /* 0x00000006ff167819 */ /* 0x102fe40000011627 */
[----:B------:R-:W-:-:S04]  /*17800*/  SHF.R.U32.HI R39, RZ, 0x6, R39 ;  /* 0x00000006ff277819 */ /* 0x000fc80000011627 */
[----:B------:R-:W-:-:S04]  /*17810*/  SGXT.U32 R39, R39, 0x1 ;  /* 0x000000012727781a */ /* 0x000fc80000000000 */
[----:B------:R-:W-:-:S04]  /*17820*/  LOP3.LUT R39, R39, 0x3a, RZ, 0xfc, !PT ;  /* 0x0000003a27277812 */ /* 0x000fc800078efcff */
[----:B------:R-:W-:Y:S02]  /*17830*/  ISETP.GE.AND P0, PT, R39, UR5, PT ;  /* 0x0000000527007c0c */ /* 0x000fe4000bf06270 */
[----:B------:R-:W2:Y:S01]  /*17840*/  LDL R39, [R1+0x6e0] ;  /* 0x0006e00001277983 */ /* 0x000ea20000100800 */
[----:B------:R-:W-:-:S06]  /*17850*/  PRMT R29, RZ, 0x7610, R29 ;  /* 0x00007610ff1d7816 */ /* 0x000fcc000000001d */
[----:B---3--:R1:W3:Y:S01]  /*17860*/  @!P3 LDG.E.U16 R29, desc[UR10][R4.64] ;  /* 0x0000000a041db981 */ /* 0x0082e2000c1e1500 */
[----:B0-----:R-:W1:Y:S03]  /*17870*/  S2R R45, SR_TID.X ;  /* 0x00000000002d7919 */ /* 0x001e660000002100 */
[----:B----4-:R0:W-:Y:S04]  /*17880*/  STL [R1+0x45c], R6 ;  /* 0x00045c0601007387 */ /* 0x0101e80000100800 */
[----:B0-----:R-:W4:Y:S01]  /*17890*/  LDL R6, [R1+0x6e8] ;  /* 0x0006e80001067983 */ /* 0x001f220000100800 */
[----:B-1----:R-:W-:-:S04]  /*178a0*/  SHF.R.U32.HI R4, RZ, 0x6, R45 ;  /* 0x00000006ff047819 */ /* 0x002fc8000001162d */
[----:B------:R-:W-:-:S04]  /*178b0*/  SGXT.U32 R4, R4, 0x1 ;  /* 0x000000010404781a */ /* 0x000fc80000000000 */
[----:B------:R-:W-:-:S04]  /*178c0*/  LOP3.LUT R4, R4, 0x3e, RZ, 0xfc, !PT ;  /* 0x0000003e04047812 */ /* 0x000fc800078efcff */
[----:B------:R-:W-:Y:S02]  /*178d0*/  ISETP.GE.AND P5, PT, R4, UR5, PT ;  /* 0x0000000504007c0c */ /* 0x000fe4000bfa6270 */
[----:B------:R-:W0:Y:S01]  /*178e0*/  S2R R4, SR_TID.X ;  /* 0x0000000000047919 */ /* 0x000e220000002100 */
[----:B------:R-:W-:Y:S02]  /*178f0*/  SGXT.U32 R22, R22, 0x1 ;  /* 0x000000011616781a */ /* 0x000fe40000000000 */
[----:B------:R-:W-:Y:S02]  /*17900*/  PRMT R34, RZ, 0x7610, R34 ;  /* 0x00007610ff227816 */ /* 0x000fe40000000022 */
[----:B------:R-:W-:-:S04]  /*17910*/  LOP3.LUT R22, R22, 0x3c, RZ, 0xfc, !PT ;  /* 0x0000003c16167812 */ /* 0x000fc800078efcff */
[----:B------:R-:W-:Y:S01]  /*17920*/  ISETP.GE.AND P4, PT, R22, UR5, PT ;  /* 0x0000000516007c0c */ /* 0x000fe2000bf86270 */
[----:B--2---:R-:W2:Y:S01]  /*17930*/  @!P1 LDG.E.U16 R34, desc[UR10][R2.64] ;  /* 0x0000000a02229981 */ /* 0x004ea2000c1e1500 */
[----:B------:R-:W-:Y:S02]  /*17940*/  PRMT R49, RZ, 0x7610, R49 ;  /* 0x00007610ff317816 */ /* 0x000fe40000000031 */
[----:B------:R-:W-:Y:S02]  /*17950*/  PRMT R38, RZ, 0x7610, R38 ;  /* 0x00007610ff267816 */ /* 0x000fe40000000026 */
[----:B0-----:R-:W-:-:S04]  /*17960*/  SHF.R.U32.HI R45, RZ, 0x6, R4 ;  /* 0x00000006ff2d7819 */ /* 0x001fc80000011604 */
[----:B------:R-:W-:-:S04]  /*17970*/  SGXT.U32 R45, R45, 0x1 ;  /* 0x000000012d2d781a */ /* 0x000fc80000000000 */
[----:B------:R-:W-:-:S04]  /*17980*/  LOP3.LUT R45, R45, 0x42, RZ, 0xfc, !PT ;  /* 0x000000422d2d7812 */ /* 0x000fc800078efcff */
[----:B------:R-:W-:Y:S01]  /*17990*/  ISETP.GE.AND P1, PT, R45, UR5, PT ;  /* 0x000000052d007c0c */ /* 0x000fe2000bf26270 */
[----:B------:R-:W-:Y:S02]  /*179a0*/  @!P0 IMAD.MOV.U32 R45, RZ, RZ, R44 ;  /* 0x000000ffff2d8224 */ /* 0x000fe400078e002c */
[----:B------:R-:W-:-:S05]  /*179b0*/  @!P0 IMAD.MOV.U32 R44, RZ, RZ, R39 ;  /* 0x000000ffff2c8224 */ /* 0x000fca00078e0027 */
[----:B------:R0:W2:Y:S02]  /*179c0*/  @!P0 LDG.E.U16 R49, desc[UR10][R44.64] ;  /* 0x0000000a2c318981 */ /* 0x0000a4000c1e1500 */
[----:B0-----:R-:W-:Y:S02]  /*179d0*/  @!P4 IMAD.MOV.U32 R45, RZ, RZ, R7 ;  /* 0x000000ffff2dc224 */ /* 0x001fe400078e0007 */
[----:B---3--:R-:W-:Y:S04]  /*179e0*/  STL [R1+0x1050], R29 ;  /* 0x0010501d01007387 */ /* 0x008fe80000100800 */
[----:B------:R-:W3:Y:S04]  /*179f0*/  LDL.LU.64 R2, [R1+0x1538] ;  /* 0x0015380001027983 */ /* 0x000ee80000300a00 */
[----:B------:R-:W2:Y:S04]  /*17a00*/  LDL R22, [R1+0x6ec] ;  /* 0x0006ec0001167983 */ /* 0x000ea80000100800 */
[----:B------:R-:W2:Y:S01]  /*17a10*/  LDL R20, [R1+0x6f0] ;  /* 0x0006f00001147983 */ /* 0x000ea20000100800 */
[----:B------:R-:W0:Y:S01]  /*17a20*/  S2R R39, SR_TID.X ;  /* 0x0000000000277919 */ /* 0x000e220000002100 */
[----:B------:R-:W-:-:S02]  /*17a30*/  SHF.R.U32.HI R47, RZ, 0x6, R4 ;  /* 0x00000006ff2f7819 */ /* 0x000fc40000011604 */
[----:B------:R-:W2:Y:S04]  /*17a40*/  LDL R5, [R1+0x6f4] ;  /* 0x0006f40001057983 */ /* 0x000ea80000100800 */
[----:B------:R-:W2:Y:S04]  /*17a50*/  LDL R4, [R1+0x9d0] ;  /* 0x0009d00001047983 */ /* 0x000ea80000100800 */
[----:B------:R-:W2:Y:S01]  /*17a60*/  LDL R7, [R1+0x6f8] ;  /* 0x0006f80001077983 */ /* 0x000ea20000100800 */
[----:B----4-:R-:W-:-:S03]  /*17a70*/  @!P4 IMAD.MOV.U32 R44, RZ, RZ, R6 ;  /* 0x000000ffff2cc224 */ /* 0x010fc600078e0006 */
[----:B------:R-:W4:Y:S04]  /*17a80*/  LDL R6, [R1+0x6fc] ;  /* 0x0006fc0001067983 */ /* 0x000f280000100800 */
[----:B------:R-:W2:Y:S01]  /*17a90*/  @!P4 LDG.E.U16 R38, desc[UR10][R44.64] ;  /* 0x0000000a2c26c981 */ /* 0x000ea2000c1e1500 */
[----:B------:R-:W-:-:S03]  /*17aa0*/  PRMT R14, RZ, 0x7610, R14 ;  /* 0x00007610ff0e7816 */ /* 0x000fc6000000000e */
[----:B--2---:R0:W-:Y:S02]  /*17ab0*/  STL [R1+0x458], R38 ;  /* 0x0004582601007387 */ /* 0x0041e40000100800 */
[--C-:B0-----:R-:W-:Y:S02]  /*17ac0*/  SHF.R.U32.HI R38, RZ, 0x6, R39.reuse ;  /* 0x00000006ff267819 */ /* 0x101fe40000011627 */
[----:B------:R-:W-:Y:S02]  /*17ad0*/  SHF.R.U32.HI R39, RZ, 0x6, R39 ;  /* 0x00000006ff277819 */ /* 0x000fe40000011627 */
[----:B------:R-:W-:Y:S02]  /*17ae0*/  SGXT.U32 R38, R38, 0x1 ;  /* 0x000000012626781a */ /* 0x000fe40000000000 */
[----:B------:R-:W-:Y:S02]  /*17af0*/  SGXT.U32 R39, R39, 0x1 ;  /* 0x000000012727781a */ /* 0x000fe40000000000 */
[----:B------:R-:W-:-:S02]  /*17b00*/  LOP3.LUT R38, R38, 0x46, RZ, 0xfc, !PT ;  /* 0x0000004626267812 */ /* 0x000fc400078efcff */
[----:B------:R-:W-:Y:S02]  /*17b10*/  LOP3.LUT R39, R39, 0x44, RZ, 0xfc, !PT ;  /* 0x0000004427277812 */ /* 0x000fe400078efcff */
[----:B------:R-:W-:Y:S01]  /*17b20*/  ISETP.GE.AND P4, PT, R38, UR5, PT ;  /* 0x0000000526007c0c */ /* 0x000fe2000bf86270 */
[----:B------:R-:W-:Y:S01]  /*17b30*/  @!P5 IMAD.MOV.U32 R38, RZ, RZ, R20 ;  /* 0x000000ffff26d224 */ /* 0x000fe200078e0014 */
[----:B------:R-:W-:Y:S01]  /*17b40*/  ISETP.GE.AND P0, PT, R39, UR5, PT ;  /* 0x0000000527007c0c */ /* 0x000fe2000bf06270 */
[----:B------:R-:W-:-:S05]  /*17b50*/  @!P5 IMAD.MOV.U32 R39, RZ, RZ, R22 ;  /* 0x000000ffff27d224 */ /* 0x000fca00078e0016 */
[----:B------:R0:W2:Y:S01]  /*17b60*/  @!P5 LDG.E.U16 R14, desc[UR10][R38.64] ;  /* 0x0000000a260ed981 */ /* 0x0000a2000c1e1500 */
[----:B------:R-:W-:-:S04]  /*17b70*/  SGXT.U32 R47, R47, 0x1 ;  /* 0x000000012f2f781a */ /* 0x000fc80000000000 */
[----:B------:R-:W-:-:S04]  /*17b80*/  LOP3.LUT R47, R47, 0x40, RZ, 0xfc, !PT ;  /* 0x000000402f2f7812 */ /* 0x000fc800078efcff */
[----:B------:R-:W-:-:S13]  /*17b90*/  ISETP.GE.AND P3, PT, R47, UR5, PT ;  /* 0x000000052f007c0c */ /* 0x000fda000bf66270 */
[----:B0-----:R-:W-:Y:S02]  /*17ba0*/  @!P3 IMAD.MOV.U32 R38, RZ, RZ, R4 ;  /* 0x000000ffff26b224 */ /* 0x001fe400078e0004 */
[----:B------:R-:W-:Y:S01]  /*17bb0*/  @!P3 IMAD.MOV.U32 R39, RZ, RZ, R5 ;  /* 0x000000ffff27b224 */ /* 0x000fe200078e0005 */
[----:B------:R-:W-:-:S06]  /*17bc0*/  PRMT R35, RZ, 0x7610, R35 ;  /* 0x00007610ff237816 */ /* 0x000fcc0000000023 */
[----:B------:R0:W3:Y:S02]  /*17bd0*/  @!P3 LDG.E.U16 R35, desc[UR10][R38.64] ;  /* 0x0000000a2623b981 */ /* 0x0000e4000c1e1500 */
[----:B0-----:R-:W0:Y:S02]  /*17be0*/  S2R R39, SR_TID.X ;  /* 0x0000000000277919 */ /* 0x001e240000002100 */
[----:B--2---:R-:W-:Y:S04]  /*17bf0*/  STL [R1+0x1054], R14 ;  /* 0x0010540e01007387 */ /* 0x004fe80000100800 */
[----:B------:R-:W2:Y:S04]  /*17c00*/  LDL R5, [R1+0x704] ;  /* 0x0007040001057983 */ /* 0x000ea80000100800 */
[----:B------:R-:W2:Y:S04]  /*17c10*/  LDL R4, [R1+0x708] ;  /* 0x0007080001047983 */ /* 0x000ea80000100800 */
[----:B------:R-:W3:Y:S04]  /*17c20*/  LDL R45, [R1+0x700] ;  /* 0x00070000012d7983 */ /* 0x000ee80000100800 */
[----:B------:R-:W3:Y:S01]  /*17c30*/  LDL R44, [R1+0x940] ;  /* 0x00094000012c7983 */ /* 0x000ee20000100800 */
[----:B------:R-:W-:-:S02]  /*17c40*/  PRMT R50, RZ, 0x7610, R50 ;  /* 0x00007610ff327816 */ /* 0x000fc40000000032 */
[----:B------:R-:W-:Y:S01]  /*17c50*/  PRMT R15, RZ, 0x7610, R15 ;  /* 0x00007610ff0f7816 */ /* 0x000fe2000000000f */
[----:B------:R-:W3:Y:S04]  /*17c60*/  LDL R38, [R1+0x9e4] ;  /* 0x0009e40001267983 */ /* 0x000ee80000100800 */
[----:B----4-:R1:W4:Y:S01]  /*17c70*/  @!P1 LDG.E.U16 R50, desc[UR10][R6.64] ;  /* 0x0000000a06329981 */ /* 0x010322000c1e1500 */
[----:B------:R-:W-:Y:S02]  /*17c80*/  PRMT R40, RZ, 0x7610, R40 ;  /* 0x00007610ff287816 */ /* 0x000fe40000000028 */
[--C-:B0-----:R-:W-:Y:S01]  /*17c90*/  SHF.R.U32.HI R20, RZ, 0x6, R39.reuse ;  /* 0x00000006ff147819 */ /* 0x101fe20000011627 */
[----:B------:R-:W4:Y:S01]  /*17ca0*/  LDL R22, [R1+0x944] ;  /* 0x0009440001167983 */ /* 0x000f220000100800 */
[----:B-1----:R-:W-:-:S02]  /*17cb0*/  SHF.R.U32.HI R6, RZ, 0x6, R39 ;  /* 0x00000006ff067819 */ /* 0x002fc40000011627 */
[----:B------:R-:W-:Y:S02]  /*17cc0*/  SHF.R.U32.HI R7, RZ, 0x6, R39 ;  /* 0x00000006ff077819 */ /* 0x000fe40000011627 */
[----:B------:R-:W-:Y:S01]  /*17cd0*/  SGXT.U32 R6, R6, 0x1 ;  /* 0x000000010606781a */ /* 0x000fe20000000000 */
[----:B------:R-:W4:Y:S01]  /*17ce0*/  LDL R39, [R1+0x9e0] ;  /* 0x0009e00001277983 */ /* 0x000f220000100800 */
[----:B------:R-:W-:Y:S02]  /*17cf0*/  SGXT.U32 R7, R7, 0x1 ;  /* 0x000000010707781a */ /* 0x000fe40000000000 */
[----:B------:R-:W-:Y:S02]  /*17d00*/  LOP3.LUT R6, R6, 0x4c, RZ, 0xfc, !PT ;  /* 0x0000004c06067812 */ /* 0x000fe400078efcff */
[----:B------:R-:W-:Y:S02]  /*17d10*/  LOP3.LUT R7, R7, 0x4a, RZ, 0xfc, !PT ;  /* 0x0000004a07077812 */ /* 0x000fe400078efcff */
[----:B------:R-:W-:-:S02]  /*17d20*/  ISETP.GE.AND P1, PT, R6, UR5, PT ;  /* 0x0000000506007c0c */ /* 0x000fc4000bf26270 */
[----:B------:R-:W-:Y:S01]  /*17d30*/  ISETP.GE.AND P3, PT, R7, UR5, PT ;  /* 0x0000000507007c0c */ /* 0x000fe2000bf66270 */
[----:B------:R-:W4:Y:S04]  /*17d40*/  LDL R6, [R1+0x950] ;  /* 0x0009500001067983 */ /* 0x000f280000100800 */
[----:B------:R-:W4:Y:S01]  /*17d50*/  LDL R7, [R1+0x94c] ;  /* 0x00094c0001077983 */ /* 0x000f220000100800 */
[----:B------:R-:W-:-:S03]  /*17d60*/  SGXT.U32 R20, R20, 0x1 ;  /* 0x000000011414781a */ /* 0x000fc60000000000 */
[----:B--2---:R-:W2:Y:S04]  /*17d70*/  @!P4 LDG.E.U16 R15, desc[UR10][R4.64] ;  /* 0x0000000a040fc981 */ /* 0x004ea8000c1e1500 */
[----:B---3--:R0:W3:Y:S01]  /*17d80*/  @!P0 LDG.E.U16 R40, desc[UR10][R44.64] ;  /* 0x0000000a2c288981 */ /* 0x0080e2000c1e1500 */
[----:B------:R-:W-:-:S03]  /*17d90*/  LOP3.LUT R20, R20, 0x48, RZ, 0xfc, !PT ;  /* 0x0000004814147812 */ /* 0x000fc600078efcff */
[----:B------:R-:W3:Y:S01]  /*17da0*/  LDL R5, [R1+0x70c] ;  /* 0x00070c0001057983 */ /* 0x000ee20000100800 */
[----:B------:R-:W-:-:S03]  /*17db0*/  ISETP.GE.AND P5, PT, R20, UR5, PT ;  /* 0x0000000514007c0c */ /* 0x000fc6000bfa6270 */
[----:B------:R-:W3:Y:S01]  /*17dc0*/  LDL R20, [R1+0x948] ;  /* 0x0009480001147983 */ /* 0x000ee20000100800 */
[----:B0-----:R-:W0:Y:S01]  /*17dd0*/  S2R R45, SR_TID.X ;  /* 0x00000000002d7919 */ /* 0x001e220000002100 */
[----:B------:R-:W-:Y:S02]  /*17de0*/  PRMT R53, RZ, 0x7610, R53 ;  /* 0x00007610ff357816 */ /* 0x000fe40000000035 */
[----:B------:R-:W3:Y:S01]  /*17df0*/  LDL R4, [R1+0x710] ;  /* 0x0007100001047983 */ /* 0x000ee20000100800 */
[----:B0-----:R-:W-:-:S04]  /*17e00*/  SHF.R.U32.HI R44, RZ, 0x6, R45 ;  /* 0x00000006ff2c7819 */ /* 0x001fc8000001162d */
[----:B------:R-:W-:-:S04]  /*17e10*/  SGXT.U32 R44, R44, 0x1 ;  /* 0x000000012c2c781a */ /* 0x000fc80000000000 */
[----:B------:R-:W-:-:S04]  /*17e20*/  LOP3.LUT R44, R44, 0x4e, RZ, 0xfc, !PT ;  /* 0x0000004e2c2c7812 */ /* 0x000fc800078efcff */
[----:B------:R-:W-:Y:S01]  /*17e30*/  ISETP.GE.AND P0, PT, R44, UR5, PT ;  /* 0x000000052c007c0c */ /* 0x000fe2000bf06270 */
[----:B----4-:R-:W-:Y:S01]  /*17e40*/  @!P1 IMAD.MOV.U32 R44, RZ, RZ, R6 ;  /* 0x000000ffff2c9224 */ /* 0x010fe200078e0006 */
[----:B--2---:R-:W-:Y:S04]  /*17e50*/  STL [R1+0x1058], R15 ;  /* 0x0010580f01007387 */ /* 0x004fe80000100800 */
[----:B---3--:R0:W-:Y:S01]  /*17e60*/  STL [R1+0x434], R40 ;  /* 0x0004342801007387 */ /* 0x0081e20000100800 */
[----:B------:R-:W-:Y:S02]  /*17e70*/  PRMT R3, RZ, 0x7610, R3 ;  /* 0x00007610ff037816 */ /* 0x000fe40000000003 */
[----:B------:R-:W-:Y:S01]  /*17e80*/  PRMT R52, RZ, 0x7610, R52 ;  /* 0x00007610ff347816 */ /* 0x000fe20000000034 */
[----:B------:R-:W2:Y:S04]  /*17e90*/  LDL R6, [R1+0x9e8] ;  /* 0x0009e80001067983 */ /* 0x000ea80000100800 */
[----:B------:R1:W3:Y:S01]  /*17ea0*/  @!P5 LDG.E.U16 R3, desc[UR10][R38.64] ;  /* 0x0000000a2603d981 */ /* 0x0002e2000c1e1500 */
[----:B0-----:R-:W-:Y:S01]  /*17eb0*/  SHF.R.U32.HI R40, RZ, 0x6, R45 ;  /* 0x00000006ff287819 */ /* 0x001fe2000001162d */
[----:B------:R-:W-:-:S02]  /*17ec0*/  @!P1 IMAD.MOV.U32 R45, RZ, RZ, R7 ;  /* 0x000000ffff2d9224 */ /* 0x000fc400078e0007 */
[----:B------:R-:W2:Y:S04]  /*17ed0*/  LDL R7, [R1+0x9d4] ;  /* 0x0009d40001077983 */ /* 0x000ea80000100800 */
[----:B------:R-:W4:Y:S01]  /*17ee0*/  @!P1 LDG.E.U16 R53, desc[UR10][R44.64] ;  /* 0x0000000a2c359981 */ /* 0x000f22000c1e1500 */
[----:B-1----:R-:W-:Y:S02]  /*17ef0*/  @!P3 IMAD.MOV.U32 R38, RZ, RZ, R20 ;  /* 0x000000ffff26b224 */ /* 0x002fe400078e0014 */
[----:B------:R-:W-:-:S05]  /*17f00*/  @!P3 IMAD.MOV.U32 R39, RZ, RZ, R22 ;  /* 0x000000ffff27b224 */ /* 0x000fca00078e0016 */
[----:B------:R0:W2:Y:S02]  /*17f10*/  @!P3 LDG.E.U16 R52, desc[UR10][R38.64] ;  /* 0x0000000a2634b981 */ /* 0x0000a4000c1e1500 */
[----:B0-----:R-:W0:Y:S02]  /*17f20*/  S2R R39, SR_TID.X ;  /* 0x0000000000277919 */ /* 0x001e240000002100 */
[----:B0-----:R-:W-:-:S04]  /*17f30*/  SHF.R.U32.HI R38, RZ, 0x6, R39 ;  /* 0x00000006ff267819 */ /* 0x001fc80000011627 */
[----:B------:R-:W-:-:S04]  /*17f40*/  SGXT.U32 R38, R38, 0x1 ;  /* 0x000000012626781a */ /* 0x000fc80000000000 */
[----:B------:R-:W-:Y:S02]  /*17f50*/  LOP3.LUT R38, R38, 0x52, RZ, 0xfc, !PT ;  /* 0x0000005226267812 */ /* 0x000fe400078efcff */
[--C-:B------:R-:W-:Y:S02]  /*17f60*/  SHF.R.U32.HI R20, RZ, 0x6, R39.reuse ;  /* 0x00000006ff147819 */ /* 0x100fe40000011627 */
[----:B------:R-:W-:Y:S02]  /*17f70*/  SHF.R.U32.HI R22, RZ, 0x6, R39 ;  /* 0x00000006ff167819 */ /* 0x000fe40000011627 */
[----:B------:R-:W-:Y:S02]  /*17f80*/  ISETP.GE.AND P5, PT, R38, UR5, PT ;  /* 0x0000000526007c0c */ /* 0x000fe4000bfa6270 */
[----:B------:R-:W-:-:S06]  /*17f90*/  PRMT R30, RZ, 0x7610, R30 ;  /* 0x00007610ff1e7816 */ /* 0x000fcc000000001e */
[----:B------:R-:W3:Y:S04]  /*17fa0*/  @!P0 LDG.E.U16 R30, desc[UR10][R4.64] ;  /* 0x0000000a041e8981 */ /* 0x000ee8000c1e1500 */
[----:B----4-:R-:W-:Y:S04]  /*17fb0*/  STL [R1+0x13cc], R53 ;  /* 0x0013cc3501007387 */ /* 0x010fe80000100800 */
[----:B------:R-:W4:Y:S04]  /*17fc0*/  LDL R39, [R1+0x954] ;  /* 0x0009540001277983 */ /* 0x000f280000100800 */
[----:B------:R-:W4:Y:S04]  /*17fd0*/  LDL R38, [R1+0x958] ;  /* 0x0009580001267983 */ /* 0x000f280000100800 */
[----:B------:R-:W3:Y:S04]  /*17fe0*/  LDL R5, [R1+0x714] ;  /* 0x0007140001057983 */ /* 0x000ee80000100800 */
[----:B------:R-:W3:Y:S01]  /*17ff0*/  LDL R4, [R1+0x718] ;  /* 0x0007180001047983 */ /* 0x000ee20000100800 */
[----:B------:R-:W-:-:S02]  /*18000*/  SGXT.U32 R20, R20, 0x1 ;  /* 0x000000011414781a */ /* 0x000fc40000000000 */
[----:B------:R-:W-:Y:S01]  /*18010*/  SGXT.U32 R40, R40, 0x1 ;  /* 0x000000012828781a */ /* 0x000fe20000000000 */
[----:B------:R-:W3:Y:S01]  /*18020*/  LDL R45, [R1+0x95c] ;  /* 0x00095c00012d7983 */ /* 0x000ee20000100800 */
[----:B------:R-:W-:Y:S02]  /*18030*/  LOP3.LUT R20, R20, 0x56, RZ, 0xfc, !PT ;  /* 0x0000005614147812 */ /* 0x000fe400078efcff */
[----:B------:R-:W-:Y:S01]  /*18040*/  PRMT R36, RZ, 0x7610, R36 ;  /* 0x00007610ff247816 */ /* 0x000fe20000000024 */
[----:B------:R-:W3:Y:S01]  /*18050*/  LDL R44, [R1+0x960] ;  /* 0x00096000012c7983 */ /* 0x000ee20000100800 */
[----:B------:R-:W-:Y:S02]  /*18060*/  ISETP.GE.AND P1, PT, R20, UR5, PT ;  /* 0x0000000514007c0c */ /* 0x000fe4000bf26270 */
[----:B------:R-:W0:Y:S01]  /*18070*/  S2R R20, SR_TID.X ;  /* 0x0000000000147919 */ /* 0x000e220000002100 */
[----:B------:R-:W-:-:S04]  /*18080*/  LOP3.LUT R40, R40, 0x50, RZ, 0xfc, !PT ;  /* 0x0000005028287812 */ /* 0x000fc800078efcff */
[----:B------:R-:W-:Y:S02]  /*18090*/  ISETP.GE.AND P4, PT, R40, UR5, PT ;  /* 0x0000000528007c0c */ /* 0x000fe4000bf86270 */
[----:B------:R-:W-:-:S11]  /*180a0*/  PRMT R46, RZ, 0x7610, R46 ;  /* 0x00007610ff2e7816 */ /* 0x000fd6000000002e */
[----:B--2---:R0:W2:Y:S04]  /*180b0*/  @!P4 LDG.E.U16 R36, desc[UR10][R6.64] ;  /* 0x0000000a0624c981 */ /* 0x0040a8000c1e1500 */
[----:B------:R-:W2:Y:S01]  /*180c0*/  LDL.LU R7, [R1+0x1530] ;  /* 0x0015300001077983 */ /* 0x000ea20000300800 */
[----:B0-----:R-:W-:-:S03]  /*180d0*/  SHF.R.U32.HI R6, RZ, 0x6, R20 ;  /* 0x00000006ff067819 */ /* 0x001fc60000011614 */
[----:B------:R-:W2:Y:S01]  /*180e0*/  LDL R40, [R1+0x9d8] ;  /* 0x0009d80001287983 */ /* 0x000ea20000100800 */
[----:B------:R-:W-:Y:S02]  /*180f0*/  SHF.R.U32.HI R20, RZ, 0x6, R20 ;  /* 0x00000006ff147819 */ /* 0x000fe40000011614 */
[----:B------:R-:W-:Y:S02]  /*18100*/  SGXT.U32 R6, R6, 0x1 ;  /* 0x000000010606781a */ /* 0x000fe40000000000 */
[----:B------:R-:W-:Y:S02]  /*18110*/  SGXT.U32 R20, R20, 0x1 ;  /* 0x000000011414781a */ /* 0x000fe40000000000 */
[----:B------:R-:W-:Y:S02]  /*18120*/  LOP3.LUT R6, R6, 0x5a, RZ, 0xfc, !PT ;  /* 0x0000005a06067812 */ /* 0x000fe400078efcff */
[----:B------:R-:W-:Y:S02]  /*18130*/  LOP3.LUT R20, R20, 0x58, RZ, 0xfc, !PT ;  /* 0x0000005814147812 */ /* 0x000fe400078efcff */
[----:B------:R-:W-:-:S02]  /*18140*/  ISETP.GE.AND P4, PT, R6, UR5, PT ;  /* 0x0000000506007c0c */ /* 0x000fc4000bf86270 */
[----:B------:R-:W-:Y:S01]  /*18150*/  ISETP.GE.AND P0, PT, R20, UR5, PT ;  /* 0x0000000514007c0c */ /* 0x000fe2000bf06270 */
[----:B------:R-:W2:Y:S04]  /*18160*/  LDL R6, [R1+0x968] ;  /* 0x0009680001067983 */ /* 0x000ea80000100800 */
[----:B------:R-:W2:Y:S01]  /*18170*/  LDL R20, [R1+0x964] ;  /* 0x0009640001147983 */ /* 0x000ea20000100800 */
[----:B------:R-:W-:-:S03]  /*18180*/  PRMT R31, RZ, 0x7610, R31 ;  /* 0x00007610ff1f7816 */ /* 0x000fc6000000001f */
[----:B----4-:R-:W4:Y:S04]  /*18190*/  @!P5 LDG.E.U16 R46, desc[UR10][R38.64] ;  /* 0x0000000a262ed981 */ /* 0x010f28000c1e1500 */
[----:B---3--:R0:W3:Y:S01]  /*181a0*/  @!P1 LDG.E.U16 R31, desc[UR10][R4.64] ;  /* 0x0000000a041f9981 */ /* 0x0080e2000c1e1500 */
[----:B------:R-:W-:-:S04]  /*181b0*/  SGXT.U32 R22, R22, 0x1 ;  /* 0x000000011616781a */ /* 0x000fc80000000000 */
[----:B------:R-:W-:-:S04]  /*181c0*/  LOP3.LUT R22, R22, 0x54, RZ, 0xfc, !PT ;  /* 0x0000005416167812 */ /* 0x000fc800078efcff */
[----:B------:R-:W-:Y:S02]  /*181d0*/  ISETP.GE.AND P3, PT, R22, UR5, PT ;  /* 0x0000000516007c0c */ /* 0x000fe4000bf66270 */
[----:B------:R-:W3:Y:S01]  /*181e0*/  LDL R22, [R1+0x9dc] ;  /* 0x0009dc0001167983 */ /* 0x000ee20000100800 */
[----:B------:R-:W-:-:S03]  /*181f0*/  PRMT R15, RZ, 0x7610, R15 ;  /* 0x00007610ff0f7816 */ /* 0x000fc6000000000f */
[----:B------:R-:W3:Y:S07]  /*18200*/  LDL.LU.64 R38, [R1+0x1528] ;  /* 0x0015280001267983 */ /* 0x000eee0000300a00 */
[----:B------:R-:W-:Y:S02]  /*18210*/  @!P3 IMAD.MOV.U32 R47, RZ, RZ, R45 ;  /* 0x000000ffff2fb224 */ /* 0x000fe400078e002d */
[----:B------:R-:W0:Y:S01]  /*18220*/  S2R R45, SR_TID.X ;  /* 0x00000000002d7919 */ /* 0x000e220000002100 */
[----:B--2---:R-:W-:-:S02]  /*18230*/  PRMT R7, RZ, 0x7610, R7 ;  /* 0x00007610ff077816 */ /* 0x004fc40000000007 */
[----:B0-----:R-:W-:-:S04]  /*18240*/  SHF.R.U32.HI R4, RZ, 0x6, R45 ;  /* 0x00000006ff047819 */ /* 0x001fc8000001162d */
[----:B------:R-:W-:-:S04]  /*18250*/  SGXT.U32 R4, R4, 0x1 ;  /* 0x000000010404781a */ /* 0x000fc80000000000 */
[----:B------:R-:W-:-:S04]  /*18260*/  LOP3.LUT R4, R4, 0x5c, RZ, 0xfc, !PT ;  /* 0x0000005c04047812 */ /* 0x000fc800078efcff */
[----:B------:R-:W-:Y:S01]  /*18270*/  ISETP.GE.AND P5, PT, R4, UR5, PT ;  /* 0x0000000504007c0c */ /* 0x000fe2000bfa6270 */
[----:B----4-:R0:W-:Y:S02]  /*18280*/  STL [R1+0x3f8], R46 ;  /* 0x0003f82e01007387 */ /* 0x0101e40000100800 */
[----:B0-----:R-:W-:-:S05]  /*18290*/  @!P3 IMAD.MOV.U32 R46, RZ, RZ, R44 ;  /* 0x000000ffff2eb224 */ /* 0x001fca00078e002c */
[----:B------:R0:W2:Y:S02]  /*182a0*/  @!P3 LDG.E.U16 R15, desc[UR10][R46.64] ;  /* 0x0000000a2e0fb981 */ /* 0x0000a4000c1e1500 */
[----:B0-----:R-:W-:Y:S02]  /*182b0*/  @!P4 IMAD.MOV.U32 R46, RZ, RZ, R6 ;  /* 0x000000ffff2ec224 */ /* 0x001fe400078e0006 */
[----:B------:R-:W-:-:S05]  /*182c0*/  @!P4 IMAD.MOV.U32 R47, RZ, RZ, R20 ;  /* 0x000000ffff2fc224 */ /* 0x000fca00078e0014 */
[----:B------:R-:W4:Y:S04]  /*182d0*/  @!P4 LDG.E.U16 R7, desc[UR10][R46.64] ;  /* 0x0000000a2e07c981 */ /* 0x000f28000c1e1500 */
[----:B---3--:R-:W-:Y:S04]  /*182e0*/  STL.64 [R1+0x1060], R30 ;  /* 0x0010601e01007387 */ /* 0x008fe80000100a00 */
[----:B------:R-:W3:Y:S04]  /*182f0*/  LDL R5, [R1+0x96c] ;  /* 0x00096c0001057983 */ /* 0x000ee80000100800 */
[----:B------:R-:W3:Y:S01]  /*18300*/  LDL R4, [R1+0x970] ;  /* 0x0009700001047983 */ /* 0x000ee20000100800 */
[----:B------:R-:W-:-:S02]  /*18310*/  SHF.R.U32.HI R44, RZ, 0x6, R45 ;  /* 0x00000006ff2c7819 */ /* 0x000fc4000001162d */
[----:B------:R-:W-:Y:S01]  /*18320*/  SHF.R.U32.HI R45, RZ, 0x6, R45 ;  /* 0x00000006ff2d7819 */ /* 0x000fe2000001162d */
[----:B------:R-:W2:Y:S01]  /*18330*/  LDL R6, [R1+0x9c0] ;  /* 0x0009c00001067983 */ /* 0x000ea20000100800 */
[----:B------:R-:W-:Y:S02]  /*18340*/  SGXT.U32 R44, R44, 0x1 ;  /* 0x000000012c2c781a */ /* 0x000fe40000000000 */
[----:B------:R-:W-:Y:S02]  /*18350*/  SGXT.U32 R45, R45, 0x1 ;  /* 0x000000012d2d781a */ /* 0x000fe40000000000 */
[----:B------:R-:W-:Y:S02]  /*18360*/  LOP3.LUT R44, R44, 0x60, RZ, 0xfc, !PT ;  /* 0x000000602c2c7812 */ /* 0x000fe400078efcff */
[----:B------:R-:W-:Y:S02]  /*18370*/  LOP3.LUT R45, R45, 0x5e, RZ, 0xfc, !PT ;  /* 0x0000005e2d2d7812 */ /* 0x000fe400078efcff */
[----:B------:R-:W-:-:S02]  /*18380*/  PRMT R37, RZ, 0x7610, R37 ;  /* 0x00007610ff257816 */ /* 0x000fc40000000025 */
[----:B------:R-:W-:Y:S01]  /*18390*/  ISETP.GE.AND P3, PT, R45, UR5, PT ;  /* 0x000000052d007c0c */ /* 0x000fe2000bf66270 */
[----:B------:R-:W-:Y:S01]  /*183a0*/  @!P0 IMAD.MOV.U32 R45, RZ, RZ, R40 ;  /* 0x000000ffff2d8224 */ /* 0x000fe200078e0028 */
[----:B------:R-:W-:Y:S01]  /*183b0*/  ISETP.GE.AND P1, PT, R44, UR5, PT ;  /* 0x000000052c007c0c */ /* 0x000fe2000bf26270 */
[----:B------:R-:W-:Y:S01]  /*183c0*/  @!P0 IMAD.MOV.U32 R44, RZ, RZ, R22 ;  /* 0x000000ffff2c8224 */ /* 0x000fe200078e0016 */
[----:B------:R-:W2:Y:S04]  /*183d0*/  LDL R40, [R1+0x720] ;  /* 0x0007200001287983 */ /* 0x000ea80000100800 */
[----:B------:R0:W2:Y:S04]  /*183e0*/  @!P0 LDG.E.U16 R37, desc[UR10][R44.64] ;  /* 0x0000000a2c258981 */ /* 0x0000a8000c1e1500 */
[----:B------:R-:W2:Y:S01]  /*183f0*/  LDL R22, [R1+0x9bc] ;  /* 0x0009bc0001167983 */ /* 0x000ea20000100800 */
[----:B0-----:R-:W0:Y:S03]  /*18400*/  S2R R45, SR_TID.X ;  /* 0x00000000002d7919 */ /* 0x001e260000002100 */
[----:B------:R-:W2:Y:S01]  /*18410*/  LDL R44, [R1+0x71c] ;  /* 0x00071c00012c7983 */ /* 0x000ea20000100800 */
[----:B------:R-:W-:-:S02]  /*18420*/  PRMT R14, RZ, 0x7610, R14 ;  /* 0x00007610ff0e7816 */ /* 0x000fc4000000000e */
[----:B0-----:R-:W-:-:S04]  /*18430*/  SHF.R.U32.HI R20, RZ, 0x6, R45 ;  /* 0x00000006ff147819 */ /* 0x001fc8000001162d */
[----:B------:R-:W-:-:S04]  /*18440*/  SGXT.U32 R20, R20, 0x1 ;  /* 0x000000011414781a */ /* 0x000fc80000000000 */
[----:B------:R-:W-:-:S04]  /*18450*/  LOP3.LUT R20, R20, 0x62, RZ, 0xfc, !PT ;  /* 0x0000006214147812 */ /* 0x000fc800078efcff */
[----:B------:R-:W-:Y:S01]  /*18460*/  ISETP.GE.AND P0, PT, R20, UR5, PT ;  /* 0x0000000514007c0c */ /* 0x000fe2000bf06270 */
[----:B----4-:R0:W-:Y:S04]  /*18470*/  STL [R1+0x3f0], R7 ;  /* 0x0003f00701007387 */ /* 0x0101e80000100800 */
[----:B------:R-:W4:Y:S04]  /*18480*/  LDL R46, [R1+0x974] ;  /* 0x00097400012e7983 */ /* 0x000f280000100800 */
[----:B------:R-:W4:Y:S04]  /*18490*/  LDL R20, [R1+0x978] ;  /* 0x0009780001147983 */ /* 0x000f280000100800 */
[----:B---3--:R-:W3:Y:S01]  /*184a0*/  @!P5 LDG.E.U16 R14, desc[UR10][R4.64] ;  /* 0x0000000a040ed981 */ /* 0x008ee2000c1e1500 */
[----:B------:R-:W-:-:S02]  /*184b0*/  PRMT R9, RZ, 0x7610, R9 ;  /* 0x00007610ff097816 */ /* 0x000fc40000000009 */
[----:B0-----:R-:W-:Y:S02]  /*184c0*/  SHF.R.U32.HI R7, RZ, 0x6, R45 ;  /* 0x00000006ff077819 */ /* 0x001fe4000001162d */
[----:B------:R-:W-:Y:S01]  /*184d0*/  PRMT R16, RZ, 0x7610, R16 ;  /* 0x00007610ff107816 */ /* 0x000fe20000000010 */
[----:B------:R-:W3:Y:S04]  /*184e0*/  LDL R5, [R1+0x97c] ;  /* 0x00097c0001057983 */ /* 0x000ee80000100800 */
[----:B------:R-:W3:Y:S01]  /*184f0*/  LDL R4, [R1+0x980] ;  /* 0x0009800001047983 */ /* 0x000ee20000100800 */
[----:B------:R-:W-:Y:S01]  /*18500*/  PRMT R38, RZ, 0x7610, R38 ;  /* 0x00007610ff267816 */ /* 0x000fe20000000026 */
[----:B--2---:R-:W-:Y:S02]  /*18510*/  @!P3 IMAD.MOV.U32 R45, RZ, RZ, R44 ;  /* 0x000000ffff2db224 */ /* 0x004fe400078e002c */
[----:B------:R-:W-:-:S05]  /*18520*/  @!P3 IMAD.MOV.U32 R44, RZ, RZ, R40 ;  /* 0x000000ffff2cb224 */ /* 0x000fca00078e0028 */
[----:B------:R0:W2:Y:S02]  /*18530*/  @!P3 LDG.E.U16 R16, desc[UR10][R44.64] ;  /* 0x0000000a2c10b981 */ /* 0x0000a4000c1e1500 */
[----:B0-----:R-:W-:Y:S02]  /*18540*/  @!P1 IMAD.MOV.U32 R44, RZ, RZ, R6 ;  /* 0x000000ffff2c9224 */ /* 0x001fe400078e0006 */
[----:B------:R-:W-:-:S05]  /*18550*/  @!P1 IMAD.MOV.U32 R45, RZ, RZ, R22 ;  /* 0x000000ffff2d9224 */ /* 0x000fca00078e0016 */
[----:B------:R-:W2:Y:S01]  /*18560*/  @!P1 LDG.E.U16 R38, desc[UR10][R44.64] ;  /* 0x0000000a2c269981 */ /* 0x000ea2000c1e1500 */
[----:B----4-:R-:W-:Y:S02]  /*18570*/  @!P0 IMAD.MOV.U32 R47, RZ, RZ, R46 ;  /* 0x000000ffff2f8224 */ /* 0x010fe400078e002e */
[----:B------:R-:W-:-:S05]  /*18580*/  @!P0 IMAD.MOV.U32 R46, RZ, RZ, R20 ;  /* 0x000000ffff2e8224 */ /* 0x000fca00078e0014 */
[----:B------:R0:W4:Y:S04]  /*18590*/  @!P0 LDG.E.U16 R9, desc[UR10][R46.64] ;  /* 0x0000000a2e098981 */ /* 0x000128000c1e1500 */
[----:B---3--:R-:W-:Y:S04]  /*185a0*/  STL.64 [R1+0x1070], R14 ;  /* 0x0010700e01007387 */ /* 0x008fe80000100a00 */
[----:B------:R-:W3:Y:S04]  /*185b0*/  LDL.LU.64 R44, [R1+0x1520] ;  /* 0x00152000012c7983 */ /* 0x000ee80000300a00 */
[----:B------:R-:W2:Y:S04]  /*185c0*/  LDL R40, [R1+0x724] ;  /* 0x0007240001287983 */ /* 0x000ea80000100800 */
[----:B------:R-:W2:Y:S01]  /*185d0*/  LDL R22, [R1+0x728] ;  /* 0x0007280001167983 */ /* 0x000ea20000100800 */
[----:B------:R-:W-:-:S04]  /*185e0*/  SGXT.U32 R7, R7, 0x1 ;  /* 0x000000010707781a */ /* 0x000fc80000000000 */
[----:B------:R-:W-:-:S04]  /*185f0*/  LOP3.LUT R7, R7, 0x64, RZ, 0xfc, !PT ;  /* 0x0000006407077812 */ /* 0x000fc800078efcff */
[----:B------:R-:W-:Y:S02]  /*18600*/  ISETP.GE.AND P4, PT, R7, UR5, PT ;  /* 0x0000000507007c0c */ /* 0x000fe4000bf86270 */
[----:B------:R-:W1:Y:S01]  /*18610*/  S2R R7, SR_TID.X ;  /* 0x0000000000077919 */ /* 0x000e620000002100 */
[----:B------:R-:W0:Y:S01]  /*18620*/  S2R R6, SR_TID.X ;  /* 0x0000000000067919 */ /* 0x000e220000002100 */
[----:B------:R-:W0:Y:S01]  /*18630*/  S2R R20, SR_TID.X ;  /* 0x0000000000147919 */ /* 0x000e220000002100 */
[----:B-1----:R-:W-:-:S04]  /*18640*/  SHF.R.U32.HI R7, RZ, 0x6, R7 ;  /* 0x00000006ff077819 */ /* 0x002fc80000011607 */
[----:B------:R-:W-:-:S04]  /*18650*/  SGXT.U32 R7, R7, 0x1 ;  /* 0x000000010707781a */ /* 0x000fc80000000000 */
[----:B------:R-:W-:-:S04]  /*18660*/  LOP3.LUT R7, R7, 0x66, RZ, 0xfc, !PT ;  /* 0x0000006607077812 */ /* 0x000fc800078efcff */
[----:B------:R-:W-:Y:S02]  /*18670*/  ISETP.GE.AND P5, PT, R7, UR5, PT ;  /* 0x0000000507007c0c */ /* 0x000fe4000bfa6270 */
[--C-:B0-----:R-:W-:Y:S02]  /*18680*/  SHF.R.U32.HI R7, RZ, 0x6, R6.reuse ;  /* 0x00000006ff077819 */ /* 0x101fe40000011606 */
[----:B------:R-:W-:Y:S02]  /*18690*/  SHF.R.U32.HI R6, RZ, 0x6, R6 ;  /* 0x00000006ff067819 */ /* 0x000fe40000011606 */
[----:B------:R-:W-:Y:S02]  /*186a0*/  SGXT.U32 R7, R7, 0x1 ;  /* 0x000000010707781a */ /* 0x000fe40000000000 */
[----:B------:R-:W-:Y:S02]  /*186b0*/  SGXT.U32 R6, R6, 0x1 ;  /* 0x000000010606781a */ /* 0x000fe40000000000 */
[----:B------:R-:W-:-:S02]  /*186c0*/  LOP3.LUT R7, R7, 0x68, RZ, 0xfc, !PT ;  /* 0x0000006807077812 */ /* 0x000fc400078efcff */
[----:B------:R-:W-:Y:S01]  /*186d0*/  LOP3.LUT R6, R6, 0x6a, RZ, 0xfc, !PT ;  /* 0x0000006a06067812 */ /* 0x000fe200078efcff */
[----:B------:R-:W-:Y:S01]  /*186e0*/  @!P4 IMAD.MOV.U32 R46, RZ, RZ, R4 ;  /* 0x000000ffff2ec224 */ /* 0x000fe200078e0004 */
[----:B------:R-:W-:Y:S01]  /*186f0*/  ISETP.GE.AND P3, PT, R7, UR5, PT ;  /* 0x0000000507007c0c */ /* 0x000fe2000bf66270 */
[----:B------:R-:W-:Y:S01]  /*18700*/  @!P4 IMAD.MOV.U32 R47, RZ, RZ, R5 ;  /* 0x000000ffff2fc224 */ /* 0x000fe200078e0005 */
[----:B------:R-:W-:Y:S01]  /*18710*/  ISETP.GE.AND P1, PT, R6, UR5, PT ;  /* 0x0000000506007c0c */ /* 0x000fe2000bf26270 */
[----:B------:R-:W3:Y:S04]  /*18720*/  LDL R7, [R1+0x9c4] ;  /* 0x0009c40001077983 */ /* 0x000ee80000100800 */
[----:B------:R-:W3:Y:S04]  /*18730*/  LDL R6, [R1+0x9c8] ;  /* 0x0009c80001067983 */ /* 0x000ee80000100800 */
[----:B------:R-:W3:Y:S04]  /*18740*/  LDL R5, [R1+0x984] ;  /* 0x0009840001057983 */ /* 0x000ee80000100800 */
[----:B------:R-:W3:Y:S01]  /*18750*/  LDL R4, [R1+0x988] ;  /* 0x0009880001047983 */ /* 0x000ee20000100800 */
[----:B------:R-:W-:-:S02]  /*18760*/  PRMT R29, RZ, 0x7610, R29 ;  /* 0x00007610ff1d7816 */ /* 0x000fc4000000001d */
[----:B------:R-:W-:-:S04]  /*18770*/  PRMT R17, RZ, 0x7610, R17 ;  /* 0x00007610ff117816 */ /* 0x000fc80000000011 */
[----:B------:R2:W3:Y:S04]  /*18780*/  @!P4 LDG.E.U16 R29, desc[UR10][R46.64] ;  /* 0x0000000a2e1dc981 */ /* 0x0004e8000c1e1500 */
[----:B----4-:R0:W-:Y:S02]  /*18790*/  STL [R1+0x3e8], R9 ;  /* 0x0003e80901007387 */ /* 0x0101e40000100800 */
[--C-:B0-----:R-:W-:Y:S02]  /*187a0*/  SHF.R.U32.HI R9, RZ, 0x6, R20.reuse ;  /* 0x00000006ff097819 */ /* 0x101fe40000011614 */
[----:B------:R-:W-:Y:S02]  /*187b0*/  SHF.R.U32.HI R20, RZ, 0x6, R20 ;  /* 0x00000006ff147819 */ /* 0x000fe40000011614 */
[----:B------:R-:W-:-:S02]  /*187c0*/  SGXT.U32 R9, R9, 0x1 ;  /* 0x000000010909781a */ /* 0x000fc40000000000 */
[----:B------:R-:W-:Y:S02]  /*187d0*/  SGXT.U32 R20, R20, 0x1 ;  /* 0x000000011414781a */ /* 0x000fe40000000000 */
[----:B------:R-:W-:Y:S02]  /*187e0*/  LOP3.LUT R9, R9, 0x6e, RZ, 0xfc, !PT ;  /* 0x0000006e09097812 */ /* 0x000fe400078efcff */
[----:B------:R-:W-:Y:S01]  /*187f0*/  LOP3.LUT R20, R20, 0x6c, RZ, 0xfc, !PT ;  /* 0x0000006c14147812 */ /* 0x000fe200078efcff */
[----:B--2---:R-:W-:Y:S01]  /*18800*/  @!P5 IMAD.MOV.U32 R46, RZ, RZ, R22 ;  /* 0x000000ffff2ed224 */ /* 0x004fe200078e0016 */
[----:B------:R-:W-:Y:S01]  /*18810*/  ISETP.GE.AND P4, PT, R9, UR5, PT ;  /* 0x0000000509007c0c */ /* 0x000fe2000bf86270 */
[----:B------:R-:W-:Y:S01]  /*18820*/  @!P5 IMAD.MOV.U32 R47, RZ, RZ, R40 ;  /* 0x000000ffff2fd224 */ /* 0x000fe200078e0028 */
[----:B------:R-:W-:Y:S01]  /*18830*/  ISETP.GE.AND P0, PT, R20, UR5, PT ;  /* 0x0000000514007c0c */ /* 0x000fe2000bf06270 */
[----:B------:R-:W2:Y:S04]  /*18840*/  LDL R9, [R1+0x990] ;  /* 0x0009900001097983 */ /* 0x000ea80000100800 */
[----:B------:R-:W4:Y:S04]  /*18850*/  LDL R20, [R1+0x98c] ;  /* 0x00098c0001147983 */ /* 0x000f280000100800 */
[----:B------:R2:W4:Y:S01]  /*18860*/  @!P5 LDG.E.U16 R17, desc[UR10][R46.64] ;  /* 0x0000000a2e11d981 */ /* 0x000522000c1e1500 */
[----:B------:R-:W-:Y:S01]  /*18870*/  PRMT R28, RZ, 0x7610, R28 ;  /* 0x00007610ff1c7816 */ /* 0x000fe2000000001c */
[----:B------:R-:W0:Y:S01]  /*18880*/  S2R R22, SR_TID.X ;  /* 0x0000000000167919 */ /* 0x000e220000002100 */
[----:B------:R-:W-:-:S02]  /*18890*/  PRMT R53, RZ, 0x7610, R53 ;  /* 0x00007610ff357816 */ /* 0x000fc40000000035 */
[----:B------:R-:W-:Y:S02]  /*188a0*/  PRMT R39, RZ, 0x7610, R39 ;  /* 0x00007610ff277816 */ /* 0x000fe40000000027 */
[----:B------:R-:W-:-:S04]  /*188b0*/  PRMT R23, RZ, 0x7610, R23 ;  /* 0x00007610ff177816 */ /* 0x000fc80000000017 */
[----:B---3--:R-:W3:Y:S04]  /*188c0*/  @!P3 LDG.E.U16 R39, desc[UR10][R6.64] ;  /* 0x0000000a0627b981 */ /* 0x008ee8000c1e1500 */
[----:B------:R0:W3:Y:S01]  /*188d0*/  @!P1 LDG.E.U16 R53, desc[UR10][R4.64] ;  /* 0x0000000a04359981 */ /* 0x0000e2000c1e1500 */
[----:B--2---:R-:W-:Y:S02]  /*188e0*/  @!P0 IMAD.MOV.U32 R46, RZ, RZ, R9 ;  /* 0x000000ffff2e8224 */ /* 0x004fe400078e0009 */
[----:B----4-:R-:W-:Y:S01]  /*188f0*/  @!P0 IMAD.MOV.U32 R47, RZ, RZ, R20 ;  /* 0x000000ffff2f8224 */ /* 0x010fe200078e0014 */
[----:B------:R-:W-:Y:S04]  /*18900*/  STL.64 [R1+0x1068], R16 ;  /* 0x0010681001007387 */ /* 0x000fe80000100a00 */
[----:B------:R1:W2:Y:S04]  /*18910*/  @!P0 LDG.E.U16 R28, desc[UR10][R46.64] ;  /* 0x0000000a2e1c8981 */ /* 0x0002a8000c1e1500 */
[----:B------:R-:W4:Y:S01]  /*18920*/  LDL R40, [R1+0x9a0] ;  /* 0x0009a00001287983 */ /* 0x000f220000100800 */
[----:B0-----:R-:W-:-:S03]  /*18930*/  SHF.R.U32.HI R5, RZ, 0x6, R22 ;  /* 0x00000006ff057819 */ /* 0x001fc60000011616 */
[----:B------:R-:W2:Y:S04]  /*18940*/  LDL R7, [R1+0x72c] ;  /* 0x00072c0001077983 */ /* 0x000ea80000100800 */
[----:B------:R-:W1:Y:S01]  /*18950*/  LDL R46, [R1+0x99c] ;  /* 0x00099c00012e7983 */ /* 0x000e620000100800 */
[----:B------:R-:W-:-:S03]  /*18960*/  SGXT.U32 R5, R5, 0x1 ;  /* 0x000000010505781a */ /* 0x000fc60000000000 */
[----:B------:R-:W2:Y:S01]  /*18970*/  LDL R6, [R1+0x730] ;  /* 0x0007300001067983 */ /* 0x000ea20000100800 */
[----:B------:R-:W-:Y:S02]  /*18980*/  LOP3.LUT R5, R5, 0x72, RZ, 0xfc, !PT ;  /* 0x0000007205057812 */ /* 0x000fe400078efcff */
[----:B------:R-:W-:Y:S01]  /*18990*/  SHF.R.U32.HI R4, RZ, 0x6, R22 ;  /* 0x00000006ff047819 */ /* 0x000fe20000011616 */
[----:B------:R-:W2:Y:S01]  /*189a0*/  LDL R9, [R1+0x9a8] ;  /* 0x0009a80001097983 */ /* 0x000ea20000100800 */
[----:B------:R-:W-:Y:S02]  /*189b0*/  ISETP.GE.AND P3, PT, R5, UR5, PT ;  /* 0x0000000505007c0c */ /* 0x000fe4000bf66270 */
[----:B------:R-:W-:Y:S01]  /*189c0*/  SGXT.U32 R4, R4, 0x1 ;  /* 0x000000010404781a */ /* 0x000fe20000000000 */
[----:B------:R-:W2:Y:S03]  /*189d0*/  LDL R5, [R1+0x994] ;  /* 0x0009940001057983 */ /* 0x000ea60000100800 */
[----:B------:R-:W-:-:S04]  /*189e0*/  LOP3.LUT R4, R4, 0x74, RZ, 0xfc, !PT ;  /* 0x0000007404047812 */ /* 0x000fc800078efcff */
[----:B------:R-:W-:Y:S02]  /*189f0*/  ISETP.GE.AND P1, PT, R4, UR5, PT ;  /* 0x0000000504007c0c */ /* 0x000fe4000bf26270 */
[----:B------:R-:W3:Y:S01]  /*18a00*/  LDL R4, [R1+0x998] ;  /* 0x0009980001047983 */ /* 0x000ee20000100800 */
[----:B------:R-:W-:-:S04]  /*18a10*/  SHF.R.U32.HI R22, RZ, 0x6, R22 ;  /* 0x00000006ff167819 */ /* 0x000fc80000011616 */
[----:B------:R-:W-:-:S04]  /*18a20*/  SGXT.U32 R22, R22, 0x1 ;  /* 0x000000011616781a */ /* 0x000fc80000000000 */
[----:B------:R-:W-:-:S04]  /*18a30*/  LOP3.LUT R22, R22, 0x70, RZ, 0xfc, !PT ;  /* 0x0000007016167812 */ /* 0x000fc800078efcff */
[----:B------:R-:W-:Y:S02]  /*18a40*/  ISETP.GE.AND P5, PT, R22, UR5, PT ;  /* 0x0000000516007c0c */ /* 0x000fe4000bfa6270 */
[----:B------:R-:W3:Y:S01]  /*18a50*/  LDL R22, [R1+0x9a4] ;  /* 0x0009a40001167983 */ /* 0x000ee20000100800 */
[----:B------:R-:W0:Y:S01]  /*18a60*/  S2R R20, SR_TID.X ;  /* 0x0000000000147919 */ /* 0x000e220000002100 */
[----:B-1----:R-:W-:Y:S02]  /*18a70*/  @!P3 IMAD.MOV.U32 R47, RZ, RZ, R46 ;  /* 0x000000ffff2fb224 */ /* 0x002fe400078e002e */
[----:B----4-:R-:W-:-:S05]  /*18a80*/  @!P3 IMAD.MOV.U32 R46, RZ, RZ, R40 ;  /* 0x000000ffff2eb224 */ /* 0x010fca00078e0028 */
[----:B------:R-:W4:Y:S01]  /*18a90*/  @!P3 LDG.E.U16 R23, desc[UR10][R46.64] ;  /* 0x0000000a2e17b981 */ /* 0x000f22000c1e1500 */
[----:B------:R-:W-:-:S06]  /*18aa0*/  PRMT R32, RZ, 0x7610, R32 ;  /* 0x00007610ff207816 */ /* 0x000fcc0000000020 */
[----:B--2---:R0:W2:Y:S02]  /*18ab0*/  @!P4 LDG.E.U16 R32, desc[UR10][R6.64] ;  /* 0x0000000a0620c981 */ /* 0x0040a4000c1e1500 */
[--C-:B0-----:R-:W-:Y:S02]  /*18ac0*/  SHF.R.U32.HI R7, RZ, 0x6, R20.reuse ;  /* 0x00000006ff077819 */ /* 0x101fe40000011614 */
[----:B------:R-:W-:Y:S02]  /*18ad0*/  SHF.R.U32.HI R6, RZ, 0x6, R20 ;  /* 0x00000006ff067819 */ /* 0x000fe40000011614 */
[----:B------:R-:W-:Y:S02]  /*18ae0*/  SGXT.U32 R7, R7, 0x1 ;  /* 0x000000010707781a */ /* 0x000fe40000000000 */
[----:B------:R-:W-:Y:S02]  /*18af0*/  SGXT.U32 R6, R6, 0x1 ;  /* 0x000000010606781a */ /* 0x000fe40000000000 */
[----:B------:R-:W-:-:S02]  /*18b00*/  LOP3.LUT R7, R7, 0x76, RZ, 0xfc, !PT ;  /* 0x0000007607077812 */ /* 0x000fc400078efcff */
[----:B------:R-:W-:Y:S01]  /*18b10*/  PRMT R44, RZ, 0x7610, R44 ;  /* 0x00007610ff2c7816 */ /* 0x000fe2000000002c */
[----:B------:R-:W-:Y:S01]  /*18b20*/  STL.64 [R1+0x1078], R28 ;  /* 0x0010781c01007387 */ /* 0x000fe20000100a00 */
[----:B------:R-:W-:Y:S02]  /*18b30*/  LOP3.LUT R6, R6, 0x78, RZ, 0xfc, !PT ;  /* 0x0000007806067812 */ /* 0x000fe400078efcff */
[----:B------:R-:W-:Y:S01]  /*18b40*/  ISETP.GE.AND P0, PT, R7, UR5, PT ;  /* 0x0000000507007c0c */ /* 0x000fe2000bf06270 */
[----:B------:R-:W2:Y:S04]  /*18b50*/  LDL R20, [R1+0x734] ;  /* 0x0007340001147983 */ /* 0x000ea80000100800 */
[----:B------:R-:W2:Y:S01]  /*18b60*/  LDL R7, [R1+0x738] ;  /* 0x0007380001077983 */ /* 0x000ea20000100800 */
[----:B------:R-:W-:-:S03]  /*18b70*/  ISETP.GE.AND P4, PT, R6, UR5, PT ;  /* 0x0000000506007c0c */ /* 0x000fc6000bf86270 */
[----:B---3--:R-:W3:Y:S04]  /*18b80*/  @!P5 LDG.E.U16 R44, desc[UR10][R4.64] ;  /* 0x0000000a042cd981 */ /* 0x008ee8000c1e1500 */
[----:B------:R-:W2:Y:S04]  /*18b90*/  LDL.LU R4, [R1+0x1518] ;  /* 0x0015180001047983 */ /* 0x000ea80000300800 */
[----:B------:R-:W2:Y:S04]  /*18ba0*/  LDL R6, [R1+0x9ac] ;  /* 0x0009ac0001067983 */ /* 0x000ea80000100800 */
[----:B------:R-:W2:Y:S01]  /*18bb0*/  LDL R5, [R1+0x9b0] ;  /* 0x0009b00001057983 */ /* 0x000ea20000100800 */
[----:B------:R-:W-:Y:S01]  /*18bc0*/  @!P1 IMAD.MOV.U32 R46, RZ, RZ, R9 ;  /* 0x000000ffff2e9224 */ /* 0x000fe200078e0009 */
[----:B------:R-:W-:Y:S01]  /*18bd0*/  PRMT R13, RZ, 0x7610, R13 ;  /* 0x00007610ff0d7816 */ /* 0x000fe2000000000d */
[----:B------:R-:W-:-:S05]  /*18be0*/  @!P1 IMAD.MOV.U32 R47, RZ, RZ, R22 ;  /* 0x000000ffff2f9224 */ /* 0x000fca00078e0016 */
[----:B------:R0:W2:Y:S04]  /*18bf0*/  @!P1 LDG.E.U16 R13, desc[UR10][R46.64] ;  /* 0x0000000a2e0d9981 */ /* 0x0000a8000c1e1500 */
[----:B----4-:R1:W-:Y:S04]  /*18c00*/  STL [R1+0x3d8], R23 ;  /* 0x0003d81701007387 */ /* 0x0103e80000100800 */
[----:B------:R-:W4:Y:S01]  /*18c10*/  LDL R40, [R1+0x9b4] ;  /* 0x0009b40001287983 */ /* 0x000f220000100800 */
[----:B-1----:R-:W1:Y:S02]  /*18c20*/  S2R R23, SR_TID.X ;  /* 0x0000000000177919 */ /* 0x002e640000002100 */
[----:B-1----:R-:W-:-:S04]  /*18c30*/  SHF.R.U32.HI R9, RZ, 0x6, R23 ;  /* 0x00000006ff097819 */ /* 0x002fc80000011617 */
[----:B------:R-:W-:-:S04]  /*18c40*/  SGXT.U32 R9, R9, 0x1 ;  /* 0x000000010909781a */ /* 0x000fc80000000000 */
[----:B------:R-:W-:-:S04]  /*18c50*/  LOP3.LUT R9, R9, 0x7e, RZ, 0xfc, !PT ;  /* 0x0000007e09097812 */ /* 0x000fc800078efcff */
[----:B------:R-:W-:Y:S02]  /*18c60*/  ISETP.GE.AND P1, PT, R9, UR5, PT ;  /* 0x0000000509007c0c */ /* 0x000fe4000bf26270 */
[----:B------:R-:W3:Y:S01]  /*18c70*/  LDL R9, [R1+0x9b8] ;  /* 0x0009b80001097983 */ /* 0x000ee20000100800 */
[--C-:B------:R-:W-:Y:S02]  /*18c80*/  SHF.R.U32.HI R22, RZ, 0x6, R23.reuse ;  /* 0x00000006ff167819 */ /* 0x100fe40000011617 */
[----:B------:R-:W-:Y:S02]  /*18c90*/  SHF.R.U32.HI R23, RZ, 0x6, R23 ;  /* 0x00000006ff177819 */ /* 0x000fe40000011617 */
[----:B------:R-:W-:Y:S02]  /*18ca0*/  SGXT.U32 R22, R22, 0x1 ;  /* 0x000000011616781a */ /* 0x000fe40000000000 */
[----:B------:R-:W-:Y:S02]  /*18cb0*/  SGXT.U32 R23, R23, 0x1 ;  /* 0x000000011717781a */ /* 0x000fe40000000000 */
[----:B------:R-:W-:-:S02]  /*18cc0*/  LOP3.LUT R22, R22, 0x7c, RZ, 0xfc, !PT ;  /* 0x0000007c16167812 */ /* 0x000fc400078efcff */
[----:B------:R-:W-:Y:S02]  /*18cd0*/  LOP3.LUT R23, R23, 0x7a, RZ, 0xfc, !PT ;  /* 0x0000007a17177812 */ /* 0x000fe400078efcff */
[----:B------:R-:W-:Y:S02]  /*18ce0*/  PRMT R33, RZ, 0x7610, R33 ;  /* 0x00007610ff217816 */ /* 0x000fe40000000021 */
[----:B------:R-:W-:Y:S01]  /*18cf0*/  ISETP.GE.AND P5, PT, R23, UR5, PT ;  /* 0x0000000517007c0c */ /* 0x000fe2000bfa6270 */
[----:B--2---:R-:W-:Y:S01]  /*18d00*/  @!P0 IMAD.MOV.U32 R23, RZ, RZ, R20 ;  /* 0x000000ffff178224 */ /* 0x004fe200078e0014 */
[----:B------:R-:W-:Y:S01]  /*18d10*/  ISETP.GE.AND P3, PT, R22, UR5, PT ;  /* 0x0000000516007c0c */ /* 0x000fe2000bf66270 */
[----:B------:R-:W-:Y:S01]  /*18d20*/  @!P0 IMAD.MOV.U32 R22, RZ, RZ, R7 ;  /* 0x000000ffff168224 */ /* 0x000fe200078e0007 */
[----:B------:R-:W-:Y:S01]  /*18d30*/  PRMT R45, RZ, 0x7610, R45 ;  /* 0x00007610ff2d7816 */ /* 0x000fe2000000002d */
[----:B0-----:R-:W-:Y:S01]  /*18d40*/  @!P4 IMAD.MOV.U32 R46, RZ, RZ, R5 ;  /* 0x000000ffff2ec224 */ /* 0x001fe200078e0005 */
[----:B------:R-:W-:Y:S01]  /*18d50*/  PRMT R4, RZ, 0x7610, R4 ;  /* 0x00007610ff047816 */ /* 0x000fe20000000004 */
[----:B------:R-:W-:Y:S01]  /*18d60*/  @!P4 IMAD.MOV.U32 R47, RZ, RZ, R6 ;  /* 0x000000ffff2fc224 */ /* 0x000fe200078e0006 */
[----:B------:R-:W2:Y:S04]  /*18d70*/  @!P0 LDG.E.U16 R33, desc[UR10][R22.64] ;  /* 0x0000000a16218981 */ /* 0x000ea8000c1e1500 */
[----:B------:R4:W2:Y:S04]  /*18d80*/  @!P4 LDG.E.U16 R45, desc[UR10][R46.64] ;  /* 0x0000000a2e2dc981 */ /* 0x0008a8000c1e1500 */
[----:B------:R-:W2:Y:S04]  /*18d90*/  LDL R7, [R1+0x740] ;  /* 0x0007400001077983 */ /* 0x000ea80000100800 */
[----:B------:R-:W2:Y:S01]  /*18da0*/  LDL R23, [R1+0x73c] ;  /* 0x00073c0001177983 */ /* 0x000ea20000100800 */
[----:B----4-:R-:W-:-:S02]  /*18db0*/  @!P5 IMAD.MOV.U32 R47, RZ, RZ, R40 ;  /* 0x000000ffff2fd224 */ /* 0x010fc400078e0028 */
[----:B---3--:R-:W-:-:S05]  /*18dc0*/  @!P5 IMAD.MOV.U32 R46, RZ, RZ, R9 ;  /* 0x000000ffff2ed224 */ /* 0x008fca00078e0009 */
[----:B------:R0:W3:Y:S01]  /*18dd0*/  @!P5 LDG.E.U16 R4, desc[UR10][R46.64] ;  /* 0x0000000a2e04d981 */ /* 0x0000e2000c1e1500 */
[----:B------:R-:W1:Y:S03]  /*18de0*/  S2R R20, SR_TID.X ;  /* 0x0000000000147919 */ /* 0x000e660000002100 */
[----:B--2---:R-:W-:Y:S04]  /*18df0*/  STL.64 [R1+0x1080], R32 ;  /* 0x0010802001007387 */ /* 0x004fe80000100a00 */
[----:B------:R-:W2:Y:S04]  /*18e00*/  LDL R22, [R1+0x744] ;  /* 0x0007440001167983 */ /* 0x000ea80000100800 */
[----:B------:R-:W4:Y:S04]  /*18e10*/  LDL R6, [R1+0x748] ;  /* 0x0007480001067983 */ /* 0x000f280000100800 */
[----:B------:R-:W4:Y:S01]  /*18e20*/  LDL R9, [R1+0x754] ;  /* 0x0007540001097983 */ /* 0x000f220000100800 */
[----:B-1----:R-:W-:-:S02]  /*18e30*/  SHF.R.U32.HI R5, RZ, 0x6, R20 ;  /* 0x00000006ff057819 */ /* 0x002fc40000011614 */
[----:B------:R-:W-:Y:S02]  /*18e40*/  SHF.R.U32.HI R20, RZ, 0x6, R20 ;  /* 0x00000006ff147819 */ /* 0x000fe40000011614 */
[----:B------:R-:W-:Y:S02]  /*18e50*/  SGXT.U32 R5, R5, 0x1 ;  /* 0x000000010505781a */ /* 0x000fe40000000000 */
[----:B------:R-:W-:Y:S02]  /*18e60*/  SGXT.U32 R20, R20, 0x1 ;  /* 0x000000011414781a */ /* 0x000fe40000000000 */
[----:B------:R-:W-:Y:S02]  /*18e70*/  LOP3.LUT R5, R5, 0x82, RZ, 0xfc, !PT ;  /* 0x0000008205057812 */ /* 0x000fe400078efcff */
[----:B------:R-:W-:Y:S02]  /*18e80*/  LOP3.LUT R20, R20, 0x80, RZ, 0xfc, !PT ;  /* 0x0000008014147812 */ /* 0x000fe400078efcff */
[----:B------:R-:W-:-:S02]  /*18e90*/  ISETP.GE.AND P4, PT, R5, UR5, PT ;  /* 0x0000000505007c0c */ /* 0x000fc4000bf86270 */
[----:B------:R-:W-:Y:S01]  /*18ea0*/  ISETP.GE.AND P0, PT, R20, UR5, PT ;  /* 0x0000000514007c0c */ /* 0x000fe2000bf06270 */
[----:B------:R-:W4:Y:S04]  /*18eb0*/  LDL R5, [R1+0x750] ;  /* 0x0007500001057983 */ /* 0x000f280000100800 */
[----:B------:R-:W4:Y:S01]  /*18ec0*/  LDL R20, [R1+0x74c] ;  /* 0x00074c0001147983 */ /* 0x000f220000100800 */
[----:B------:R-:W-:Y:S01]  /*18ed0*/  PRMT R12, RZ, 0x7610, R12 ;  /* 0x00007610ff0c7816 */ /* 0x000fe2000000000c */
[----:B0-----:R-:W-:Y:S02]  /*18ee0*/  @!P3 IMAD.MOV.U32 R46, RZ, RZ, R7 ;  /* 0x000000ffff2eb224 */ /* 0x001fe400078e0007 */
[----:B---3--:R0:W-:Y:S04]  /*18ef0*/  STL [R1+0x3d0], R4 ;  /* 0x0003d00401007387 */ /* 0x0081e80000100800 */
[----:B0-----:R-:W3:Y:S01]  /*18f00*/  LDL R4, [R1+0x758] ;  /* 0x0007580001047983 */ /* 0x001ee20000100800 */
[----:B------:R-:W-:-:S05]  /*18f10*/  @!P3 IMAD.MOV.U32 R47, RZ, RZ, R23 ;  /* 0x000000ffff2fb224 */ /* 0x000fca00078e0017 */
[----:B------:R-:W3:Y:S01]  /*18f20*/  @!P3 LDG.E.U16 R12, desc[UR10][R46.64] ;  /* 0x0000000a2e0cb981 */ /* 0x000ee2000c1e1500 */
[----:B--2---:R-:W-:Y:S02]  /*18f30*/  @!P1 IMAD.MOV.U32 R23, RZ, RZ, R22 ;  /* 0x000000ffff179224 */ /* 0x004fe400078e0016 */
[----:B----4-:R-:W-:Y:S02]  /*18f40*/  @!P1 IMAD.MOV.U32 R22, RZ, RZ, R6 ;  /* 0x000000ffff169224 */ /* 0x010fe400078e0006 */
[----:B------:R-:W0:Y:S01]  /*18f50*/  S2R R6, SR_TID.X ;  /* 0x0000000000067919 */ /* 0x000e220000002100 */
[----:B------:R-:W-:-:S06]  /*18f60*/  PRMT R18, RZ, 0x7610, R18 ;  /* 0x00007610ff127816 */ /* 0x000fcc0000000012 */
[----:B------:R0:W2:Y:S01]  /*18f70*/  @!P1 LDG.E.U16 R18, desc[UR10][R22.64] ;  /* 0x0000000a16129981 */ /* 0x0000a2000c1e1500 */
[----:B------:R-:W-:Y:S02]  /*18f80*/  PRMT R33, RZ, 0x7610, R33 ;  /* 0x00007610ff217816 */ /* 0x000fe40000000021 */
[----:B------:R-:W-:Y:S02]  /*18f90*/  PRMT R21, RZ, 0x7610, R21 ;  /* 0x00007610ff157816 */ /* 0x000fe40000000015 */
[--C-:B0-----:R-:W-:Y:S02]  /*18fa0*/  SHF.R.U32.HI R22, RZ, 0x6, R6.reuse ;  /* 0x00000006ff167819 */ /* 0x101fe40000011606 */
[----:B------:R-:W-:Y:S02]  /*18fb0*/  SHF.R.U32.HI R23, RZ, 0x6, R6 ;  /* 0x00000006ff177819 */ /* 0x000fe40000011606 */
[----:B------:R-:W-:Y:S02]  /*18fc0*/  SGXT.U32 R22, R22, 0x1 ;  /* 0x000000011616781a */ /* 0x000fe40000000000 */
[----:B------:R-:W-:-:S02]  /*18fd0*/  SGXT.U32 R23, R23, 0x1 ;  /* 0x000000011717781a */ /* 0x000fc40000000000 */
[----:B------:R-:W-:Y:S02]  /*18fe0*/  LOP3.LUT R22, R22, 0x88, RZ, 0xfc, !PT ;  /* 0x0000008816167812 */ /* 0x000fe400078efcff */
[----:B------:R-:W-:Y:S02]  /*18ff0*/  LOP3.LUT R23, R23, 0x86, RZ, 0xfc, !PT ;  /* 0x0000008617177812 */ /* 0x000fe400078efcff */
[----:B------:R-:W-:Y:S01]  /*19000*/  ISETP.GE.AND P1, PT, R22, UR5, PT ;  /* 0x0000000516007c0c */ /* 0x000fe2000bf26270 */
[----:B------:R-:W-:Y:S01]  /*19010*/  @!P0 IMAD.MOV.U32 R22, RZ, RZ, R5 ;  /* 0x000000ffff168224 */ /* 0x000fe200078e0005 */
[----:B------:R-:W-:Y:S01]  /*19020*/  ISETP.GE.AND P3, PT, R23, UR5, PT ;  /* 0x0000000517007c0c */ /* 0x000fe2000bf66270 */
[----:B------:R-:W-:-:S05]  /*19030*/  @!P0 IMAD.MOV.U32 R23, RZ, RZ, R20 ;  /* 0x000000ffff178224 */ /* 0x000fca00078e0014 */
[----:B------:R0:W4:Y:S02]  /*19040*/  @!P0 LDG.E.U16 R33, desc[UR10][R22.64] ;  /* 0x0000000a16218981 */ /* 0x000124000c1e1500 */
[----:B0-----:R-:W-:Y:S01]  /*19050*/  @!P4 IMAD.MOV.U32 R23, RZ, RZ, R9 ;  /* 0x000000ffff17c224 */ /* 0x001fe200078e0009 */
[----:B------:R-:W0:Y:S01]  /*19060*/  S2R R7, SR_TID.X ;  /* 0x0000000000077919 */ /* 0x000e220000002100 */
[----:B---3--:R-:W-:-:S05]  /*19070*/  @!P4 IMAD.MOV.U32 R22, RZ, RZ, R4 ;  /* 0x000000ffff16c224 */ /* 0x008fca00078e0004 */
[----:B------:R-:W3:Y:S01]  /*19080*/  @!P4 LDG.E.U16 R21, desc[UR10][R22.64] ;  /* 0x0000000a1615c981 */ /* 0x000ee2000c1e1500 */
[----:B0-----:R-:W-:-:S03]  /*19090*/  SHF.R.U32.HI R7, RZ, 0x6, R7 ;  /* 0x00000006ff077819 */ /* 0x001fc60000011607 */
[----:B------:R-:W-:Y:S01]  /*190a0*/  STL.64 [R1+0x1088], R12 ;  /* 0x0010880c01007387 */ /* 0x000fe20000100a00 */
[----:B------:R-:W-:-:S03]  /*190b0*/  SGXT.U32 R7, R7, 0x1 ;  /* 0x000000010707781a */ /* 0x000fc60000000000 */
[----:B------:R-:W2:Y:S04]  /*190c0*/  LDL R20, [R1+0x764] ;  /* 0x0007640001147983 */ /* 0x000ea80000100800 */
[----:B------:R-:W2:Y:S01]  /*190d0*/  LDL R5, [R1+0x768] ;  /* 0x0007680001057983 */ /* 0x000ea20000100800 */
[----:B------:R-:W-:-:S03]  /*190e0*/  LOP3.LUT R7, R7, 0x84, RZ, 0xfc, !PT ;  /* 0x0000008407077812 */ /* 0x000fc600078efcff */
[----:B------:R-:W2:Y:S01]  /*190f0*/  LDL R6, [R1+0x760] ;  /* 0x0007600001067983 */ /* 0x000ea20000100800 */
[----:B------:R-:W-:-:S03]  /*19100*/  ISETP.GE.AND P5, PT, R7, UR5, PT ;  /* 0x0000000507007c0c */ /* 0x000fc6000bfa6270 */
[----:B------:R-:W2:Y:S01]  /*19110*/  LDL R7, [R1+0x75c] ;  /* 0x00075c0001077983 */ /* 0x000ea20000100800 */
[----:B------:R-:W0:Y:S03]  /*19120*/  S2R R47, SR_TID.X ;  /* 0x00000000002f7919 */ /* 0x000e260000002100 */
[----:B------:R-:W4:Y:S04]  /*19130*/  LDL R9, [R1+0x76c] ;  /* 0x00076c0001097983 */ /* 0x000f280000100800 */
[----:B------:R-:W4:Y:S04]  /*19140*/  LDL R4, [R1+0x770] ;  /* 0x0007700001047983 */ /* 0x000f280000100800 */
[----:B------:R-:W4:Y:S01]  /*19150*/  LDL.LU.64 R22, [R1+0x1510] ;  /* 0x0015100001167983 */ /* 0x000f220000300a00 */
[----:B0-----:R-:W-:-:S04]  /*19160*/  SHF.R.U32.HI R40, RZ, 0x6, R47 ;  /* 0x00000006ff287819 */ /* 0x001fc8000001162f */
[----:B------:R-:W-:-:S04]  /*19170*/  SGXT.U32 R40, R40, 0x1 ;  /* 0x000000012828781a */ /* 0x000fc80000000000 */
[----:B------:R-:W-:-:S04]  /*19180*/  LOP3.LUT R40, R40, 0x8a, RZ, 0xfc, !PT ;  /* 0x0000008a28287812 */ /* 0x000fc800078efcff */
[----:B------:R-:W-:Y:S01]  /*19190*/  ISETP.GE.AND P0, PT, R40, UR5, PT ;  /* 0x0000000528007c0c */ /* 0x000fe2000bf06270 */
[----:B---3--:R0:W-:Y:S04]  /*191a0*/  STL [R1+0x3c8], R21 ;  /* 0x0003c81501007387 */ /* 0x0081e80000100800 */
[----:B------:R-:W3:Y:S04]  /*191b0*/  LDL R46, [R1+0x774] ;  /* 0x00077400012e7983 */ /* 0x000ee80000100800 */
[----:B------:R-:W3:Y:S01]  /*191c0*/  LDL R40, [R1+0x778] ;  /* 0x0007780001287983 */ /* 0x000ee20000100800 */
[----:B0-----:R-:W-:-:S04]  /*191d0*/  SHF.R.U32.HI R21, RZ, 0x6, R47 ;  /* 0x00000006ff157819 */ /* 0x001fc8000001162f */
[----:B------:R-:W-:-:S04]  /*191e0*/  SGXT.U32 R21, R21, 0x1 ;  /* 0x000000011515781a */ /* 0x000fc80000000000 */
[----:B------:R-:W-:Y:S02]  /*191f0*/  LOP3.LUT R21, R21, 0x8c, RZ, 0xfc, !PT ;  /* 0x0000008c15157812 */ /* 0x000fe400078efcff */
[----:B------:R-:W-:Y:S02]  /*19200*/  PRMT R19, RZ, 0x7610, R19 ;  /* 0x00007610ff137816 */ /* 0x000fe40000000013 */
[----:B------:R-:W-:Y:S01]  /*19210*/  ISETP.GE.AND P4, PT, R21, UR5, PT ;  /* 0x0000000515007c0c */ /* 0x000fe2000bf86270 */
[----:B--2---:R-:W-:Y:S02]  /*19220*/  @!P3 IMAD.MOV.U32 R21, RZ, RZ, R20 ;  /* 0x000000ffff15b224 */ /* 0x004fe400078e0014 */
[----:B------:R-:W-:Y:S01]  /*19230*/  @!P3 IMAD.MOV.U32 R20, RZ, RZ, R5 ;  /* 0x000000ffff14b224 */ /* 0x000fe200078e0005 */
[----:B------:R-:W-:-:S04]  /*19240*/  PRMT R27, RZ, 0x7610, R27 ;  /* 0x00007610ff1b7816 */ /* 0x000fc8000000001b */
[----:B------:R0:W2:Y:S04]  /*19250*/  @!P3 LDG.E.U16 R19, desc[UR10][R20.64] ;  /* 0x0000000a1413b981 */ /* 0x0000a8000c1e1500 */
[----:B------:R-:W2:Y:S04]  /*19260*/  @!P5 LDG.E.U16 R27, desc[UR10][R6.64] ;  /* 0x0000000a061bd981 */ /* 0x000ea8000c1e1500 */
[----:B------:R-:W2:Y:S04]  /*19270*/  LDL R7, [R1+0x77c] ;  /* 0x00077c0001077983 */ /* 0x000ea80000100800 */
[----:B------:R-:W2:Y:S01]  /*19280*/  LDL R6, [R1+0x780] ;  /* 0x0007800001067983 */ /* 0x000ea20000100800 */
[----:B----4-:R-:W-:Y:S01]  /*19290*/  PRMT R22, RZ, 0x7610, R22 ;  /* 0x00007610ff167816 */ /* 0x010fe20000000016 */
[----:B------:R-:W1:Y:S01]  /*192a0*/  S2R R5, SR_TID.X ;  /* 0x0000000000057919 */ /* 0x000e620000002100 */
[----:B0-----:R-:W-:Y:S01]  /*192b0*/  @!P1 IMAD.MOV.U32 R20, RZ, RZ, R4 ;  /* 0x000000ffff149224 */ /* 0x001fe200078e0004 */
[----:B------:R-:W-:Y:S01]  /*192c0*/  PRMT R32, RZ, 0x7610, R32 ;  /* 0x00007610ff207816 */ /* 0x000fe20000000020 */
[----:B------:R-:W-:Y:S01]  /*192d0*/  @!P1 IMAD.MOV.U32 R21, RZ, RZ, R9 ;  /* 0x000000ffff159224 */ /* 0x000fe200078e0009 */
[----:B------:R-:W-:-:S04]  /*192e0*/  PRMT R26, RZ, 0x7610, R26 ;  /* 0x00007610ff1a7816 */ /* 0x000fc8000000001a */
[----:B------:R-:W4:Y:S01]  /*192f0*/  @!P1 LDG.E.U16 R32, desc[UR10][R20.64] ;  /* 0x0000000a14209981 */ /* 0x000f22000c1e1500 */
[----:B---3--:R-:W-:Y:S02]  /*19300*/  @!P0 IMAD.MOV.U32 R47, RZ, RZ, R46 ;  /* 0x000000ffff2f8224 */ /* 0x008fe400078e002e */
[----:B------:R-:W-:-:S05]  /*19310*/  @!P0 IMAD.MOV.U32 R46, RZ, RZ, R40 ;  /* 0x000000ffff2e8224 */ /* 0x000fca00078e0028 */
[----:B------:R0:W3:Y:S01]  /*19320*/  @!P0 LDG.E.U16 R22, desc[UR10][R46.64] ;  /* 0x0000000a2e168981 */ /* 0x0000e2000c1e1500 */
[----:B-1----:R-:W-:-:S04]  /*19330*/  SHF.R.U32.HI R4, RZ, 0x6, R5 ;  /* 0x00000006ff047819 */ /* 0x002fc80000011605 */
[----:B------:R-:W-:-:S04]  /*19340*/  SGXT.U32 R4, R4, 0x1 ;  /* 0x000000010404781a */ /* 0x000fc80000000000 */
[----:B------:R-:W-:-:S04]  /*19350*/  LOP3.LUT R4, R4, 0x8e, RZ, 0xfc, !PT ;  /* 0x0000008e04047812 */ /* 0x000fc800078efcff */
[----:B------:R-:W-:Y:S02]  /*19360*/  ISETP.GE.AND P5, PT, R4, UR5, PT ;  /* 0x0000000504007c0c */ /* 0x000fe4000bfa6270 */
[--C-:B------:R-:W-:Y:S02]  /*19370*/  SHF.R.U32.HI R4, RZ, 0x6, R5.reuse ;  /* 0x00000006ff047819 */ /* 0x100fe40000011605 */
[----:B------:R-:W-:Y:S02]  /*19380*/  SHF.R.U32.HI R5, RZ, 0x6, R5 ;  /* 0x00000006ff057819 */ /* 0x000fe40000011605 */
[----:B------:R-:W-:Y:S02]  /*19390*/  SGXT.U32 R4, R4, 0x1 ;  /* 0x000000010404781a */ /* 0x000fe40000000000 */
[----:B------:R-:W-:Y:S01]  /*193a0*/  SGXT.U32 R5, R5, 0x1 ;  /* 0x000000010505781a */ /* 0x000fe20000000000 */
[----:B--2---:R-:W-:Y:S01]  /*193b0*/  STL.64 [R1+0x1090], R18 ;  /* 0x0010901201007387 */ /* 0x004fe20000100a00 */
[----:B------:R-:W-:-:S02]  /*193c0*/  LOP3.LUT R4, R4, 0x92, RZ, 0xfc, !PT ;  /* 0x0000009204047812 */ /* 0x000fc400078efcff */
[----:B------:R-:W-:Y:S01]  /*193d0*/  LOP3.LUT R5, R5, 0x90, RZ, 0xfc, !PT ;  /* 0x0000009005057812 */ /* 0x000fe200078efcff */
[----:B------:R-:W2:Y:S04]  /*193e0*/  LDL.LU R21, [R1+0x1508] ;  /* 0x0015080001157983 */ /* 0x000ea80000300800 */
[----:B------:R-:W2:Y:S04]  /*193f0*/  LDL R20, [R1+0x784] ;  /* 0x0007840001147983 */ /* 0x000ea80000100800 */
[----:B------:R-:W4:Y:S01]  /*19400*/  LDL R9, [R1+0x788] ;  /* 0x0007880001097983 */ /* 0x000f220000100800 */
[----:B------:R-:W-:-:S02]  /*19410*/  ISETP.GE.AND P3, PT, R5, UR5, PT ;  /* 0x0000000505007c0c */ /* 0x000fc4000bf66270 */
[----:B------:R-:W-:Y:S01]  /*19420*/  ISETP.GE.AND P1, PT, R4, UR5, PT ;  /* 0x0000000504007c0c */ /* 0x000fe2000bf26270 */
[----:B------:R-:W4:Y:S04]  /*19430*/  LDL R5, [R1+0x78c] ;  /* 0x00078c0001057983 */ /* 0x000f280000100800 */
[----:B------:R-:W4:Y:S04]  /*19440*/  LDL R4, [R1+0x790] ;  /* 0x0007900001047983 */ /* 0x000f280000100800 */
[----:B------:R-:W4:Y:S04]  /*19450*/  @!P4 LDG.E.U16 R26, desc[UR10][R6.64] ;  /* 0x0000000a061ac981 */ /* 0x000f28000c1e1500 */
[----:B------:R-:W4:Y:S01]  /*19460*/  LDL R40, [R1+0x794] ;  /* 0x0007940001287983 */ /* 0x000f220000100800 */
[----:B0-----:R-:W0:Y:S01]  /*19470*/  S2R R47, SR_TID.X ;  /* 0x00000000002f7919 */ /* 0x001e220000002100 */
[----:B------:R-:W-:-:S02]  /*19480*/  PRMT R23, RZ, 0x7610, R23 ;  /* 0x00007610ff177816 */ /* 0x000fc40000000017 */
[----:B---3--:R1:W-:Y:S04]  /*19490*/  STL [R1+0x3c0], R22 ;  /* 0x0003c01601007387 */ /* 0x0083e80000100800 */
[----:B-1----:R-:W3:Y:S01]  /*194a0*/  LDL R22, [R1+0x798] ;  /* 0x0007980001167983 */ /* 0x002ee20000100800 */
[--C-:B0-----:R-:W-:Y:S02]  /*194b0*/  SHF.R.U32.HI R46, RZ, 0x6, R47.reuse ;  /* 0x00000006ff2e7819 */ /* 0x101fe4000001162f */
[----:B------:R-:W-:Y:S01]  /*194c0*/  SHF.R.U32.HI R47, RZ, 0x6, R47 ;  /* 0x00000006ff2f7819 */ /* 0x000fe2000001162f */
[----:B------:R-:W3:Y:S01]  /*194d0*/  LDL.LU.64 R6, [R1+0x1500] ;  /* 0x0015000001067983 */ /* 0x000ee20000300a00 */
[----:B------:R-:W-:Y:S02]  /*194e0*/  SGXT.U32 R46, R46, 0x1 ;  /* 0x000000012e2e781a */ /* 0x000fe40000000000 */
[----:B------:R-:W-:-:S02]  /*194f0*/  SGXT.U32 R47, R47, 0x1 ;  /* 0x000000012f2f781a */ /* 0x000fc40000000000 */
[----:B------:R-:W-:Y:S02]  /*19500*/  LOP3.LUT R46, R46, 0x96, RZ, 0xfc, !PT ;  /* 0x000000962e2e7812 */ /* 0x000fe400078efcff */
[----:B------:R-:W-:Y:S02]  /*19510*/  LOP3.LUT R47, R47, 0x94, RZ, 0xfc, !PT ;  /* 0x000000942f2f7812 */ /* 0x000fe400078efcff */
[----:B------:R-:W-:Y:S02]  /*19520*/  ISETP.GE.AND P4, PT, R46, UR5, PT ;  /* 0x000000052e007c0c */ /* 0x000fe4000bf86270 */
[----:B------:R-:W-:Y:S01]  /*19530*/  ISETP.GE.AND P0, PT, R47, UR5, PT ;  /* 0x000000052f007c0c */ /* 0x000fe2000bf06270 */
[----:B--2---:R-:W-:Y:S02]  /*19540*/  @!P5 IMAD.MOV.U32 R47, RZ, RZ, R20 ;  /* 0x000000ffff2fd224 */ /* 0x004fe400078e0014 */
[----:B----4-:R-:W-:-:S05]  /*19550*/  @!P5 IMAD.MOV.U32 R46, RZ, RZ, R9 ;  /* 0x000000ffff2ed224 */ /* 0x010fca00078e0009 */
[----:B------:R0:W2:Y:S04]  /*19560*/  @!P5 LDG.E.U16 R23, desc[UR10][R46.64] ;  /* 0x0000000a2e17d981 */ /* 0x0000a8000c1e1500 */
[----:B------:R-:W-:Y:S01]  /*19570*/  STL.64 [R1+0x1098], R26 ;  /* 0x0010981a01007387 */ /* 0x000fe20000100a00 */
[----:B0-----:R-:W-:Y:S01]  /*19580*/  @!P3 IMAD.MOV.U32 R46, RZ, RZ, R4 ;  /* 0x000000ffff2eb224 */ /* 0x001fe200078e0004 */
[----:B------:R-:W-:Y:S01]  /*19590*/  PRMT R31, RZ, 0x7610, R31 ;  /* 0x00007610ff1f7816 */ /* 0x000fe2000000001f */
[----:B------:R-:W-:Y:S01]  /*195a0*/  @!P3 IMAD.MOV.U32 R47, RZ, RZ, R5 ;  /* 0x000000ffff2fb224 */ /* 0x000fe200078e0005 */
[----:B------:R-:W4:Y:S04]  /*195b0*/  LDL R4, [R1+0x7a8] ;  /* 0x0007a80001047983 */ /* 0x000f280000100800 */
[----:B------:R-:W4:Y:S01]  /*195c0*/  LDL R5, [R1+0x7a4] ;  /* 0x0007a40001057983 */ /* 0x000f220000100800 */
[----:B------:R-:W-:-:S03]  /*195d0*/  PRMT R21, RZ, 0x7610, R21 ;  /* 0x00007610ff157816 */ /* 0x000fc60000000015 */
[----:B------:R0:W4:Y:S04]  /*195e0*/  @!P3 LDG.E.U16 R31, desc[UR10][R46.64] ;  /* 0x0000000a2e1fb981 */ /* 0x000128000c1e1500 */
[----:B------:R-:W4:Y:S04]  /*195f0*/  LDL R20, [R1+0x79c] ;  /* 0x00079c0001147983 */ /* 0x000f280000100800 */
[----:B------:R-:W4:Y:S01]  /*19600*/  LDL R9, [R1+0x7a0] ;  /* 0x0007a00001097983 */ /* 0x000f220000100800 */
[----:B0-----:R-:W-:Y:S02]  /*19610*/  @!P1 IMAD.MOV.U32 R47, RZ, RZ, R40 ;  /* 0x000000ffff2f9224 */ /* 0x001fe400078e0028 */
[----:B---3--:R-:W-:-:S05]  /*19620*/  @!P1 IMAD.MOV.U32 R46, RZ, RZ, R22 ;  /* 0x000000ffff2e9224 */ /* 0x008fca00078e0016 */
[----:B------:R-:W3:Y:S01]  /*19630*/  @!P1 LDG.E.U16 R21, desc[UR10][R46.64] ;  /* 0x0000000a2e159981 */ /* 0x000ee2000c1e1500 */
[----:B------:R-:W-:-:S03]  /*19640*/  PRMT R8, RZ, 0x7610, R8 ;  /* 0x00007610ff087816 */ /* 0x000fc60000000008 */
[----:B--2---:R0:W-:Y:S04]  /*19650*/  STL [R1+0x5f0], R23 ;  /* 0x0005f01701007387 */ /* 0x0041e80000100800 */
[----:B----4-:R-:W2:Y:S01]  /*19660*/  @!P4 LDG.E.U16 R8, desc[UR10][R4.64] ;  /* 0x0000000a0408c981 */ /* 0x010ea2000c1e1500 */
[----:B0-----:R-:W0:Y:S02]  /*19670*/  S2R R23, SR_TID.X ;  /* 0x0000000000177919 */ /* 0x001e240000002100 */
[----:B0-----:R-:W-:-:S04]  /*19680*/  SHF.R.U32.HI R22, RZ, 0x6, R23 ;  /* 0x00000006ff167819 */ /* 0x001fc80000011617 */
[----:B------:R-:W-:-:S04]  /*19690*/  SGXT.U32 R22, R22, 0x1 ;  /* 0x000000011616781a */ /* 0x000fc80000000000 */
[----:B------:R-:W-:-:S04]  /*196a0*/  LOP3.LUT R22, R22, 0x9a, RZ, 0xfc, !PT ;  /* 0x0000009a16167812 */ /* 0x000fc800078efcff */
[----:B------:R-:W-:Y:S01]  /*196b0*/  ISETP.GE.AND P3, PT, R22, UR5, PT ;  /* 0x0000000516007c0c */ /* 0x000fe2000bf66270 */
[----:B---3--:R0:W-:Y:S04]  /*196c0*/  STL [R1+0x3b8], R21 ;  /* 0x0003b81501007387 */ /* 0x0081e80000100800 */
[----:B------:R-:W3:Y:S01]  /*196d0*/  LDL R22, [R1+0x7b8] ;  /* 0x0007b80001167983 */ /* 0x000ee20000100800 */
[----:B------:R-:W-:-:S03]  /*196e0*/  PRMT R11, RZ, 0x7610, R11 ;  /* 0x00007610ff0b7816 */ /* 0x000fc6000000000b */
[----:B------:R-:W4:Y:S01]  /*196f0*/  LDL R46, [R1+0x7ac] ;  /* 0x0007ac00012e7983 */ /* 0x000f220000100800 */
[----:B0-----:R-:W-:-:S03]  /*19700*/  SHF.R.U32.HI R21, RZ, 0x6, R23 ;  /* 0x00000006ff157819 */ /* 0x001fc60000011617 */
[----:B------:R-:W3:Y:S01]  /*19710*/  LDL R23, [R1+0x7b4] ;  /* 0x0007b40001177983 */ /* 0x000ee20000100800 */
[----:B------:R-:W-:-:S03]  /*19720*/  SGXT.U32 R21, R21, 0x1 ;  /* 0x000000011515781a */ /* 0x000fc60000000000 */
[----:B------:R-:W4:Y:S01]  /*19730*/  LDL R40, [R1+0x7b0] ;  /* 0x0007b00001287983 */ /* 0x000f220000100800 */
[----:B------:R-:W-:-:S04]  /*19740*/  LOP3.LUT R21, R21, 0x98, RZ, 0xfc, !PT ;  /* 0x0000009815157812 */ /* 0x000fc800078efcff */
[----:B------:R-:W-:Y:S02]  /*19750*/  ISETP.GE.AND P5, PT, R21, UR5, PT ;  /* 0x0000000515007c0c */ /* 0x000fe4000bfa6270 */
[----:B------:R-:W0:Y:S02]  /*19760*/  S2R R21, SR_TID.X ;  /* 0x0000000000157919 */ /* 0x000e240000002100 */
[----:B0-----:R-:W-:-:S04]  /*19770*/  SHF.R.U32.HI R21, RZ, 0x6, R21 ;  /* 0x00000006ff157819 */ /* 0x001fc80000011615 */
[----:B------:R-:W-:-:S04]  /*19780*/  SGXT.U32 R21, R21, 0x1 ;  /* 0x000000011515781a */ /* 0x000fc80000000000 */
[----:B------:R-:W-:-:S04]  /*19790*/  LOP3.LUT R21, R21, 0x9c, RZ, 0xfc, !PT ;  /* 0x0000009c15157812 */ /* 0x000fc800078efcff */
[----:B------:R-:W-:Y:S01]  /*197a0*/  ISETP.GE.AND P1, PT, R21, UR5, PT ;  /* 0x0000000515007c0c */ /* 0x000fe2000bf26270 */
[----:B------:R-:W-:Y:S02]  /*197b0*/  @!P0 IMAD.MOV.U32 R21, RZ, RZ, R20 ;  /* 0x000000ffff158224 */ /* 0x000fe400078e0014 */
[----:B------:R-:W-:Y:S02]  /*197c0*/  @!P0 IMAD.MOV.U32 R20, RZ, RZ, R9 ;  /* 0x000000ffff148224 */ /* 0x000fe400078e0009 */
[----:B------:R-:W0:Y:S03]  /*197d0*/  S2R R9, SR_TID.X ;  /* 0x0000000000097919 */ /* 0x000e260000002100 */
[----:B------:R-:W4:Y:S04]  /*197e0*/  @!P0 LDG.E.U16 R11, desc[UR10][R20.64] ;  /* 0x0000000a140b8981 */ /* 0x000f28000c1e1500 */
[----:B------:R-:W4:Y:S04]  /*197f0*/  LDL R21, [R1+0x7bc] ;  /* 0x0007bc0001157983 */ /* 0x000f280000100800 */
[----:B------:R-:W4:Y:S04]  /*19800*/  LDL R20, [R1+0x7c0] ;  /* 0x0007c00001147983 */ /* 0x000f280000100800 */
[----:B------:R-:W4:Y:S04]  /*19810*/  LDL.LU.64 R4, [R1+0x14f8] ;  /* 0x0014f80001047983 */ /* 0x000f280000300a00 */
[----:B--2---:R0:W-:Y:S02]  /*19820*/  STL [R1+0x5ec], R8 ;  /* 0x0005ec0801007387 */ /* 0x0041e40000100800 */
[----:B0-----:R-:W-:-:S04]  /*19830*/  SHF.R.U32.HI R8, RZ, 0x6, R9 ;  /* 0x00000006ff087819 */ /* 0x001fc80000011609 */
[----:B------:R-:W-:-:S04]  /*19840*/  SGXT.U32 R8, R8, 0x1 ;  /* 0x000000010808781a */ /* 0x000fc80000000000 */
[----:B------:R-:W-:Y:S02]  /*19850*/  LOP3.LUT R8, R8, 0x9e, RZ, 0xfc, !PT ;  /* 0x0000009e08087812 */ /* 0x000fe400078efcff */
[----:B------:R-:W-:Y:S02]  /*19860*/  SHF.R.U32.HI R47, RZ, 0x6, R9 ;  /* 0x00000006ff2f7819 */ /* 0x000fe40000011609 */
[----:B------:R-:W-:Y:S01]  /*19870*/  ISETP.GE.AND P0, PT, R8, UR5, PT ;  /* 0x0000000508007c0c */ /* 0x000fe2000bf06270 */
[----:B------:R-:W2:Y:S04]  /*19880*/  LDL R9, [R1+0x7c4] ;  /* 0x0007c40001097983 */ /* 0x000ea80000100800 */
[----:B------:R-:W2:Y:S01]  /*19890*/  LDL R8, [R1+0x7c8] ;  /* 0x0007c80001087983 */ /* 0x000ea20000100800 */
[----:B------:R-:W-:-:S06]  /*198a0*/  PRMT R6, RZ, 0x7610, R6 ;  /* 0x00007610ff067816 */ /* 0x000fcc0000000006 */
[----:B---3--:R-:W3:Y:S01]  /*198b0*/  @!P3 LDG.E.U16 R6, desc[UR10][R22.64] ;  /* 0x0000000a1606b981 */ /* 0x008ee2000c1e1500 */
[----:B------:R-:W-:-:S04]  /*198c0*/  SGXT.U32 R47, R47, 0x1 ;  /* 0x000000012f2f781a */ /* 0x000fc80000000000 */
[----:B------:R-:W-:Y:S02]  /*198d0*/  LOP3.LUT R47, R47, 0xa0, RZ, 0xfc, !PT ;  /* 0x000000a02f2f7812 */ /* 0x000fe400078efcff */
[----:B------:R-:W-:Y:S02]  /*198e0*/  PRMT R30, RZ, 0x7610, R30 ;  /* 0x00007610ff1e7816 */ /* 0x000fe4000000001e */
[----:B------:R-:W-:Y:S01]  /*198f0*/  ISETP.GE.AND P4, PT, R47, UR5, PT ;  /* 0x000000052f007c0c */ /* 0x000fe2000bf86270 */
[----:B----4-:R-:W-:Y:S02]  /*19900*/  @!P5 IMAD.MOV.U32 R47, RZ, RZ, R46 ;  /* 0x000000ffff2fd224 */ /* 0x010fe400078e002e */
[----:B------:R-:W-:Y:S01]  /*19910*/  @!P5 IMAD.MOV.U32 R46, RZ, RZ, R40 ;  /* 0x000000ffff2ed224 */ /* 0x000fe200078e0028 */
[----:B------:R-:W-:-:S04]  /*19920*/  PRMT R7, RZ, 0x7610, R7 ;  /* 0x00007610ff077816 */ /* 0x000fc80000000007 */
[----:B------:R2:W4:Y:S02]  /*19930*/  @!P5 LDG.E.U16 R30, desc[UR10][R46.64] ;  /* 0x0000000a2e1ed981 */ /* 0x000524000c1e1500 */
[----:B--2---:R-:W-:Y:S02]  /*19940*/  @!P0 IMAD.MOV.U32 R47, RZ, RZ, R9 ;  /* 0x000000ffff2f8224 */ /* 0x004fe400078e0009 */
[----:B------:R-:W-:-:S05]  /*19950*/  @!P0 IMAD.MOV.U32 R46, RZ, RZ, R8 ;  /* 0x000000ffff2e8224 */ /* 0x000fca00078e0008 */
[----:B------:R-:W2:Y:S01]  /*19960*/  @!P0 LDG.E.U16 R7, desc[UR10][R46.64] ;  /* 0x0000000a2e078981 */ /* 0x000ea2000c1e1500 */
[----:B------:R-:W-:-:S06]  /*19970*/  PRMT R4, RZ, 0x7610, R4 ;  /* 0x00007610ff047816 */ /* 0x000fcc0000000004 */
[----:B------:R0:W4:Y:S04]  /*19980*/  @!P1 LDG.E.U16 R4, desc[UR10][R20.64] ;  /* 0x0000000a14049981 */ /* 0x000128000c1e1500 */
[----:B---3--:R1:W-:Y:S04]  /*19990*/  STL [R1+0x3b0], R6 ;  /* 0x0003b00601007387 */ /* 0x0083e80000100800 */
[----:B------:R-:W3:Y:S04]  /*199a0*/  LDL R22, [R1+0x7d0] ;  /* 0x0007d00001167983 */ /* 0x000ee80000100800 */
[----:B------:R-:W4:Y:S04]  /*199b0*/  LDL R40, [R1+0x7cc] ;  /* 0x0007cc0001287983 */ /* 0x000f280000100800 */
[----:B------:R-:W4:Y:S01]  /*199c0*/  LDL R20, [R1+0x7ec] ;  /* 0x0007ec0001147983 */ /* 0x000f220000100800 */
[----:B-1----:R-:W1:Y:S01]  /*199d0*/  S2R R6, SR_TID.X ;  /* 0x0000000000067919 */ /* 0x002e620000002100 */
[----:B0-----:R-:W0:Y:S02]  /*199e0*/  S2R R21, SR_TID.X ;  /* 0x0000000000157919 */ /* 0x001e240000002100 */
[----:B------:R-:W4:Y:S04]  /*199f0*/  LDL R9, [R1+0x810] ;  /* 0x0008100001097983 */ /* 0x000f280000100800 */
[----:B------:R-:W4:Y:S01]  /*19a00*/  LDL R8, [R1+0x82c] ;  /* 0x00082c0001087983 */ /* 0x000f220000100800 */
        /* <DEDUP_REMOVED lines=9> */
[----:B------:R-:W-:Y:S02]  /*19aa0*/  LOP3.LUT R21, R21, 0xb8, RZ, 0xfc, !PT ;  /* 0x000000b815157812 */ /* 0x000fe400078efcff */
[----:B------:R-:W-:Y:S02]  /*19ab0*/  ISETP.GE.AND P3, PT, R6, UR5, PT ;  /* 0x0000000506007c0c */ /* 0x000fe4000bf66270 */
[----:B------:R-:W4:Y:S01]  /*19ac0*/  LDL R6, [R1+0x7f0] ;  /* 0x0007f00001067983 */ /* 0x000f220000100800 */
[----:B------:R-:W-:-:S03]  /*19ad0*/  ISETP.GE.AND P1, PT, R21, UR5, PT ;  /* 0x0000000515007c0c */ /* 0x000fc6000bf26270 */
[----:B------:R-:W4:Y:S01]  /*19ae0*/  LDL R21, [R1+0x80c] ;  /* 0x00080c0001157983 */ /* 0x000f220000100800 */
[----:B------:R-:W0:Y:S03]  /*19af0*/  S2R R23, SR_TID.X ;  /* 0x0000000000177919 */ /* 0x000e260000002100 */
[----:B--2---:R1:W-:Y:S04]  /*19b00*/  STL [R1+0x5e0], R7 ;  /* 0x0005e00701007387 */ /* 0x0043e80000100800 */
[----:B-1----:R-:W2:Y:S01]  /*19b10*/  LDL R7, [R1+0x830] ;  /* 0x0008300001077983 */ /* 0x002ea20000100800 */
[----:B------:R-:W-:Y:S01]  /*19b20*/  PRMT R29, RZ, 0x7610, R29 ;  /* 0x00007610ff1d7816 */ /* 0x000fe2000000001d */
[----:B---3--:R-:W-:Y:S01]  /*19b30*/  @!P4 IMAD.MOV.U32 R46, RZ, RZ, R22 ;  /* 0x000000ffff2ec224 */ /* 0x008fe200078e0016 */
[----:B0-----:R-:W-:-:S02]  /*19b40*/  SHF.R.U32.HI R22, RZ, 0x6, R23 ;  /* 0x00000006ff167819 */ /* 0x001fc40000011617 */
[----:B------:R-:W-:-:S04]  /*19b50*/  SHF.R.U32.HI R23, RZ, 0x6, R23 ;  /* 0x00000006ff177819 */ /* 0x000fc80000011617 */
[----:B------:R-:W-:-:S04]  /*19b60*/  SGXT.U32 R23, R23, 0x1 ;  /* 0x000000011717781a */ /* 0x000fc80000000000 */
[----:B------:R-:W-:Y:S01]  /*19b70*/  LOP3.LUT R23, R23, 0xc0, RZ, 0xfc, !PT ;  /* 0x000000c017177812 */ /* 0x000fe200078efcff */
[----:B----4-:R-:W-:Y:S02]  /*19b80*/  @!P4 IMAD.MOV.U32 R47, RZ, RZ, R40 ;  /* 0x000000ffff2fc224 */ /* 0x010fe400078e0028 */
[----:B------:R-:W3:Y:S01]  /*19b90*/  LDL R40, [R1+0x84c] ;  /* 0x00084c0001287983 */ /* 0x000ee20000100800 */
[----:B------:R-:W-:-:S03]  /*19ba0*/  ISETP.GE.AND P0, PT, R23, UR5, PT ;  /* 0x0000000517007c0c */ /* 0x000fc6000bf06270 */
[----:B------:R-:W4:Y:S04]  /*19bb0*/  LDL R23, [R1+0x850] ;  /* 0x0008500001177983 */ /* 0x000f280000100800 */
[----:B------:R0:W4:Y:S02]  /*19bc0*/  @!P4 LDG.E.U16 R29, desc[UR10][R46.64] ;  /* 0x0000000a2e1dc981 */ /* 0x000124000c1e1500 */
[----:B0-----:R-:W-:Y:S02]  /*19bd0*/  @!P5 IMAD.MOV.U32 R47, RZ, RZ, R20 ;  /* 0x000000ffff2fd224 */ /* 0x001fe400078e0014 */
[----:B------:R-:W4:Y:S01]  /*19be0*/  LDL R20, [R1+0x86c] ;  /* 0x00086c0001147983 */ /* 0x000f220000100800 */
[----:B------:R-:W-:Y:S02]  /*19bf0*/  PRMT R28, RZ, 0x7610, R28 ;  /* 0x00007610ff1c7816 */ /* 0x000fe4000000001c */
[----:B------:R-:W-:Y:S01]  /*19c00*/  SGXT.U32 R22, R22, 0x1 ;  /* 0x000000011616781a */ /* 0x000fe20000000000 */
[----:B------:R-:W-:-:S03]  /*19c10*/  @!P5 IMAD.MOV.U32 R46, RZ, RZ, R6 ;  /* 0x000000ffff2ed224 */ /* 0x000fc600078e0006 */
[----:B------:R-:W-:Y:S01]  /*19c20*/  LOP3.LUT R22, R22, 0xc8, RZ, 0xfc, !PT ;  /* 0x000000c816167812 */ /* 0x000fe200078efcff */
[----:B------:R-:W4:Y:S04]  /*19c30*/  LDL R6, [R1+0x870] ;  /* 0x0008700001067983 */ /* 0x000f280000100800 */
[----:B------:R0:W4:Y:S02]  /*19c40*/  @!P5 LDG.E.U16 R28, desc[UR10][R46.64] ;  /* 0x0000000a2e1cd981 */ /* 0x000124000c1e1500 */
[----:B0-----:R-:W-:Y:S02]  /*19c50*/  @!P3 IMAD.MOV.U32 R47, RZ, RZ, R21 ;  /* 0x000000ffff2fb224 */ /* 0x001fe400078e0015 */
[----:B------:R-:W0:Y:S01]  /*19c60*/  S2R R21, SR_TID.X ;  /* 0x0000000000157919 */ /* 0x000e220000002100 */
[----:B------:R-:W-:Y:S01]  /*19c70*/  @!P3 IMAD.MOV.U32 R46, RZ, RZ, R9 ;  /* 0x000000ffff2eb224 */ /* 0x000fe200078e0009 */
[----:B------:R-:W-:Y:S01]  /*19c80*/  ISETP.GE.AND P4, PT, R22, UR5, PT ;  /* 0x0000000516007c0c */ /* 0x000fe2000bf86270 */
[----:B------:R-:W-:Y:S01]  /*19c90*/  @!P1 IMAD.MOV.U32 R9, RZ, RZ, R8 ;  /* 0x000000ffff099224 */ /* 0x000fe200078e0008 */
[----:B------:R-:W4:Y:S01]  /*19ca0*/  LDL R22, [R1+0x88c] ;  /* 0x00088c0001167983 */ /* 0x000f220000100800 */
[----:B------:R-:W-:Y:S01]  /*19cb0*/  PRMT R26, RZ, 0x7610, R26 ;  /* 0x00007610ff1a7816 */ /* 0x000fe2000000001a */
[----:B--2---:R-:W-:Y:S01]  /*19cc0*/  @!P1 IMAD.MOV.U32 R8, RZ, RZ, R7 ;  /* 0x000000ffff089224 */ /* 0x004fe200078e0007 */
[----:B0-----:R-:W-:-:S02]  /*19cd0*/  SHF.R.U32.HI R7, RZ, 0x6, R21 ;  /* 0x00000006ff077819 */ /* 0x001fc40000011615 */
[----:B------:R-:W2:Y:S02]  /*19ce0*/  LDL R21, [R1+0x890] ;  /* 0x0008900001157983 */ /* 0x000ea40000100800 */
[----:B------:R-:W-:Y:S02]  /*19cf0*/  SGXT.U32 R7, R7, 0x1 ;  /* 0x000000010707781a */ /* 0x000fe40000000000 */
[----:B------:R-:W2:Y:S02]  /*19d00*/  @!P1 LDG.E.U16 R26, desc[UR10][R8.64] ;  /* 0x0000000a081a9981 */ /* 0x000ea4000c1e1500 */
[----:B------:R-:W-:-:S04]  /*19d10*/  LOP3.LUT R7, R7, 0xd0, RZ, 0xfc, !PT ;  /* 0x000000d007077812 */ /* 0x000fc800078efcff */
[----:B------:R-:W-:Y:S02]  /*19d20*/  ISETP.GE.AND P1, PT, R7, UR5, PT ;  /* 0x0000000507007c0c */ /* 0x000fe4000bf26270 */
[----:B------:R-:W0:Y:S01]  /*19d30*/  S2R R7, SR_TID.X ;  /* 0x0000000000077919 */ /* 0x000e220000002100 */
[----:B------:R-:W-:Y:S02]  /*19d40*/  PRMT R27, RZ, 0x7610, R27 ;  /* 0x00007610ff1b7816 */ /* 0x000fe4000000001b */
[----:B------:R-:W-:Y:S01]  /*19d50*/  PRMT R19, RZ, 0x7610, R19 ;  /* 0x00007610ff137816 */ /* 0x000fe20000000013 */
[----:B------:R-:W2:Y:S04]  /*19d60*/  LDL R9, [R1+0x8ac] ;  /* 0x0008ac0001097983 */ /* 0x000ea80000100800 */
[----:B------:R3:W2:Y:S04]  /*19d70*/  @!P3 LDG.E.U16 R27, desc[UR10][R46.64] ;  /* 0x0000000a2e1bb981 */ /* 0x0006a8000c1e1500 */
[----:B------:R-:W2:Y:S01]  /*19d80*/  LDL R8, [R1+0x8b0] ;  /* 0x0008b00001087983 */ /* 0x000ea20000100800 */
[----:B0-----:R-:W-:-:S04]  /*19d90*/  SHF.R.U32.HI R7, RZ, 0x6, R7 ;  /* 0x00000006ff077819 */ /* 0x001fc80000011607 */
[----:B------:R-:W-:-:S04]  /*19da0*/  SGXT.U32 R7, R7, 0x1 ;  /* 0x000000010707781a */ /* 0x000fc80000000000 */
[----:B------:R-:W-:Y:S01]  /*19db0*/  LOP3.LUT R7, R7, 0xd8, RZ, 0xfc, !PT ;  /* 0x000000d807077812 */ /* 0x000fe200078efcff */
[----:B---3--:R-:W-:Y:S01]  /*19dc0*/  @!P0 IMAD.MOV.U32 R47, RZ, RZ, R40 ;  /* 0x000000ffff2f8224 */ /* 0x008fe200078e0028 */
[----:B------:R-:W-:Y:S01]  /*19dd0*/  PRMT R17, RZ, 0x7610, R17 ;  /* 0x00007610ff117816 */ /* 0x000fe20000000011 */
[----:B------:R-:W3:Y:S01]  /*19de0*/  LDL R40, [R1+0x7d8] ;  /* 0x0007d80001287983 */ /* 0x000ee20000100800 */
[----:B----4-:R-:W-:-:S05]  /*19df0*/  @!P0 IMAD.MOV.U32 R46, RZ, RZ, R23 ;  /* 0x000000ffff2e8224 */ /* 0x010fca00078e0017 */
[----:B------:R0:W4:Y:S01]  /*19e00*/  @!P0 LDG.E.U16 R19, desc[UR10][R46.64] ;  /* 0x0000000a2e138981 */ /* 0x000122000c1e1500 */
[----:B------:R-:W-:-:S03]  /*19e10*/  ISETP.GE.AND P0, PT, R7, UR5, PT ;  /* 0x0000000507007c0c */ /* 0x000fc6000bf06270 */
[----:B------:R-:W3:Y:S01]  /*19e20*/  LDL R7, [R1+0x8d0] ;  /* 0x0008d00001077983 */ /* 0x000ee20000100800 */
[----:B0-----:R-:W-:-:S03]  /*19e30*/  @!P4 IMAD.MOV.U32 R47, RZ, RZ, R20 ;  /* 0x000000ffff2fc224 */ /* 0x001fc600078e0014 */
[----:B------:R-:W4:Y:S01]  /*19e40*/  LDL R20, [R1+0x8cc] ;  /* 0x0008cc0001147983 */ /* 0x000f220000100800 */
[----:B------:R-:W-:Y:S02]  /*19e50*/  @!P4 IMAD.MOV.U32 R46, RZ, RZ, R6 ;  /* 0x000000ffff2ec224 */ /* 0x000fe400078e0006 */
[----:B------:R-:W0:Y:S01]  /*19e60*/  S2R R6, SR_TID.X ;  /* 0x0000000000067919 */ /* 0x000e220000002100 */
[----:B------:R-:W-:Y:S02]  /*19e70*/  @!P1 IMAD.MOV.U32 R23, RZ, RZ, R22 ;  /* 0x000000ffff179224 */ /* 0x000fe400078e0016 */
[----:B--2---:R-:W-:Y:S02]  /*19e80*/  @!P1 IMAD.MOV.U32 R22, RZ, RZ, R21 ;  /* 0x000000ffff169224 */ /* 0x004fe400078e0015 */
[----:B------:R-:W2:Y:S04]  /*19e90*/  LDL R21, [R1+0x8f0] ;  /* 0x0008f00001157983 */ /* 0x000ea80000100800 */
[----:B------:R-:W2:Y:S04]  /*19ea0*/  @!P1 LDG.E.U16 R17, desc[UR10][R22.64] ;  /* 0x0000000a16119981 */ /* 0x000ea8000c1e1500 */
[----:B------:R-:W2:Y:S01]  /*19eb0*/  LDL R22, [R1+0x8ec] ;  /* 0x0008ec0001167983 */ /* 0x000ea20000100800 */
[----:B0-----:R-:W-:-:S04]  /*19ec0*/  SHF.R.U32.HI R6, RZ, 0x6, R6 ;  /* 0x00000006ff067819 */ /* 0x001fc80000011606 */
[----:B------:R-:W-:-:S04]  /*19ed0*/  SGXT.U32 R6, R6, 0x1 ;  /* 0x000000010606781a */ /* 0x000fc80000000000 */
[----:B------:R-:W-:Y:S02]  /*19ee0*/  LOP3.LUT R6, R6, 0xe0, RZ, 0xfc, !PT ;  /* 0x000000e006067812 */ /* 0x000fe400078efcff */
[----:B------:R-:W-:Y:S02]  /*19ef0*/  PRMT R18, RZ, 0x7610, R18 ;  /* 0x00007610ff127816 */ /* 0x000fe40000000012 */
[----:B------:R-:W-:Y:S02]  /*19f00*/  ISETP.GE.AND P1, PT, R6, UR5, PT ;  /* 0x0000000506007c0c */ /* 0x000fe4000bf26270 */
[----:B------:R-:W-:Y:S02]  /*19f10*/  PRMT R16, RZ, 0x7610, R16 ;  /* 0x00007610ff107816 */ /* 0x000fe40000000010 */
[----:B------:R0:W2:Y:S01]  /*19f20*/  @!P4 LDG.E.U16 R18, desc[UR10][R46.64] ;  /* 0x0000000a2e12c981 */ /* 0x0000a2000c1e1500 */
[----:B------:R-:W-:Y:S01]  /*19f30*/  PRMT R15, RZ, 0x7610, R15 ;  /* 0x00007610ff0f7816 */ /* 0x000fe2000000000f */
[----:B0-----:R-:W-:-:S02]  /*19f40*/  @!P0 IMAD.MOV.U32 R46, RZ, RZ, R8 ;  /* 0x000000ffff2e8224 */ /* 0x001fc400078e0008 */
[----:B------:R-:W-:Y:S01]  /*19f50*/  @!P0 IMAD.MOV.U32 R47, RZ, RZ, R9 ;  /* 0x000000ffff2f8224 */ /* 0x000fe200078e0009 */
[----:B------:R-:W0:Y:S04]  /*19f60*/  S2R R6, SR_TID.X ;  /* 0x0000000000067919 */ /* 0x000e280000002100 */
[----:B------:R3:W2:Y:S04]  /*19f70*/  @!P0 LDG.E.U16 R16, desc[UR10][R46.64] ;  /* 0x0000000a2e108981 */ /* 0x0006a8000c1e1500 */
[----:B------:R-:W2:Y:S04]  /*19f80*/  LDL R9, [R1+0x90c] ;  /* 0x00090c0001097983 */ /* 0x000ea80000100800 */
[----:B------:R-:W2:Y:S01]  /*19f90*/  LDL R8, [R1+0x910] ;  /* 0x0009100001087983 */ /* 0x000ea20000100800 */
[----:B0-----:R-:W-:-:S02]  /*19fa0*/  SHF.R.U32.HI R23, RZ, 0x6, R6 ;  /* 0x00000006ff177819 */ /* 0x001fc40000011606 */
[----:B------:R-:W-:-:S04]  /*19fb0*/  SHF.R.U32.HI R6, RZ, 0x6, R6 ;  /* 0x00000006ff067819 */ /* 0x000fc80000011606 */
[----:B------:R-:W-:-:S04]  /*19fc0*/  SGXT.U32 R6, R6, 0x1 ;  /* 0x000000010606781a */ /* 0x000fc80000000000 */
[----:B------:R-:W-:Y:S01]  /*19fd0*/  LOP3.LUT R6, R6, 0xf0, RZ, 0xfc, !PT ;  /* 0x000000f006067812 */ /* 0x000fe200078efcff */
[----:B---3--:R-:W-:Y:S02]  /*19fe0*/  @!P1 IMAD.MOV.U32 R46, RZ, RZ, R7 ;  /* 0x000000ffff2e9224 */ /* 0x008fe400078e0007 */
[----:B------:R-:W3:Y:S01]  /*19ff0*/  LDL R7, [R1+0x92c] ;  /* 0x00092c0001077983 */ /* 0x000ee20000100800 */
[----:B----4-:R-:W-:-:S05]  /*1a000*/  @!P1 IMAD.MOV.U32 R47, RZ, RZ, R20 ;  /* 0x000000ffff2f9224 */ /* 0x010fca00078e0014 */
[----:B------:R0:W4:Y:S04]  /*1a010*/  @!P1 LDG.E.U16 R15, desc[UR10][R46.64] ;  /* 0x0000000a2e0f9981 */ /* 0x000128000c1e1500 */
[----:B------:R-:W0:Y:S01]  /*1a020*/  LDL R46, [R1+0x7d4] ;  /* 0x0007d400012e7983 */ /* 0x000e220000100800 */
[----:B------:R-:W-:-:S03]  /*1a030*/  ISETP.GE.AND P1, PT, R6, UR5, PT ;  /* 0x0000000506007c0c */ /* 0x000fc6000bf26270 */
[----:B------:R-:W3:Y:S01]  /*1a040*/  LDL R6, [R1+0x930] ;  /* 0x0009300001067983 */ /* 0x000ee20000100800 */
[----:B------:R-:W-:-:S04]  /*1a050*/  SGXT.U32 R23, R23, 0x1 ;  /* 0x000000011717781a */ /* 0x000fc80000000000 */
[----:B------:R-:W-:Y:S01]  /*1a060*/  LOP3.LUT R23, R23, 0xe8, RZ, 0xfc, !PT ;  /* 0x000000e817177812 */ /* 0x000fe200078efcff */
[----:B------:R-:W1:Y:S03]  /*1a070*/  S2R R20, SR_TID.X ;  /* 0x0000000000147919 */ /* 0x000e660000002100 */
[----:B------:R-:W-:Y:S02]  /*1a080*/  ISETP.GE.AND P0, PT, R23, UR5, PT ;  /* 0x0000000517007c0c */ /* 0x000fe4000bf06270 */
[----:B------:R-:W-:Y:S02]  /*1a090*/  PRMT R14, RZ, 0x7610, R14 ;  /* 0x00007610ff0e7816 */ /* 0x000fe4000000000e */
[----:B-1----:R-:W-:-:S04]  /*1a0a0*/  SHF.R.U32.HI R20, RZ, 0x6, R20 ;  /* 0x00000006ff147819 */ /* 0x002fc80000011614 */
[----:B------:R-:W-:-:S04]  /*1a0b0*/  SGXT.U32 R20, R20, 0x1 ;  /* 0x000000011414781a */ /* 0x000fc80000000000 */
[----:B------:R-:W-:-:S04]  /*1a0c0*/  LOP3.LUT R20, R20, 0xf8, RZ, 0xfc, !PT ;  /* 0x000000f814147812 */ /* 0x000fc800078efcff */
[----:B------:R-:W-:Y:S01]  /*1a0d0*/  ISETP.GE.AND P3, PT, R20, UR5, PT ;  /* 0x0000000514007c0c */ /* 0x000fe2000bf66270 */
[----:B--2---:R-:W-:Y:S02]  /*1a0e0*/  @!P0 IMAD.MOV.U32 R23, RZ, RZ, R22 ;  /* 0x000000ffff178224 */ /* 0x004fe400078e0016 */
[----:B------:R-:W-:Y:S02]  /*1a0f0*/  @!P0 IMAD.MOV.U32 R22, RZ, RZ, R21 ;  /* 0x000000ffff168224 */ /* 0x000fe400078e0015 */
[----:B------:R-:W1:Y:S03]  /*1a100*/  S2R R21, SR_TID.X ;  /* 0x0000000000157919 */ /* 0x000e660000002100 */
[----:B------:R-:W2:Y:S01]  /*1a110*/  @!P0 LDG.E.U16 R14, desc[UR10][R22.64] ;  /* 0x0000000a160e8981 */ /* 0x000ea2000c1e1500 */
[----:B------:R-:W-:-:S03]  /*1a120*/  PRMT R24, RZ, 0x7610, R24 ;  /* 0x00007610ff187816 */ /* 0x000fc60000000018 */
[----:B------:R-:W2:Y:S04]  /*1a130*/  LDL R23, [R1+0x7dc] ;  /* 0x0007dc0001177983 */ /* 0x000ea80000100800 */
[----:B------:R-:W2:Y:S01]  /*1a140*/  LDL R22, [R1+0x7e0] ;  /* 0x0007e00001167983 */ /* 0x000ea20000100800 */
[----:B-1----:R-:W-:-:S04]  /*1a150*/  SHF.R.U32.HI R20, RZ, 0x6, R21 ;  /* 0x00000006ff147819 */ /* 0x002fc80000011615 */
[----:B------:R-:W-:-:S04]  /*1a160*/  SGXT.U32 R20, R20, 0x1 ;  /* 0x000000011414781a */ /* 0x000fc80000000000 */
[----:B------:R-:W-:-:S04]  /*1a170*/  LOP3.LUT R20, R20, 0xa2, RZ, 0xfc, !PT ;  /* 0x000000a214147812 */ /* 0x000fc800078efcff */
[----:B------:R-:W-:Y:S02]  /*1a180*/  ISETP.GE.AND P0, PT, R20, UR5, PT ;  /* 0x0000000514007c0c */ /* 0x000fe4000bf06270 */
[----:B------:R-:W-:Y:S02]  /*1a190*/  SHF.R.U32.HI R20, RZ, 0x6, R21 ;  /* 0x00000006ff147819 */ /* 0x000fe40000011615 */
[----:B------:R-:W-:Y:S02]  /*1a1a0*/  PRMT R13, RZ, 0x7610, R13 ;  /* 0x00007610ff0d7816 */ /* 0x000fe4000000000d */
[----:B------:R-:W-:Y:S02]  /*1a1b0*/  SGXT.U32 R20, R20, 0x1 ;  /* 0x000000011414781a */ /* 0x000fe40000000000 */
[----:B------:R-:W-:Y:S02]  /*1a1c0*/  PRMT R12, RZ, 0x7610, R12 ;  /* 0x00007610ff0c7816 */ /* 0x000fe4000000000c */
[----:B------:R-:W-:Y:S01]  /*1a1d0*/  LOP3.LUT R20, R20, 0xa4, RZ, 0xfc, !PT ;  /* 0x000000a414147812 */ /* 0x000fe200078efcff */
[----:B------:R-:W4:Y:S03]  /*1a1e0*/  @!P1 LDG.E.U16 R13, desc[UR10][R8.64] ;  /* 0x0000000a080d9981 */ /* 0x000f26000c1e1500 */
[----:B------:R-:W-:Y:S01]  /*1a1f0*/  ISETP.GE.AND P1, PT, R20, UR5, PT ;  /* 0x0000000514007c0c */ /* 0x000fe2000bf26270 */
[----:B------:R-:W4:Y:S01]  /*1a200*/  LDL.LU.64 R8, [R1+0x14f0] ;  /* 0x0014f00001087983 */ /* 0x000f220000300a00 */
[----:B0-----:R-:W-:-:S02]  /*1a210*/  @!P0 IMAD.MOV.U32 R47, RZ, RZ, R46 ;  /* 0x000000ffff2f8224 */ /* 0x001fc400078e002e */
[----:B------:R-:W-:Y:S01]  /*1a220*/  @!P0 IMAD.MOV.U32 R46, RZ, RZ, R40 ;  /* 0x000000ffff2e8224 */ /* 0x000fe200078e0028 */
[----:B---3--:R0:W3:Y:S04]  /*1a230*/  @!P3 LDG.E.U16 R12, desc[UR10][R6.64] ;  /* 0x0000000a060cb981 */ /* 0x0080e8000c1e1500 */
[----:B------:R-:W3:Y:S04]  /*1a240*/  @!P0 LDG.E.U16 R24, desc[UR10][R46.64] ;  /* 0x0000000a2e188981 */ /* 0x000ee8000c1e1500 */
[----:B------:R-:W4:Y:S04]  /*1a250*/  LDL.LU R6, [R1+0x14ec] ;  /* 0x0014ec0001067983 */ /* 0x000f280000300800 */
[----:B------:R-:W4:Y:S04]  /*1a260*/  LDL R21, [R1+0x7e4] ;  /* 0x0007e40001157983 */ /* 0x000f280000100800 */
[----:B------:R-:W4:Y:S01]  /*1a270*/  LDL R20, [R1+0x7e8] ;  /* 0x0007e80001147983 */ /* 0x000f220000100800 */
[----:B0-----:R-:W0:Y:S01]  /*1a280*/  S2R R7, SR_TID.X ;  /* 0x0000000000077919 */ /* 0x001e220000002100 */
[----:B------:R-:W-:-:S02]  /*1a290*/  PRMT R5, RZ, 0x7610, R5 ;  /* 0x00007610ff057816 */ /* 0x000fc40000000005 */
[----:B------:R-:W4:Y:S01]  /*1a2a0*/  LDL R46, [R1+0x7f4] ;  /* 0x0007f400012e7983 */ /* 0x000f220000100800 */
[----:B------:R-:W-:Y:S02]  /*1a2b0*/  PRMT R25, RZ, 0x7610, R25 ;  /* 0x00007610ff197816 */ /* 0x000fe40000000019 */
[----:B0-----:R-:W-:-:S04]  /*1a2c0*/  SHF.R.U32.HI R7, RZ, 0x6, R7 ;  /* 0x00000006ff077819 */ /* 0x001fc80000011607 */
[----:B------:R-:W-:-:S04]  /*1a2d0*/  SGXT.U32 R7, R7, 0x1 ;  /* 0x000000010707781a */ /* 0x000fc80000000000 */
[----:B------:R-:W-:-:S04]  /*1a2e0*/  LOP3.LUT R7, R7, 0xa6, RZ, 0xfc, !PT ;  /* 0x000000a607077812 */ /* 0x000fc800078efcff */
[----:B------:R-:W-:Y:S01]  /*1a2f0*/  ISETP.GE.AND P0, PT, R7, UR5, PT ;  /* 0x0000000507007c0c */ /* 0x000fe2000bf06270 */
[----:B--2---:R-:W2:Y:S04]  /*1a300*/  @!P1 LDG.E.U16 R5, desc[UR10][R22.64] ;  /* 0x0000000a16059981 */ /* 0x004ea8000c1e1500 */
[----:B---3--:R0:W-:Y:S04]  /*1a310*/  STL [R1+0x37c], R24 ;  /* 0x00037c1801007387 */ /* 0x0081e80000100800 */
[----:B0-----:R-:W3:Y:S04]  /*1a320*/  LDL R24, [R1+0x7f8] ;  /* 0x0007f80001187983 */ /* 0x001ee80000100800 */
[----:B----4-:R-:W4:Y:S01]  /*1a330*/  @!P0 LDG.E.U16 R25, desc[UR10][R20.64] ;  /* 0x0000000a14198981 */ /* 0x010f22000c1e1500 */
[----:B------:R-:W0:Y:S01]  /*1a340*/  S2R R7, SR_TID.X ;  /* 0x0000000000077919 */ /* 0x000e220000002100 */
[----:B------:R-:W-:-:S02]  /*1a350*/  PRMT R6, RZ, 0x7610, R6 ;  /* 0x00007610ff067816 */ /* 0x000fc40000000006 */
[----:B------:R-:W4:Y:S01]  /*1a360*/  LDL.LU R22, [R1+0x14e8] ;  /* 0x0014e80001167983 */ /* 0x000f220000300800 */
[----:B0-----:R-:W-:-:S04]  /*1a370*/  SHF.R.U32.HI R7, RZ, 0x6, R7 ;  /* 0x00000006ff077819 */ /* 0x001fc80000011607 */
[----:B------:R-:W-:-:S04]  /*1a380*/  SGXT.U32 R7, R7, 0x1 ;  /* 0x000000010707781a */ /* 0x000fc80000000000 */
[----:B------:R-:W-:-:S04]  /*1a390*/  LOP3.LUT R7, R7, 0xaa, RZ, 0xfc, !PT ;  /* 0x000000aa07077812 */ /* 0x000fc800078efcff */
[----:B------:R-:W-:-:S13]  /*1a3a0*/  ISETP.GE.AND P1, PT, R7, UR5, PT ;  /* 0x0000000507007c0c */ /* 0x000fda000bf26270 */
[----:B------:R-:W-:Y:S01]  /*1a3b0*/  @!P1 IMAD.MOV.U32 R47, RZ, RZ, R46 ;  /* 0x000000ffff2f9224 */ /* 0x000fe200078e002e */
[----:B--2---:R0:W-:Y:S04]  /*1a3c0*/  STL.64 [R1+0x10a0], R4 ;  /* 0x0010a00401007387 */ /* 0x0041e80000100a00 */
[----:B------:R-:W2:Y:S04]  /*1a3d0*/  LDL R7, [R1+0x7fc] ;  /* 0x0007fc0001077983 */ /* 0x000ea80000100800 */
[----:B0-----:R-:W2:Y:S04]  /*1a3e0*/  LDL R5, [R1+0x800] ;  /* 0x0008000001057983 */ /* 0x001ea80000100800 */
[----:B------:R-:W2:Y:S04]  /*1a3f0*/  LDL.LU.64 R20, [R1+0x14e0] ;  /* 0x0014e00001147983 */ /* 0x000ea80000300a00 */
[----:B------:R-:W2:Y:S01]  /*1a400*/  LDL R40, [R1+0x804] ;  /* 0x0008040001287983 */ /* 0x000ea20000100800 */
[----:B---3--:R-:W-:-:S05]  /*1a410*/  @!P1 IMAD.MOV.U32 R46, RZ, RZ, R24 ;  /* 0x000000ffff2e9224 */ /* 0x008fca00078e0018 */
[----:B------:R2:W3:Y:S04]  /*1a420*/  @!P1 LDG.E.U16 R6, desc[UR10][R46.64] ;  /* 0x0000000a2e069981 */ /* 0x0004e8000c1e1500 */
[----:B----4-:R0:W-:Y:S04]  /*1a430*/  STL [R1+0x5c8], R25 ;  /* 0x0005c81901007387 */ /* 0x0101e80000100800 */
[----:B0-----:R-:W4:Y:S01]  /*1a440*/  LDL R25, [R1+0x808] ;  /* 0x0008080001197983 */ /* 0x001f220000100800 */
[----:B------:R-:W0:Y:S02]  /*1a450*/  S2R R23, SR_TID.X ;  /* 0x0000000000177919 */ /* 0x000e240000002100 */
[----:B0-----:R-:W-:-:S04]  /*1a460*/  SHF.R.U32.HI R23, RZ, 0x6, R23 ;  /* 0x00000006ff177819 */ /* 0x001fc80000011617 */
[----:B------:R-:W-:-:S04]  /*1a470*/  SGXT.U32 R23, R23, 0x1 ;  /* 0x000000011717781a */ /* 0x000fc80000000000 */
[----:B------:R-:W-:-:S04]  /*1a480*/  LOP3.LUT R23, R23, 0xac, RZ, 0xfc, !PT ;  /* 0x000000ac17177812 */ /* 0x000fc800078efcff */
[----:B------:R-:W-:Y:S02]  /*1a490*/  ISETP.GE.AND P0, PT, R23, UR5, PT ;  /* 0x0000000517007c0c */ /* 0x000fe4000bf06270 */
[----:B------:R-:W0:Y:S11]  /*1a4a0*/  S2R R23, SR_TID.X ;  /* 0x0000000000177919 */ /* 0x000e360000002100 */
[----:B--2---:R-:W-:-:S02]  /*1a4b0*/  @!P0 IMAD.MOV.U32 R47, RZ, RZ, R7 ;  /* 0x000000ffff2f8224 */ /* 0x004fc400078e0007 */
[----:B------:R-:W-:Y:S01]  /*1a4c0*/  @!P0 IMAD.MOV.U32 R46, RZ, RZ, R5 ;  /* 0x000000ffff2e8224 */ /* 0x000fe200078e0005 */
[----:B------:R-:W-:-:S06]  /*1a4d0*/  PRMT R20, RZ, 0x7610, R20 ;  /* 0x00007610ff147816 */ /* 0x000fcc0000000014 */
[----:B------:R1:W2:Y:S01]  /*1a4e0*/  @!P0 LDG.E.U16 R20, desc[UR10][R46.64] ;  /* 0x0000000a2e148981 */ /* 0x0002a2000c1e1500 */
[----:B0-----:R-:W-:Y:S01]  /*1a4f0*/  SHF.R.U32.HI R23, RZ, 0x6, R23 ;  /* 0x00000006ff177819 */ /* 0x001fe20000011617 */
[----:B-1----:R-:W0:Y:S03]  /*1a500*/  S2R R47, SR_TID.X ;  /* 0x00000000002f7919 */ /* 0x002e260000002100 */
[----:B------:R-:W-:-:S04]  /*1a510*/  SGXT.U32 R23, R23, 0x1 ;  /* 0x000000011717781a */ /* 0x000fc80000000000 */
[----:B------:R-:W-:-:S04]  /*1a520*/  LOP3.LUT R23, R23, 0xae, RZ, 0xfc, !PT ;  /* 0x000000ae17177812 */ /* 0x000fc800078efcff */
[----:B------:R-:W-:Y:S02]  /*1a530*/  ISETP.GE.AND P1, PT, R23, UR5, PT ;  /* 0x0000000517007c0c */ /* 0x000fe4000bf26270 */
[----:B------:R-:W-:Y:S02]  /*1a540*/  PRMT R22, RZ, 0x7610, R22 ;  /* 0x00007610ff167816 */ /* 0x000fe40000000016 */
[----:B0-----:R-:W-:-:S09]  /*1a550*/  SHF.R.U32.HI R5, RZ, 0x6, R47 ;  /* 0x00000006ff057819 */ /* 0x001fd2000001162f */
[----:B------:R-:W-:Y:S01]  /*1a560*/  @!P1 IMAD.MOV.U32 R47, RZ, RZ, R40 ;  /* 0x000000ffff2f9224 */ /* 0x000fe200078e0028 */
[----:B---3--:R0:W-:Y:S04]  /*1a570*/  STL [R1+0x378], R6 ;  /* 0x0003780601007387 */ /* 0x0081e80000100800 */
[----:B------:R-:W3:Y:S04]  /*1a580*/  LDL R24, [R1+0x814] ;  /* 0x0008140001187983 */ /* 0x000ee80000100800 */
[----:B------:R-:W2:Y:S01]  /*1a590*/  LDL R23, [R1+0x818] ;  /* 0x0008180001177983 */ /* 0x000ea20000100800 */
[----:B0-----:R-:W0:Y:S01]  /*1a5a0*/  S2R R6, SR_TID.X ;  /* 0x0000000000067919 */ /* 0x001e220000002100 */
[----:B----4-:R-:W-:-:S02]  /*1a5b0*/  @!P1 IMAD.MOV.U32 R46, RZ, RZ, R25 ;  /* 0x000000ffff2e9224 */ /* 0x010fc400078e0019 */
[----:B------:R-:W4:Y:S04]  /*1a5c0*/  LDL R7, [R1+0x81c] ;  /* 0x00081c0001077983 */ /* 0x000f280000100800 */
[----:B------:R-:W4:Y:S01]  /*1a5d0*/  @!P1 LDG.E.U16 R22, desc[UR10][R46.64] ;  /* 0x0000000a2e169981 */ /* 0x000f22000c1e1500 */
[----:B------:R-:W-:Y:S02]  /*1a5e0*/  SGXT.U32 R5, R5, 0x1 ;  /* 0x000000010505781a */ /* 0x000fe40000000000 */
[----:B------:R-:W-:Y:S01]  /*1a5f0*/  PRMT R8, RZ, 0x7610, R8 ;  /* 0x00007610ff087816 */ /* 0x000fe20000000008 */
[----:B------:R-:W4:Y:S01]  /*1a600*/  LDL R40, [R1+0x824] ;  /* 0x0008240001287983 */ /* 0x000f220000100800 */
[----:B0-----:R-:W-:-:S04]  /*1a610*/  SHF.R.U32.HI R6, RZ, 0x6, R6 ;  /* 0x00000006ff067819 */ /* 0x001fc80000011606 */
[----:B------:R-:W-:-:S04]  /*1a620*/  SGXT.U32 R6, R6, 0x1 ;  /* 0x000000010606781a */ /* 0x000fc80000000000 */
[----:B------:R-:W-:-:S04]  /*1a630*/  LOP3.LUT R6, R6, 0xb2, RZ, 0xfc, !PT ;  /* 0x000000b206067812 */ /* 0x000fc800078efcff */
[----:B------:R-:W-:Y:S02]  /*1a640*/  ISETP.GE.AND P0, PT, R6, UR5, PT ;  /* 0x0000000506007c0c */ /* 0x000fe4000bf06270 */
[----:B------:R-:W4:Y:S01]  /*1a650*/  LDL R6, [R1+0x820] ;  /* 0x0008200001067983 */ /* 0x000f220000100800 */
[----:B------:R-:W0:Y:S01]  /*1a660*/  S2R R25, SR_TID.X ;  /* 0x0000000000197919 */ /* 0x000e220000002100 */
[----:B------:R-:W-:-:S04]  /*1a670*/  LOP3.LUT R5, R5, 0xb4, RZ, 0xfc, !PT ;  /* 0x000000b405057812 */ /* 0x000fc800078efcff */
[----:B------:R-:W-:Y:S02]  /*1a680*/  ISETP.GE.AND P1, PT, R5, UR5, PT ;  /* 0x0000000505007c0c */ /* 0x000fe4000bf26270 */
[----:B------:R-:W-:Y:S02]  /*1a690*/  PRMT R21, RZ, 0x7610, R21 ;  /* 0x00007610ff157816 */ /* 0x000fe40000000015 */
[----:B0-----:R-:W-:Y:S01]  /*1a6a0*/  SHF.R.U32.HI R5, RZ, 0x6, R25 ;  /* 0x00000006ff057819 */ /* 0x001fe20000011619 */
[----:B---3--:R-:W-:Y:S02]  /*1a6b0*/  @!P0 IMAD.MOV.U32 R25, RZ, RZ, R24 ;  /* 0x000000ffff198224 */ /* 0x008fe400078e0018 */
[----:B--2---:R-:W-:-:S05]  /*1a6c0*/  @!P0 IMAD.MOV.U32 R24, RZ, RZ, R23 ;  /* 0x000000ffff188224 */ /* 0x004fca00078e0017 */
[----:B------:R0:W2:Y:S04]  /*1a6d0*/  @!P0 LDG.E.U16 R8, desc[UR10][R24.64] ;  /* 0x0000000a18088981 */ /* 0x0000a8000c1e1500 */
[----:B----4-:R1:W-:Y:S04]  /*1a6e0*/  STL [R1+0x4b4], R22 ;  /* 0x0004b41601007387 */ /* 0x0103e80000100800 */
[----:B------:R-:W3:Y:S04]  /*1a6f0*/  LDL R25, [R1+0x834] ;  /* 0x0008340001197983 */ /* 0x000ee80000100800 */
[----:B------:R-:W4:Y:S04]  /*1a700*/  LDL R23, [R1+0x838] ;  /* 0x0008380001177983 */ /* 0x000f280000100800 */
[----:B-1----:R-:W3:Y:S04]  /*1a710*/  LDL R22, [R1+0x828] ;  /* 0x0008280001167983 */ /* 0x002ee80000100800 */
[----:B------:R-:W4:Y:S01]  /*1a720*/  @!P1 LDG.E.U16 R21, desc[UR10][R6.64] ;  /* 0x0000000a06159981 */ /* 0x000f22000c1e1500 */
[----:B0-----:R-:W0:Y:S01]  /*1a730*/  S2R R24, SR_TID.X ;  /* 0x0000000000187919 */ /* 0x001e220000002100 */
[----:B------:R-:W-:-:S04]  /*1a740*/  SGXT.U32 R5, R5, 0x1 ;  /* 0x000000010505781a */ /* 0x000fc80000000000 */
[----:B------:R-:W-:-:S04]  /*1a750*/  LOP3.LUT R5, R5, 0xb6, RZ, 0xfc, !PT ;  /* 0x000000b605057812 */ /* 0x000fc800078efcff */
[----:B------:R-:W-:Y:S02]  /*1a760*/  ISETP.GE.AND P0, PT, R5, UR5, PT ;  /* 0x0000000505007c0c */ /* 0x000fe4000bf06270 */
[----:B0-----:R-:W-:-:S04]  /*1a770*/  SHF.R.U32.HI R46, RZ, 0x6, R24 ;  /* 0x00000006ff2e7819 */ /* 0x001fc80000011618 */
[----:B------:R-:W-:-:S04]  /*1a780*/  SGXT.U32 R46, R46, 0x1 ;  /* 0x000000012e2e781a */ /* 0x000fc80000000000 */
[----:B------:R-:W-:-:S03]  /*1a790*/  LOP3.LUT R46, R46, 0xba, RZ, 0xfc, !PT ;  /* 0x000000ba2e2e7812 */ /* 0x000fc600078efcff */
[----:B------:R-:W-:Y:S01]  /*1a7a0*/  @!P0 IMAD.MOV.U32 R47, RZ, RZ, R40 ;  /* 0x000000ffff2f8224 */ /* 0x000fe200078e0028 */
[----:B------:R-:W-:Y:S01]  /*1a7b0*/  ISETP.GE.AND P1, PT, R46, UR5, PT ;  /* 0x000000052e007c0c */ /* 0x000fe2000bf26270 */
[----:B--2---:R0:W-:Y:S04]  /*1a7c0*/  STL [R1+0x374], R8 ;  /* 0x0003740801007387 */ /* 0x0041e80000100800 */
[----:B------:R-:W2:Y:S04]  /*1a7d0*/  LDL R5, [R1+0x840] ;  /* 0x0008400001057983 */ /* 0x000ea80000100800 */
[----:B0-----:R-:W2:Y:S04]  /*1a7e0*/  LDL R8, [R1+0x83c] ;  /* 0x00083c0001087983 */ /* 0x001ea80000100800 */
[----:B------:R-:W2:Y:S01]  /*1a7f0*/  LDL.LU.64 R6, [R1+0x14d8] ;  /* 0x0014d80001067983 */ /* 0x000ea20000300a00 */
[----:B---3--:R-:W-:-:S03]  /*1a800*/  @!P0 IMAD.MOV.U32 R46, RZ, RZ, R22 ;  /* 0x000000ffff2e8224 */ /* 0x008fc600078e0016 */
[----:B----4-:R0:W-:Y:S02]  /*1a810*/  STL.64 [R1+0x10a8], R20 ;  /* 0x0010a81401007387 */ /* 0x0101e40000100a00 */
[----:B0-----:R-:W-:-:S06]  /*1a820*/  PRMT R21, RZ, 0x7610, R21 ;  /* 0x00007610ff157816 */ /* 0x001fcc0000000015 */
[----:B------:R0:W3:Y:S01]  /*1a830*/  @!P0 LDG.E.U16 R21, desc[UR10][R46.64] ;  /* 0x0000000a2e158981 */ /* 0x0000e2000c1e1500 */
[----:B------:R-:W-:Y:S01]  /*1a840*/  PRMT R20, RZ, 0x7610, R20 ;  /* 0x00007610ff147816 */ /* 0x000fe20000000014 */
[----:B0-----:R-:W-:Y:S02]  /*1a850*/  @!P1 IMAD.MOV.U32 R46, RZ, RZ, R23 ;  /* 0x000000ffff2e9224 */ /* 0x001fe400078e0017 */
[----:B------:R-:W-:-:S05]  /*1a860*/  @!P1 IMAD.MOV.U32 R47, RZ, RZ, R25 ;  /* 0x000000ffff2f9224 */ /* 0x000fca00078e0019 */
[----:B------:R2:W4:Y:S01]  /*1a870*/  @!P1 LDG.E.U16 R20, desc[UR10][R46.64] ;  /* 0x0000000a2e149981 */ /* 0x000522000c1e1500 */
[----:B------:R-:W-:-:S04]  /*1a880*/  SHF.R.U32.HI R24, RZ, 0x6, R24 ;  /* 0x00000006ff187819 */ /* 0x000fc80000011618 */
[----:B------:R-:W-:-:S04]  /*1a890*/  SGXT.U32 R24, R24, 0x1 ;  /* 0x000000011818781a */ /* 0x000fc80000000000 */
[----:B------:R-:W-:-:S04]  /*1a8a0*/  LOP3.LUT R24, R24, 0xbc, RZ, 0xfc, !PT ;  /* 0x000000bc18187812 */ /* 0x000fc800078efcff */
[----:B------:R-:W-:Y:S02]  /*1a8b0*/  ISETP.GE.AND P0, PT, R24, UR5, PT ;  /* 0x0000000518007c0c */ /* 0x000fe4000bf06270 */
[----:B------:R-:W4:Y:S01]  /*1a8c0*/  LDL R24, [R1+0x844] ;  /* 0x0008440001187983 */ /* 0x000f220000100800 */
[----:B------:R-:W0:Y:S03]  /*1a8d0*/  S2R R22, SR_TID.X ;  /* 0x0000000000167919 */ /* 0x000e260000002100 */
[----:B---3--:R1:W-:Y:S01]  /*1a8e0*/  STL [R1+0x4ac], R21 ;  /* 0x0004ac1501007387 */ /* 0x0083e20000100800 */
[----:B0-----:R-:W-:-:S06]  /*1a8f0*/  SHF.R.U32.HI R22, RZ, 0x6, R22 ;  /* 0x00000006ff167819 */ /* 0x001fcc0000011616 */
[----:B--2---:R-:W-:Y:S01]  /*1a900*/  @!P0 IMAD.MOV.U32 R46, RZ, RZ, R5 ;  /* 0x000000ffff2e8224 */ /* 0x004fe200078e0005 */
[----:B------:R-:W-:Y:S01]  /*1a910*/  PRMT R6, RZ, 0x7610, R6 ;  /* 0x00007610ff067816 */ /* 0x000fe20000000006 */
[----:B------:R-:W-:Y:S01]  /*1a920*/  @!P0 IMAD.MOV.U32 R47, RZ, RZ, R8 ;  /* 0x000000ffff2f8224 */ /* 0x000fe200078e0008 */
[----:B------:R-:W2:Y:S04]  /*1a930*/  LDL R23, [R1+0x854] ;  /* 0x0008540001177983 */ /* 0x000ea80000100800 */
[----:B-1----:R-:W3:Y:S01]  /*1a940*/  LDL R21, [R1+0x848] ;  /* 0x0008480001157983 */ /* 0x002ee20000100800 */
[----:B------:R-:W-:-:S03]  /*1a950*/  SGXT.U32 R22, R22, 0x1 ;  /* 0x000000011616781a */ /* 0x000fc60000000000 */
[----:B------:R0:W2:Y:S01]  /*1a960*/  @!P0 LDG.E.U16 R6, desc[UR10][R46.64] ;  /* 0x0000000a2e068981 */ /* 0x0000a2000c1e1500 */
[----:B------:R-:W-:-:S04]  /*1a970*/  LOP3.LUT R22, R22, 0xbe, RZ, 0xfc, !PT ;  /* 0x000000be16167812 */ /* 0x000fc800078efcff */
[----:B------:R-:W-:Y:S02]  /*1a980*/  ISETP.GE.AND P1, PT, R22, UR5, PT ;  /* 0x0000000516007c0c */ /* 0x000fe4000bf26270 */
[----:B------:R-:W2:Y:S04]  /*1a990*/  LDL R22, [R1+0x858] ;  /* 0x0008580001167983 */ /* 0x000ea80000100800 */
[----:B----4-:R1:W-:Y:S04]  /*1a9a0*/  STL [R1+0x370], R20 ;  /* 0x0003701401007387 */ /* 0x0103e80000100800 */
[----:B------:R-:W4:Y:S04]  /*1a9b0*/  LDL R5, [R1+0x860] ;  /* 0x0008600001057983 */ /* 0x000f280000100800 */
[----:B-1----:R-:W2:Y:S04]  /*1a9c0*/  LDL R20, [R1+0x85c] ;  /* 0x00085c0001147983 */ /* 0x002ea80000100800 */
[----:B------:R-:W2:Y:S01]  /*1a9d0*/  LDL.LU R46, [R1+0x14d4] ;  /* 0x0014d400012e7983 */ /* 0x000ea20000300800 */
[----:B------:R-:W1:Y:S01]  /*1a9e0*/  S2R R8, SR_TID.X ;  /* 0x0000000000087919 */ /* 0x000e620000002100 */
[----:B------:R-:W-:-:S02]  /*1a9f0*/  PRMT R9, RZ, 0x7610, R9 ;  /* 0x00007610ff097816 */ /* 0x000fc40000000009 */
[----:B-1----:R-:W-:-:S04]  /*1aa00*/  SHF.R.U32.HI R25, RZ, 0x6, R8 ;  /* 0x00000006ff197819 */ /* 0x002fc80000011608 */
[----:B------:R-:W-:-:S04]  /*1aa10*/  SGXT.U32 R25, R25, 0x1 ;  /* 0x000000011919781a */ /* 0x000fc80000000000 */
[----:B------:R-:W-:-:S04]  /*1aa20*/  LOP3.LUT R25, R25, 0xc2, RZ, 0xfc, !PT ;  /* 0x000000c219197812 */ /* 0x000fc800078efcff */
[----:B------:R-:W-:Y:S01]  /*1aa30*/  ISETP.GE.AND P0, PT, R25, UR5, PT ;  /* 0x0000000519007c0c */ /* 0x000fe2000bf06270 */
[----:B------:R-:W-:Y:S01]  /*1aa40*/  @!P1 IMAD.MOV.U32 R25, RZ, RZ, R24 ;  /* 0x000000ffff199224 */ /* 0x000fe200078e0018 */
[----:B0-----:R-:W0:Y:S01]  /*1aa50*/  S2R R47, SR_TID.X ;  /* 0x00000000002f7919 */ /* 0x001e220000002100 */
[----:B---3--:R-:W-:-:S05]  /*1aa60*/  @!P1 IMAD.MOV.U32 R24, RZ, RZ, R21 ;  /* 0x000000ffff189224 */ /* 0x008fca00078e0015 */
[----:B------:R-:W3:Y:S01]  /*1aa70*/  @!P1 LDG.E.U16 R9, desc[UR10][R24.64] ;  /* 0x0000000a18099981 */ /* 0x000ee2000c1e1500 */
[----:B------:R-:W-:-:S04]  /*1aa80*/  SHF.R.U32.HI R8, RZ, 0x6, R8 ;  /* 0x00000006ff087819 */ /* 0x000fc80000011608 */
[----:B------:R-:W-:-:S04]  /*1aa90*/  SGXT.U32 R8, R8, 0x1 ;  /* 0x000000010808781a */ /* 0x000fc80000000000 */
[----:B------:R-:W-:Y:S01]  /*1aaa0*/  LOP3.LUT R8, R8, 0xc4, RZ, 0xfc, !PT ;  /* 0x000000c408087812 */ /* 0x000fe200078efcff */
[----:B------:R-:W3:Y:S01]  /*1aab0*/  LDL.LU R24, [R1+0x14d0] ;  /* 0x0014d00001187983 */ /* 0x000ee20000300800 */
[----:B0-----:R-:W-:Y:S02]  /*1aac0*/  SHF.R.U32.HI R21, RZ, 0x6, R47 ;  /* 0x00000006ff157819 */ /* 0x001fe4000001162f */
[----:B------:R-:W-:Y:S01]  /*1aad0*/  ISETP.GE.AND P1, PT, R8, UR5, PT ;  /* 0x0000000508007c0c */ /* 0x000fe2000bf26270 */
[----:B------:R-:W3:Y:S01]  /*1aae0*/  LDL R40, [R1+0x864] ;  /* 0x0008640001287983 */ /* 0x000ee20000100800 */
[----:B------:R-:W-:Y:S02]  /*1aaf0*/  SGXT.U32 R21, R21, 0x1 ;  /* 0x000000011515781a */ /* 0x000fe40000000000 */
[----:B------:R-:W-:Y:S01]  /*1ab00*/  PRMT R7, RZ, 0x7610, R7 ;  /* 0x00007610ff077816 */ /* 0x000fe20000000007 */
[----:B------:R-:W3:Y:S01]  /*1ab10*/  LDL R25, [R1+0x868] ;  /* 0x0008680001197983 */ /* 0x000ee20000100800 */
[----:B------:R-:W-:-:S02]  /*1ab20*/  LOP3.LUT R21, R21, 0xc6, RZ, 0xfc, !PT ;  /* 0x000000c615157812 */ /* 0x000fc400078efcff */
[----:B--2---:R-:W-:-:S06]  /*1ab30*/  PRMT R46, RZ, 0x7610, R46 ;  /* 0x00007610ff2e7816 */ /* 0x004fcc000000002e */
[----:B------:R-:W2:Y:S01]  /*1ab40*/  @!P0 LDG.E.U16 R46, desc[UR10][R22.64] ;  /* 0x0000000a162e8981 */ /* 0x000ea2000c1e1500 */
[----:B------:R-:W-:Y:S01]  /*1ab50*/  ISETP.GE.AND P0, PT, R21, UR5, PT ;  /* 0x0000000515007c0c */ /* 0x000fe2000bf06270 */
[----:B------:R-:W-:Y:S02]  /*1ab60*/  @!P1 IMAD.MOV.U32 R21, RZ, RZ, R20 ;  /* 0x000000ffff159224 */ /* 0x000fe400078e0014 */
[----:B----4-:R-:W-:-:S05]  /*1ab70*/  @!P1 IMAD.MOV.U32 R20, RZ, RZ, R5 ;  /* 0x000000ffff149224 */ /* 0x010fca00078e0005 */
[----:B------:R0:W4:Y:S02]  /*1ab80*/  @!P1 LDG.E.U16 R7, desc[UR10][R20.64] ;  /* 0x0000000a14079981 */ /* 0x000124000c1e1500 */
[----:B0-----:R-:W-:Y:S02]  /*1ab90*/  SHF.R.U32.HI R21, RZ, 0x6, R47 ;  /* 0x00000006ff157819 */ /* 0x001fe4000001162f */
[----:B---3--:R0:W-:Y:S04]  /*1aba0*/  STL [R1+0x4a4], R9 ;  /* 0x0004a40901007387 */ /* 0x0081e80000100800 */
[----:B------:R-:W3:Y:S04]  /*1abb0*/  LDL R8, [R1+0x878] ;  /* 0x0008780001087983 */ /* 0x000ee80000100800 */
[----:B0-----:R-:W3:Y:S01]  /*1abc0*/  LDL R9, [R1+0x874] ;  /* 0x0008740001097983 */ /* 0x001ee20000100800 */
[----:B------:R-:W-:-:S03]  /*1abd0*/  SGXT.U32 R21, R21, 0x1 ;  /* 0x000000011515781a */ /* 0x000fc60000000000 */
[----:B------:R-:W3:Y:S01]  /*1abe0*/  LDL.LU.64 R22, [R1+0x14c8] ;  /* 0x0014c80001167983 */ /* 0x000ee20000300a00 */
[----:B------:R-:W-:-:S03]  /*1abf0*/  LOP3.LUT R21, R21, 0xca, RZ, 0xfc, !PT ;  /* 0x000000ca15157812 */ /* 0x000fc600078efcff */
[----:B------:R-:W3:Y:S01]  /*1ac00*/  LDL R20, [R1+0x87c] ;  /* 0x00087c0001147983 */ /* 0x000ee20000100800 */
[----:B------:R-:W-:-:S03]  /*1ac10*/  ISETP.GE.AND P1, PT, R21, UR5, PT ;  /* 0x0000000515007c0c */ /* 0x000fc6000bf26270 */
[----:B------:R-:W3:Y:S01]  /*1ac20*/  LDL R5, [R1+0x880] ;  /* 0x0008800001057983 */ /* 0x000ee20000100800 */
[----:B------:R-:W-:Y:S02]  /*1ac30*/  PRMT R24, RZ, 0x7610, R24 ;  /* 0x00007610ff187816 */ /* 0x000fe40000000018 */
[----:B------:R-:W-:Y:S01]  /*1ac40*/  SHF.R.U32.HI R21, RZ, 0x6, R47 ;  /* 0x00000006ff157819 */ /* 0x000fe2000001162f */
[----:B------:R-:W-:Y:S01]  /*1ac50*/  @!P0 IMAD.MOV.U32 R47, RZ, RZ, R40 ;  /* 0x000000ffff2f8224 */ /* 0x000fe200078e0028 */
[----:B----4-:R-:W-:Y:S04]  /*1ac60*/  STL.64 [R1+0x10b0], R6 ;  /* 0x0010b00601007387 */ /* 0x010fe80000100a00 */
[----:B--2---:R0:W-:Y:S01]  /*1ac70*/  STL [R1+0x36c], R46 ;  /* 0x00036c2e01007387 */ /* 0x0041e20000100800 */
[----:B------:R-:W-:-:S03]  /*1ac80*/  SGXT.U32 R21, R21, 0x1 ;  /* 0x000000011515781a */ /* 0x000fc60000000000 */
[----:B------:R-:W2:Y:S01]  /*1ac90*/  LDL R40, [R1+0x894] ;  /* 0x0008940001287983 */ /* 0x000ea20000100800 */
[----:B0-----:R-:W-:-:S05]  /*1aca0*/  @!P0 IMAD.MOV.U32 R46, RZ, RZ, R25 ;  /* 0x000000ffff2e8224 */ /* 0x001fca00078e0019 */
[----:B------:R-:W4:Y:S01]  /*1acb0*/  @!P0 LDG.E.U16 R24, desc[UR10][R46.64] ;  /* 0x0000000a2e188981 */ /* 0x000f22000c1e1500 */
[----:B------:R-:W-:Y:S01]  /*1acc0*/  PRMT R6, RZ, 0x7610, R6 ;  /* 0x00007610ff067816 */ /* 0x000fe20000000006 */
[----:B------:R-:W0:Y:S05]  /*1acd0*/  S2R R25, SR_TID.X ;  /* 0x0000000000197919 */ /* 0x000e2a0000002100 */
[----:B---3--:R-:W3:Y:S04]  /*1ace0*/  @!P1 LDG.E.U16 R6, desc[UR10][R8.64] ;  /* 0x0000000a08069981 */ /* 0x008ee8000c1e1500 */
[----:B------:R-:W2:Y:S04]  /*1acf0*/  LDL R9, [R1+0x884] ;  /* 0x0008840001097983 */ /* 0x000ea80000100800 */
[----:B------:R-:W2:Y:S01]  /*1ad00*/  LDL R8, [R1+0x888] ;  /* 0x0008880001087983 */ /* 0x000ea20000100800 */
[----:B------:R-:W-:-:S04]  /*1ad10*/  LOP3.LUT R21, R21, 0xcc, RZ, 0xfc, !PT ;  /* 0x000000cc15157812 */ /* 0x000fc800078efcff */
[----:B------:R-:W-:Y:S02]  /*1ad20*/  ISETP.GE.AND P0, PT, R21, UR5, PT ;  /* 0x0000000515007c0c */ /* 0x000fe4000bf06270 */
[----:B0-----:R-:W-:-:S04]  /*1ad30*/  SHF.R.U32.HI R21, RZ, 0x6, R25 ;  /* 0x00000006ff157819 */ /* 0x001fc80000011619 */
[----:B------:R-:W-:-:S04]  /*1ad40*/  SGXT.U32 R21, R21, 0x1 ;  /* 0x000000011515781a */ /* 0x000fc80000000000 */
[----:B------:R-:W-:Y:S01]  /*1ad50*/  LOP3.LUT R21, R21, 0xce, RZ, 0xfc, !PT ;  /* 0x000000ce15157812 */ /* 0x000fe200078efcff */
[----:B----4-:R0:W-:Y:S03]  /*1ad60*/  STL [R1+0x49c], R24 ;  /* 0x00049c1801007387 */ /* 0x0101e60000100800 */
[----:B------:R-:W-:Y:S02]  /*1ad70*/  ISETP.GE.AND P1, PT, R21, UR5, PT ;  /* 0x0000000515007c0c */ /* 0x000fe4000bf26270 */
[----:B------:R-:W-:Y:S01]  /*1ad80*/  PRMT R41, RZ, 0x7610, R41 ;  /* 0x00007610ff297816 */ /* 0x000fe20000000029 */
[----:B------:R-:W-:Y:S01]  /*1ad90*/  @!P0 IMAD.MOV.U32 R46, RZ, RZ, R5 ;  /* 0x000000ffff2e8224 */ /* 0x000fe200078e0005 */
[----:B------:R-:W4:Y:S01]  /*1ada0*/  LDL R25, [R1+0x898] ;  /* 0x0008980001197983 */ /* 0x000f220000100800 */
[----:B------:R-:W-:-:S03]  /*1adb0*/  @!P0 IMAD.MOV.U32 R47, RZ, RZ, R20 ;  /* 0x000000ffff2f8224 */ /* 0x000fc600078e0014 */
[----:B------:R-:W4:Y:S01]  /*1adc0*/  LDL R21, [R1+0x8a0] ;  /* 0x0008a00001157983 */ /* 0x000f220000100800 */
[----:B0-----:R-:W0:Y:S03]  /*1add0*/  S2R R24, SR_TID.X ;  /* 0x0000000000187919 */ /* 0x001e260000002100 */
[----:B------:R-:W4:Y:S01]  /*1ade0*/  LDL R20, [R1+0x8a4] ;  /* 0x0008a40001147983 */ /* 0x000f220000100800 */
[----:B0-----:R-:W-:-:S03]  /*1adf0*/  SHF.R.U32.HI R5, RZ, 0x6, R24 ;  /* 0x00000006ff057819 */ /* 0x001fc60000011618 */
[----:B------:R-:W4:Y:S04]  /*1ae00*/  LDL R24, [R1+0x89c] ;  /* 0x00089c0001187983 */ /* 0x000f280000100800 */
[----:B---3--:R0:W-:Y:S04]  /*1ae10*/  STL [R1+0x368], R6 ;  /* 0x0003680601007387 */ /* 0x0081e80000100800 */
[----:B0-----:R-:W3:Y:S04]  /*1ae20*/  LDL R6, [R1+0x8a8] ;  /* 0x0008a80001067983 */ /* 0x001ee80000100800 */
[----:B--2---:R-:W2:Y:S04]  /*1ae30*/  @!P1 LDG.E.U16 R41, desc[UR10][R8.64] ;  /* 0x0000000a08299981 */ /* 0x004ea8000c1e1500 */
[----:B------:R-:W3:Y:S01]  /*1ae40*/  LDL.LU.64 R8, [R1+0x14c0] ;  /* 0x0014c00001087983 */ /* 0x000ee20000300a00 */
[----:B------:R-:W-:-:S02]  /*1ae50*/  SGXT.U32 R5, R5, 0x1 ;  /* 0x000000010505781a */ /* 0x000fc40000000000 */
[----:B------:R-:W-:Y:S02]  /*1ae60*/  PRMT R22, RZ, 0x7610, R22 ;  /* 0x00007610ff167816 */ /* 0x000fe40000000016 */
[----:B------:R-:W-:-:S04]  /*1ae70*/  LOP3.LUT R5, R5, 0xd2, RZ, 0xfc, !PT ;  /* 0x000000d205057812 */ /* 0x000fc800078efcff */
[----:B------:R0:W4:Y:S01]  /*1ae80*/  @!P0 LDG.E.U16 R22, desc[UR10][R46.64] ;  /* 0x0000000a2e168981 */ /* 0x000122000c1e1500 */
[----:B------:R-:W-:Y:S01]  /*1ae90*/  ISETP.GE.AND P0, PT, R5, UR5, PT ;  /* 0x0000000505007c0c */ /* 0x000fe2000bf06270 */
[----:B0-----:R-:W0:Y:S02]  /*1aea0*/  S2R R47, SR_TID.X ;  /* 0x00000000002f7919 */ /* 0x001e240000002100 */
[----:B--2---:R1:W-:Y:S01]  /*1aeb0*/  STL [R1+0x494], R41 ;  /* 0x0004942901007387 */ /* 0x0043e20000100800 */
[----:B---3--:R-:W-:-:S09]  /*1aec0*/  PRMT R8, RZ, 0x7610, R8 ;  /* 0x00007610ff087816 */ /* 0x008fd20000000008 */
[----:B-1----:R-:W-:Y:S02]  /*1aed0*/  @!P0 IMAD.MOV.U32 R41, RZ, RZ, R40 ;  /* 0x000000ffff298224 */ /* 0x002fe400078e0028 */
[----:B----4-:R-:W-:-:S05]  /*1aee0*/  @!P0 IMAD.MOV.U32 R40, RZ, RZ, R25 ;  /* 0x000000ffff288224 */ /* 0x010fca00078e0019 */
[----:B------:R-:W2:Y:S01]  /*1aef0*/  @!P0 LDG.E.U16 R8, desc[UR10][R40.64] ;  /* 0x0000000a28088981 */ /* 0x000ea2000c1e1500 */
[----:B0-----:R-:W-:-:S04]  /*1af00*/  SHF.R.U32.HI R5, RZ, 0x6, R47 ;  /* 0x00000006ff057819 */ /* 0x001fc8000001162f */
[----:B------:R-:W-:-:S04]  /*1af10*/  SGXT.U32 R5, R5, 0x1 ;  /* 0x000000010505781a */ /* 0x000fc80000000000 */
[----:B------:R-:W-:-:S04]  /*1af20*/  LOP3.LUT R5, R5, 0xd4, RZ, 0xfc, !PT ;  /* 0x000000d405057812 */ /* 0x000fc800078efcff */
[----:B------:R-:W-:Y:S02]  /*1af30*/  ISETP.GE.AND P1, PT, R5, UR5, PT ;  /* 0x0000000505007c0c */ /* 0x000fe4000bf26270 */
[----:B------:R-:W-:-:S04]  /*1af40*/  SHF.R.U32.HI R5, RZ, 0x6, R47 ;  /* 0x00000006ff057819 */ /* 0x000fc8000001162f */
[----:B------:R-:W-:-:S04]  /*1af50*/  SGXT.U32 R5, R5, 0x1 ;  /* 0x000000010505781a */ /* 0x000fc80000000000 */
[----:B------:R-:W-:-:S03]  /*1af60*/  LOP3.LUT R5, R5, 0xd6, RZ, 0xfc, !PT ;  /* 0x000000d605057812 */ /* 0x000fc600078efcff */
[----:B------:R-:W-:Y:S01]  /*1af70*/  @!P1 IMAD.MOV.U32 R25, RZ, RZ, R24 ;  /* 0x000000ffff199224 */ /* 0x000fe200078e0018 */
[----:B------:R-:W-:Y:S01]  /*1af80*/  ISETP.GE.AND P0, PT, R5, UR5, PT ;  /* 0x0000000505007c0c */ /* 0x000fe2000bf06270 */
[----:B------:R-:W-:Y:S01]  /*1af90*/  @!P1 IMAD.MOV.U32 R24, RZ, RZ, R21 ;  /* 0x000000ffff189224 */ /* 0x000fe200078e0015 */
[----:B------:R-:W-:Y:S02]  /*1afa0*/  SHF.R.U32.HI R21, RZ, 0x6, R47 ;  /* 0x00000006ff157819 */ /* 0x000fe4000001162f */
[----:B------:R-:W-:Y:S02]  /*1afb0*/  PRMT R23, RZ, 0x7610, R23 ;  /* 0x00007610ff177816 */ /* 0x000fe40000000017 */
[----:B------:R-:W-:-:S04]  /*1afc0*/  SGXT.U32 R21, R21, 0x1 ;  /* 0x000000011515781a */ /* 0x000fc80000000000 */
[----:B------:R-:W-:Y:S01]  /*1afd0*/  LOP3.LUT R21, R21, 0xda, RZ, 0xfc, !PT ;  /* 0x000000da15157812 */ /* 0x000fe200078efcff */
[----:B------:R0:W3:Y:S01]  /*1afe0*/  @!P1 LDG.E.U16 R23, desc[UR10][R24.64] ;  /* 0x0000000a18179981 */ /* 0x0000e2000c1e1500 */
[----:B------:R-:W-:Y:S02]  /*1aff0*/  PRMT R9, RZ, 0x7610, R9 ;  /* 0x00007610ff097816 */ /* 0x000fe40000000009 */
[----:B------:R-:W-:Y:S01]  /*1b000*/  ISETP.GE.AND P1, PT, R21, UR5, PT ;  /* 0x0000000515007c0c */ /* 0x000fe2000bf26270 */
[----:B------:R-:W-:Y:S02]  /*1b010*/  @!P0 IMAD.MOV.U32 R21, RZ, RZ, R20 ;  /* 0x000000ffff158224 */ /* 0x000fe400078e0014 */
[----:B------:R-:W-:-:S05]  /*1b020*/  @!P0 IMAD.MOV.U32 R20, RZ, RZ, R6 ;  /* 0x000000ffff148224 */ /* 0x000fca00078e0006 */
[----:B------:R-:W4:Y:S04]  /*1b030*/  @!P0 LDG.E.U16 R9, desc[UR10][R20.64] ;  /* 0x0000000a14098981 */ /* 0x000f28000c1e1500 */
[----:B--2---:R1:W-:Y:S04]  /*1b040*/  STL [R1+0x364], R8 ;  /* 0x0003640801007387 */ /* 0x0043e80000100800 */
[----:B------:R-:W2:Y:S04]  /*1b050*/  LDL R5, [R1+0x8b8] ;  /* 0x0008b80001057983 */ /* 0x000ea80000100800 */
[----:B-1----:R-:W2:Y:S01]  /*1b060*/  LDL R8, [R1+0x8b4] ;  /* 0x0008b40001087983 */ /* 0x002ea20000100800 */
[----:B0-----:R-:W0:Y:S01]  /*1b070*/  S2R R25, SR_TID.X ;  /* 0x0000000000197919 */ /* 0x001e220000002100 */
[----:B------:R-:W-:-:S02]  /*1b080*/  PRMT R4, RZ, 0x7610, R4 ;  /* 0x00007610ff047816 */ /* 0x000fc40000000004 */
[----:B0-----:R-:W-:-:S04]  /*1b090*/  SHF.R.U32.HI R6, RZ, 0x6, R25 ;  /* 0x00000006ff067819 */ /* 0x001fc80000011619 */
[----:B------:R-:W-:-:S04]  /*1b0a0*/  SGXT.U32 R6, R6, 0x1 ;  /* 0x000000010606781a */ /* 0x000fc80000000000 */
[----:B------:R-:W-:Y:S01]  /*1b0b0*/  LOP3.LUT R6, R6, 0xdc, RZ, 0xfc, !PT ;  /* 0x000000dc06067812 */ /* 0x000fe200078efcff */
[----:B---3--:R-:W-:Y:S03]  /*1b0c0*/  STL.64 [R1+0x10b8], R22 ;  /* 0x0010b81601007387 */ /* 0x008fe60000100a00 */
[----:B------:R-:W-:Y:S01]  /*1b0d0*/  ISETP.GE.AND P0, PT, R6, UR5, PT ;  /* 0x0000000506007c0c */ /* 0x000fe2000bf06270 */
[----:B------:R-:W3:Y:S04]  /*1b0e0*/  LDL R41, [R1+0x8bc] ;  /* 0x0008bc0001297983 */ /* 0x000ee80000100800 */
[----:B------:R-:W3:Y:S04]  /*1b0f0*/  LDL R40, [R1+0x8c0] ;  /* 0x0008c00001287983 */ /* 0x000ee80000100800 */
[----:B------:R-:W3:Y:S04]  /*1b100*/  LDL R25, [R1+0x8c4] ;  /* 0x0008c40001197983 */ /* 0x000ee80000100800 */
[----:B------:R-:W3:Y:S04]  /*1b110*/  LDL R24, [R1+0x8c8] ;  /* 0x0008c80001187983 */ /* 0x000ee80000100800 */
[----:B------:R-:W3:Y:S04]  /*1b120*/  LDL R20, [R1+0x8d4] ;  /* 0x0008d40001147983 */ /* 0x000ee80000100800 */
[----:B------:R-:W3:Y:S04]  /*1b130*/  LDL R6, [R1+0x8d8] ;  /* 0x0008d80001067983 */ /* 0x000ee80000100800 */
[----:B----4-:R2:W-:Y:S02]  /*1b140*/  STL [R1+0x48c], R9 ;  /* 0x00048c0901007387 */ /* 0x0105e40000100800 */
[----:B--2---:R-:W-:-:S02]  /*1b150*/  @!P1 IMAD.MOV.U32 R9, RZ, RZ, R8 ;  /* 0x000000ffff099224 */ /* 0x004fc400078e0008 */
[----:B------:R-:W-:-:S05]  /*1b160*/  @!P1 IMAD.MOV.U32 R8, RZ, RZ, R5 ;  /* 0x000000ffff089224 */ /* 0x000fca00078e0005 */
[----:B------:R-:W2:Y:S04]  /*1b170*/  @!P1 LDG.E.U16 R4, desc[UR10][R8.64] ;  /* 0x0000000a08049981 */ /* 0x000ea8000c1e1500 */
[----:B------:R-:W4:Y:S04]  /*1b180*/  LDL.LU.64 R8, [R1+0x14b8] ;  /* 0x0014b80001087983 */ /* 0x000f280000300a00 */
[----:B------:R-:W4:Y:S01]  /*1b190*/  LDL R5, [R1+0x8dc] ;  /* 0x0008dc0001057983 */ /* 0x000f220000100800 */
[----:B------:R-:W-:-:S04]  /*1b1a0*/  SHF.R.U32.HI R21, RZ, 0x6, R47 ;  /* 0x00000006ff157819 */ /* 0x000fc8000001162f */
[----:B------:R-:W-:-:S04]  /*1b1b0*/  SGXT.U32 R21, R21, 0x1 ;  /* 0x000000011515781a */ /* 0x000fc80000000000 */
[----:B------:R-:W-:-:S04]  /*1b1c0*/  LOP3.LUT R21, R21, 0xde, RZ, 0xfc, !PT ;  /* 0x000000de15157812 */ /* 0x000fc800078efcff */
[----:B------:R-:W-:Y:S02]  /*1b1d0*/  ISETP.GE.AND P1, PT, R21, UR5, PT ;  /* 0x0000000515007c0c */ /* 0x000fe4000bf26270 */
[----:B------:R-:W-:Y:S02]  /*1b1e0*/  PRMT R23, RZ, 0x7610, R23 ;  /* 0x00007610ff177816 */ /* 0x000fe40000000017 */
[----:B------:R-:W-:-:S04]  /*1b1f0*/  SHF.R.U32.HI R21, RZ, 0x6, R47 ;  /* 0x00000006ff157819 */ /* 0x000fc8000001162f */
[----:B------:R-:W-:-:S04]  /*1b200*/  SGXT.U32 R21, R21, 0x1 ;  /* 0x000000011515781a */ /* 0x000fc80000000000 */
[----:B------:R-:W-:Y:S01]  /*1b210*/  LOP3.LUT R21, R21, 0xe2, RZ, 0xfc, !PT ;  /* 0x000000e215157812 */ /* 0x000fe200078efcff */
[----:B---3--:R0:W3:Y:S04]  /*1b220*/  @!P1 LDG.E.U16 R23, desc[UR10][R24.64] ;  /* 0x0000000a18179981 */ /* 0x0080e8000c1e1500 */
[----:B--2---:R1:W-:Y:S04]  /*1b230*/  STL [R1+0x360], R4 ;  /* 0x0003600401007387 */ /* 0x0043e80000100800 */
[----:B-1----:R-:W2:Y:S01]  /*1b240*/  LDL R4, [R1+0x8e0] ;  /* 0x0008e00001047983 */ /* 0x002ea20000100800 */
[----:B0-----:R-:W0:Y:S01]  /*1b250*/  S2R R25, SR_TID.X ;  /* 0x0000000000197919 */ /* 0x001e220000002100 */
[----:B----4-:R-:W-:-:S06]  /*1b260*/  PRMT R8, RZ, 0x7610, R8 ;  /* 0x00007610ff087816 */ /* 0x010fcc0000000008 */
[----:B------:R1:W4:Y:S01]  /*1b270*/  @!P0 LDG.E.U16 R8, desc[UR10][R40.64] ;  /* 0x0000000a28088981 */ /* 0x000322000c1e1500 */
[----:B------:R-:W-:Y:S02]  /*1b280*/  ISETP.GE.AND P0, PT, R21, UR5, PT ;  /* 0x0000000515007c0c */ /* 0x000fe4000bf06270 */
[----:B------:R-:W-:-:S04]  /*1b290*/  SHF.R.U32.HI R21, RZ, 0x6, R47 ;  /* 0x00000006ff157819 */ /* 0x000fc8000001162f */
[----:B------:R-:W-:Y:S01]  /*1b2a0*/  SGXT.U32 R21, R21, 0x1 ;  /* 0x000000011515781a */ /* 0x000fe20000000000 */
[----:B------:R-:W1:Y:S03]  /*1b2b0*/  LDL.LU R40, [R1+0x14b0] ;  /* 0x0014b00001287983 */ /* 0x000e660000300800 */
[----:B------:R-:W-:Y:S01]  /*1b2c0*/  LOP3.LUT R21, R21, 0xe4, RZ, 0xfc, !PT ;  /* 0x000000e415157812 */ /* 0x000fe200078efcff */
[----:B------:R-:W4:Y:S03]  /*1b2d0*/  LDL R24, [R1+0x8e8] ;  /* 0x0008e80001187983 */ /* 0x000f260000100800 */
[----:B------:R-:W-:Y:S01]  /*1b2e0*/  ISETP.GE.AND P1, PT, R21, UR5, PT ;  /* 0x0000000515007c0c */ /* 0x000fe2000bf26270 */
[----:B------:R-:W-:Y:S02]  /*1b2f0*/  @!P0 IMAD.MOV.U32 R21, RZ, RZ, R20 ;  /* 0x000000ffff158224 */ /* 0x000fe400078e0014 */
[----:B------:R-:W-:Y:S01]  /*1b300*/  @!P0 IMAD.MOV.U32 R20, RZ, RZ, R6 ;  /* 0x000000ffff148224 */ /* 0x000fe200078e0006 */
[----:B0-----:R-:W-:-:S02]  /*1b310*/  SHF.R.U32.HI R6, RZ, 0x6, R25 ;  /* 0x00000006ff067819 */ /* 0x001fc40000011619 */
[----:B------:R-:W4:Y:S01]  /*1b320*/  LDL R25, [R1+0x8e4] ;  /* 0x0008e40001197983 */ /* 0x000f220000100800 */
[----:B------:R-:W-:-:S06]  /*1b330*/  PRMT R7, RZ, 0x7610, R7 ;  /* 0x00007610ff077816 */ /* 0x000fcc0000000007 */
[----:B------:R-:W-:Y:S01]  /*1b340*/  @!P1 IMAD.MOV.U32 R47, RZ, RZ, R5 ;  /* 0x000000ffff2f9224 */ /* 0x000fe200078e0005 */
[----:B------:R-:W-:Y:S01]  /*1b350*/  PRMT R9, RZ, 0x7610, R9 ;  /* 0x00007610ff097816 */ /* 0x000fe20000000009 */
[----:B------:R-:W4:Y:S01]  /*1b360*/  @!P0 LDG.E.U16 R7, desc[UR10][R20.64] ;  /* 0x0000000a14078981 */ /* 0x000f22000c1e1500 */
[----:B--2---:R-:W-:-:S05]  /*1b370*/  @!P1 IMAD.MOV.U32 R46, RZ, RZ, R4 ;  /* 0x000000ffff2e9224 */ /* 0x004fca00078e0004 */
[----:B------:R0:W2:Y:S01]  /*1b380*/  @!P1 LDG.E.U16 R9, desc[UR10][R46.64] ;  /* 0x0000000a2e099981 */ /* 0x0000a2000c1e1500 */
[----:B------:R-:W-:-:S04]  /*1b390*/  SGXT.U32 R6, R6, 0x1 ;  /* 0x000000010606781a */ /* 0x000fc80000000000 */
[----:B------:R-:W-:-:S04]  /*1b3a0*/  LOP3.LUT R6, R6, 0xe6, RZ, 0xfc, !PT ;  /* 0x000000e606067812 */ /* 0x000fc800078efcff */
[----:B------:R-:W-:Y:S01]  /*1b3b0*/  ISETP.GE.AND P0, PT, R6, UR5, PT ;  /* 0x0000000506007c0c */ /* 0x000fe2000bf06270 */
[----:B---3--:R3:W-:Y:S04]  /*1b3c0*/  STL [R1+0x484], R23 ;  /* 0x0004841701007387 */ /* 0x0087e80000100800 */
[----:B------:R-:W2:Y:S01]  /*1b3d0*/  LDL R21, [R1+0x8f8] ;  /* 0x0008f80001157983 */ /* 0x000ea20000100800 */
[----:B-1----:R-:W-:-:S03]  /*1b3e0*/  PRMT R40, RZ, 0x7610, R40 ;  /* 0x00007610ff287816 */ /* 0x002fc60000000028 */
[----:B------:R-:W2:Y:S04]  /*1b3f0*/  LDL R20, [R1+0x8fc] ;  /* 0x0008fc0001147983 */ /* 0x000ea80000100800 */
[----:B---3--:R-:W3:Y:S04]  /*1b400*/  LDL R23, [R1+0x8f4] ;  /* 0x0008f40001177983 */ /* 0x008ee80000100800 */
[----:B----4-:R-:W4:Y:S04]  /*1b410*/  @!P0 LDG.E.U16 R40, desc[UR10][R24.64] ;  /* 0x0000000a18288981 */ /* 0x010f28000c1e1500 */
[----:B------:R1:W-:Y:S04]  /*1b420*/  STL [R1+0x35c], R7 ;  /* 0x00035c0701007387 */ /* 0x0003e80000100800 */
[----:B------:R-:W3:Y:S04]  /*1b430*/  LDL R5, [R1+0x904] ;  /* 0x0009040001057983 */ /* 0x000ee80000100800 */
[----:B------:R-:W3:Y:S04]  /*1b440*/  LDL R4, [R1+0x908] ;  /* 0x0009080001047983 */ /* 0x000ee80000100800 */
[----:B-1----:R-:W3:Y:S01]  /*1b450*/  LDL R7, [R1+0x900] ;  /* 0x0009000001077983 */ /* 0x002ee20000100800 */
[----:B------:R-:W1:Y:S01]  /*1b460*/  S2R R41, SR_TID.X ;  /* 0x0000000000297919 */ /* 0x000e620000002100 */
[----:B0-----:R-:W0:Y:S02]  /*1b470*/  S2R R47, SR_TID.X ;  /* 0x00000000002f7919 */ /* 0x001e240000002100 */
[----:B--2---:R2:W-:Y:S04]  /*1b480*/  STL.64 [R1+0x10c0], R8 ;  /* 0x0010c00801007387 */ /* 0x0045e80000100a00 */
[----:B------:R-:W3:Y:S01]  /*1b490*/  LDL.LU.64 R24, [R1+0x14a8] ;  /* 0x0014a80001187983 */ /* 0x000ee20000300a00 */
[----:B-1----:R-:W-:-:S04]  /*1b4a0*/  SHF.R.U32.HI R6, RZ, 0x6, R41 ;  /* 0x00000006ff067819 */ /* 0x002fc80000011629 */
[----:B------:R-:W-:-:S04]  /*1b4b0*/  SGXT.U32 R6, R6, 0x1 ;  /* 0x000000010606781a */ /* 0x000fc80000000000 */
[----:B------:R-:W-:-:S04]  /*1b4c0*/  LOP3.LUT R6, R6, 0xea, RZ, 0xfc, !PT ;  /* 0x000000ea06067812 */ /* 0x000fc800078efcff */
[----:B------:R-:W-:Y:S02]  /*1b4d0*/  ISETP.GE.AND P1, PT, R6, UR5, PT ;  /* 0x0000000506007c0c */ /* 0x000fe4000bf26270 */
[----:B0-----:R-:W-:-:S04]  /*1b4e0*/  SHF.R.U32.HI R6, RZ, 0x6, R47 ;  /* 0x00000006ff067819 */ /* 0x001fc8000001162f */
[----:B------:R-:W-:-:S04]  /*1b4f0*/  SGXT.U32 R6, R6, 0x1 ;  /* 0x000000010606781a */ /* 0x000fc80000000000 */
[----:B------:R-:W-:-:S04]  /*1b500*/  LOP3.LUT R6, R6, 0xec, RZ, 0xfc, !PT ;  /* 0x000000ec06067812 */ /* 0x000fc800078efcff */
[----:B------:R-:W-:Y:S02]  /*1b510*/  ISETP.GE.AND P0, PT, R6, UR5, PT ;  /* 0x0000000506007c0c */ /* 0x000fe4000bf06270 */
[----:B------:R-:W-:Y:S01]  /*1b520*/  SHF.R.U32.HI R6, RZ, 0x6, R47 ;  /* 0x00000006ff067819 */ /* 0x000fe2000001162f */
[----:B----4-:R0:W-:Y:S01]  /*1b530*/  STL [R1+0x47c], R40 ;  /* 0x00047c2801007387 */ /* 0x0101e20000100800 */
[----:B--2---:R-:W-:Y:S02]  /*1b540*/  PRMT R8, RZ, 0x7610, R8 ;  /* 0x00007610ff087816 */ /* 0x004fe40000000008 */
[----:B------:R-:W-:Y:S01]  /*1b550*/  SGXT.U32 R6, R6, 0x1 ;  /* 0x000000010606781a */ /* 0x000fe20000000000 */
[----:B---3--:R-:W-:Y:S01]  /*1b560*/  @!P1 IMAD.MOV.U32 R41, RZ, RZ, R23 ;  /* 0x000000ffff299224 */ /* 0x008fe200078e0017 */
[----:B------:R-:W-:Y:S01]  /*1b570*/  PRMT R0, RZ, 0x7610, R0 ;  /* 0x00007610ff007816 */ /* 0x000fe20000000000 */
[----:B------:R-:W2:Y:S01]  /*1b580*/  LDL R23, [R1+0x914] ;  /* 0x0009140001177983 */ /* 0x000ea20000100800 */
[----:B------:R-:W-:Y:S01]  /*1b590*/  LOP3.LUT R6, R6, 0xee, RZ, 0xfc, !PT ;  /* 0x000000ee06067812 */ /* 0x000fe200078efcff */
[----:B0-----:R-:W-:-:S05]  /*1b5a0*/  @!P1 IMAD.MOV.U32 R40, RZ, RZ, R21 ;  /* 0x000000ffff289224 */ /* 0x001fca00078e0015 */
[----:B------:R2:W3:Y:S01]  /*1b5b0*/  @!P1 LDG.E.U16 R8, desc[UR10][R40.64] ;  /* 0x0000000a28089981 */ /* 0x0004e2000c1e1500 */
[----:B------:R-:W-:Y:S01]  /*1b5c0*/  ISETP.GE.AND P1, PT, R6, UR5, PT ;  /* 0x0000000506007c0c */ /* 0x000fe2000bf26270 */
[----:B------:R-:W-:Y:S02]  /*1b5d0*/  @!P0 IMAD.MOV.U32 R21, RZ, RZ, R20 ;  /* 0x000000ffff158224 */ /* 0x000fe400078e0014 */
[----:B------:R-:W-:Y:S01]  /*1b5e0*/  @!P0 IMAD.MOV.U32 R20, RZ, RZ, R7 ;  /* 0x000000ffff148224 */ /* 0x000fe200078e0007 */
[----:B------:R-:W-:-:S09]  /*1b5f0*/  PRMT R24, RZ, 0x7610, R24 ;  /* 0x00007610ff187816 */ /* 0x000fd20000000018 */
[----:B------:R-:W4:Y:S01]  /*1b600*/  @!P1 LDG.E.U16 R0, desc[UR10][R4.64] ;  /* 0x0000000a04009981 */ /* 0x000f22000c1e1500 */
[----:B------:R-:W-:-:S03]  /*1b610*/  SHF.R.U32.HI R6, RZ, 0x6, R47 ;  /* 0x00000006ff067819 */ /* 0x000fc6000001162f */
[----:B------:R-:W3:Y:S04]  /*1b620*/  LDL R7, [R1+0x91c] ;  /* 0x00091c0001077983 */ /* 0x000ee80000100800 */
[----:B------:R-:W3:Y:S04]  /*1b630*/  @!P0 LDG.E.U16 R24, desc[UR10][R20.64] ;  /* 0x0000000a14188981 */ /* 0x000ee8000c1e1500 */
[----:B------:R-:W3:Y:S01]  /*1b640*/  LDL R20, [R1+0x918] ;  /* 0x0009180001147983 */ /* 0x000ee20000100800 */
[----:B------:R-:W-:-:S04]  /*1b650*/  SGXT.U32 R6, R6, 0x1 ;  /* 0x000000010606781a */ /* 0x000fc80000000000 */
[----:B------:R-:W-:-:S04]  /*1b660*/  LOP3.LUT R6, R6, 0xf2, RZ, 0xfc, !PT ;  /* 0x000000f206067812 */ /* 0x000fc800078efcff */
[----:B------:R-:W-:Y:S02]  /*1b670*/  ISETP.GE.AND P0, PT, R6, UR5, PT ;  /* 0x0000000506007c0c */ /* 0x000fe4000bf06270 */
[----:B------:R-:W3:Y:S04]  /*1b680*/  LDL R6, [R1+0x920] ;  /* 0x0009200001067983 */ /* 0x000ee80000100800 */
[----:B------:R-:W3:Y:S04]  /*1b690*/  LDL.LU R21, [R1+0x454] ;  /* 0x0004540001157983 */ /* 0x000ee80000300800 */
[----:B------:R-:W3:Y:S04]  /*1b6a0*/  LDL.LU R4, [R1+0x44c] ;  /* 0x00044c0001047983 */ /* 0x000ee80000300800 */
[----:B------:R-:W3:Y:S01]  /*1b6b0*/  LDL.LU R5, [R1+0x444] ;  /* 0x0004440001057983 */ /* 0x000ee20000300800 */
[----:B------:R-:W-:Y:S01]  /*1b6c0*/  PRMT R9, RZ, 0x7610, R9 ;  /* 0x00007610ff097816 */ /* 0x000fe20000000009 */
[----:B--2---:R-:W-:-:S02]  /*1b6d0*/  @!P0 IMAD.MOV.U32 R41, RZ, RZ, R23 ;  /* 0x000000ffff298224 */ /* 0x004fc400078e0017 */
[----:B----4-:R-:W-:Y:S04]  /*1b6e0*/  STL [R1+0x10f8], R0 ;  /* 0x0010f80001007387 */ /* 0x010fe80000100800 */
[----:B------:R-:W-:Y:S04]  /*1b6f0*/  STL [R1+0x1118], R0 ;  /* 0x0011180001007387 */ /* 0x000fe80000100800 */
[----:B------:R-:W-:Y:S04]  /*1b700*/  STL [R1+0x1140], R0 ;  /* 0x0011400001007387 */ /* 0x000fe80000100800 */
[----:B------:R-:W-:Y:S04]  /*1b710*/  STL [R1+0x1180], R0 ;  /* 0x0011800001007387 */ /* 0x000fe80000100800 */
[----:B------:R-:W-:Y:S04]  /*1b720*/  STL [R1+0x11c0], R0 ;  /* 0x0011c00001007387 */ /* 0x000fe80000100800 */
[----:B------:R-:W-:Y:S04]  /*1b730*/  STL [R1+0x1200], R0 ;  /* 0x0012000001007387 */ /* 0x000fe80000100800 */
[----:B---3--:R0:W-:Y:S01]  /*1b740*/  STL [R1+0x358], R8 ;  /* 0x0003580801007387 */ /* 0x0081e20000100800 */
[----:B------:R-:W-:Y:S01]  /*1b750*/  @!P0 IMAD.MOV.U32 R40, RZ, RZ, R20 ;  /* 0x000000ffff288224 */ /* 0x000fe200078e0014 */
[----:B0-----:R-:W-:-:S02]  /*1b760*/  SHF.R.U32.HI R8, RZ, 0x6, R47 ;  /* 0x00000006ff087819 */ /* 0x001fc4000001162f */
[----:B------:R-:W-:Y:S02]  /*1b770*/  STL [R1+0x1228], R0 ;  /* 0x0012280001007387 */ /* 0x000fe40000100800 */
[----:B------:R-:W-:Y:S02]  /*1b780*/  SGXT.U32 R8, R8, 0x1 ;  /* 0x000000010808781a */ /* 0x000fe40000000000 */
[----:B------:R0:W2:Y:S02]  /*1b790*/  @!P0 LDG.E.U16 R9, desc[UR10][R40.64] ;  /* 0x0000000a28098981 */ /* 0x0000a4000c1e1500 */
[----:B------:R-:W-:Y:S02]  /*1b7a0*/  LOP3.LUT R8, R8, 0xf4, RZ, 0xfc, !PT ;  /* 0x000000f408087812 */ /* 0x000fe400078efcff */
[----:B------:R-:W-:Y:S02]  /*1b7b0*/  STL [R1+0x13d0], R0 ;  /* 0x0013d00001007387 */ /* 0x000fe40000100800 */
[----:B------:R-:W-:-:S02]  /*1b7c0*/  ISETP.GE.AND P1, PT, R8, UR5, PT ;  /* 0x0000000508007c0c */ /* 0x000fc4000bf26270 */
[----:B------:R-:W3:Y:S01]  /*1b7d0*/  LDL R46, [R1+0x938] ;  /* 0x00093800012e7983 */ /* 0x000ee20000100800 */
[----:B------:R-:W-:-:S03]  /*1b7e0*/  SHF.R.U32.HI R8, RZ, 0x6, R47 ;  /* 0x00000006ff087819 */ /* 0x000fc6000001162f */
[----:B------:R-:W3:Y:S01]  /*1b7f0*/  LDL R47, [R1+0x934] ;  /* 0x00093400012f7983 */ /* 0x000ee20000100800 */
[----:B------:R-:W-:Y:S02]  /*1b800*/  PRMT R25, RZ, 0x7610, R25 ;  /* 0x00007610ff197816 */ /* 0x000fe40000000019 */
[----:B------:R-:W-:Y:S01]  /*1b810*/  PRMT R2, RZ, 0x7610, R2 ;  /* 0x00007610ff027816 */ /* 0x000fe20000000002 */
[----:B------:R-:W4:Y:S03]  /*1b820*/  LDL R23, [R1+0x928] ;  /* 0x0009280001177983 */ /* 0x000f260000100800 */
[----:B0-----:R-:W-:Y:S02]  /*1b830*/  @!P1 IMAD.MOV.U32 R40, RZ, RZ, R6 ;  /* 0x000000ffff289224 */ /* 0x001fe400078e0006 */
[----:B------:R-:W-:-:S05]  /*1b840*/  @!P1 IMAD.MOV.U32 R41, RZ, RZ, R7 ;  /* 0x000000ffff299224 */ /* 0x000fca00078e0007 */
[----:B------:R-:W4:Y:S01]  /*1b850*/  @!P1 LDG.E.U16 R25, desc[UR10][R40.64] ;  /* 0x0000000a28199981 */ /* 0x000f22000c1e1500 */
[----:B------:R-:W-:-:S04]  /*1b860*/  SGXT.U32 R8, R8, 0x1 ;  /* 0x000000010808781a */ /* 0x000fc80000000000 */
[----:B------:R-:W-:-:S04]  /*1b870*/  LOP3.LUT R8, R8, 0xfa, RZ, 0xfc, !PT ;  /* 0x000000fa08087812 */ /* 0x000fc800078efcff */
[----:B------:R-:W-:Y:S01]  /*1b880*/  ISETP.GE.AND P3, PT, R8, UR5, PT ;  /* 0x0000000508007c0c */ /* 0x000fe2000bf66270 */
[----:B------:R-:W0:Y:S01]  /*1b890*/  S2R R20, SR_TID.X ;  /* 0x0000000000147919 */ /* 0x000e220000002100 */
[----:B--2---:R1:W-:Y:S04]  /*1b8a0*/  STL [R1+0x354], R9 ;  /* 0x0003540901007387 */ /* 0x0043e80000100800 */
[----:B------:R-:W2:Y:S04]  /*1b8b0*/  LDL R8, [R1+0x93c] ;  /* 0x00093c0001087983 */ /* 0x000ea80000100800 */
[----:B------:R-:W2:Y:S04]  /*1b8c0*/  LDL R7, [R1+0x608] ;  /* 0x0006080001077983 */ /* 0x000ea80000100800 */
[----:B---3--:R-:W3:Y:S04]  /*1b8d0*/  @!P3 LDG.E.U16 R2, desc[UR10][R46.64] ;  /* 0x0000000a2e02b981 */ /* 0x008ee8000c1e1500 */
[----:B-1----:R-:W2:Y:S04]  /*1b8e0*/  LDL R9, [R1+0x604] ;  /* 0x0006040001097983 */ /* 0x002ea80000100800 */
[----:B------:R-:W2:Y:S04]  /*1b8f0*/  LDL R6, [R1+0x6bc] ;  /* 0x0006bc0001067983 */ /* 0x000ea80000100800 */
[----:B------:R-:W2:Y:S04]  /*1b900*/  LDL.LU.64 R40, [R1+0x14a0] ;  /* 0x0014a00001287983 */ /* 0x000ea80000300a00 */
[----:B----4-:R1:W-:Y:S04]  /*1b910*/  STL.64 [R1+0x10c8], R24 ;  /* 0x0010c81801007387 */ /* 0x0103e80000100a00 */
[----:B-1----:R-:W4:Y:S01]  /*1b920*/  LDL R25, [R1+0x924] ;  /* 0x0009240001197983 */ /* 0x002f220000100800 */
[----:B0-----:R-:W-:-:S02]  /*1b930*/  SHF.R.U32.HI R24, RZ, 0x6, R20 ;  /* 0x00000006ff187819 */ /* 0x001fc40000011614 */
[----:B------:R-:W-:Y:S01]  /*1b940*/  PRMT R10, RZ, 0x7610, R10 ;  /* 0x00007610ff0a7816 */ /* 0x000fe2000000000a */
[----:B------:R-:W4:Y:S01]  /*1b950*/  LDL.LU.64 R46, [R1+0x1498] ;  /* 0x00149800012e7983 */ /* 0x000f220000300a00 */
[----:B------:R-:W-:-:S04]  /*1b960*/  SGXT.U32 R24, R24, 0x1 ;  /* 0x000000011818781a */ /* 0x000fc80000000000 */
[----:B------:R-:W-:-:S04]  /*1b970*/  LOP3.LUT R24, R24, 0xf6, RZ, 0xfc, !PT ;  /* 0x000000f618187812 */ /* 0x000fc800078efcff */
[----:B------:R-:W-:Y:S02]  /*1b980*/  ISETP.GE.AND P0, PT, R24, UR5, PT ;  /* 0x0000000518007c0c */ /* 0x000fe4000bf06270 */
[----:B------:R-:W-:-:S04]  /*1b990*/  SHF.R.U32.HI R24, RZ, 0x6, R20 ;  /* 0x00000006ff187819 */ /* 0x000fc80000011614 */
[----:B------:R-:W-:-:S04]  /*1b9a0*/  SGXT.U32 R24, R24, 0x1 ;  /* 0x000000011818781a */ /* 0x000fc80000000000 */
[----:B------:R-:W-:-:S04]  /*1b9b0*/  LOP3.LUT R24, R24, 0xfc, RZ, 0xfc, !PT ;  /* 0x000000fc18187812 */ /* 0x000fc800078efcff */
[----:B------:R-:W-:Y:S01]  /*1b9c0*/  ISETP.GE.AND P1, PT, R24, UR5, PT ;  /* 0x0000000518007c0c */ /* 0x000fe2000bf26270 */
[----:B---3--:R0:W-:-:S12]  /*1b9d0*/  STL [R1+0x350], R2 ;  /* 0x0003500201007387 */ /* 0x0081d80000100800 */
[----:B--2---:R-:W2:Y:S04]  /*1b9e0*/  @!P1 LDG.E.U16 R10, desc[UR10][R8.64] ;  /* 0x0000000a080a9981 */ /* 0x004ea8000c1e1500 */
[----:B0-----:R-:W3:Y:S01]  /*1b9f0*/  LDL.LU R2, [R1+0x1494] ;  /* 0x0014940001027983 */ /* 0x001ee20000300800 */
[----:B------:R-:W-:Y:S01]  /*1ba00*/  SHF.R.U32.HI R20, RZ, 0x6, R20 ;  /* 0x00000006ff147819 */ /* 0x000fe20000011614 */
[----:B------:R-:W-:Y:S01]  /*1ba10*/  @!P0 IMAD.MOV.U32 R24, RZ, RZ, R23 ;  /* 0x000000ffff188224 */ /* 0x000fe200078e0017 */
[----:B------:R-:W-:Y:S02]  /*1ba20*/  PRMT R22, RZ, 0x7610, R22 ;  /* 0x00007610ff167816 */ /* 0x000fe40000000016 */
[----:B------:R-:W-:-:S04]  /*1ba30*/  SGXT.U32 R20, R20, 0x1 ;  /* 0x000000011414781a */ /* 0x000fc80000000000 */
[----:B------:R-:W-:Y:S01]  /*1ba40*/  LOP3.LUT R20, R20, 0xfe, RZ, 0xfc, !PT ;  /* 0x000000fe14147812 */ /* 0x000fe200078efcff */
[----:B----4-:R-:W4:Y:S03]  /*1ba50*/  @!P0 LDG.E.U16 R22, desc[UR10][R24.64] ;  /* 0x0000000a18168981 */ /* 0x010f26000c1e1500 */
[----:B------:R-:W-:Y:S02]  /*1ba60*/  ISETP.GE.AND P0, PT, R20, UR5, PT ;  /* 0x0000000514007c0c */ /* 0x000fe4000bf06270 */
[----:B------:R-:W-:-:S11]  /*1ba70*/  PRMT R0, RZ, 0x7610, R0 ;  /* 0x00007610ff007816 */ /* 0x000fd60000000000 */
[----:B------:R-:W4:Y:S01]  /*1ba80*/  @!P0 LDG.E.U16 R0, desc[UR10][R6.64] ;  /* 0x0000000a06008981 */ /* 0x000f22000c1e1500 */
[----:B------:R-:W-:Y:S06]  /*1ba90*/  BAR.SYNC.DEFER_BLOCKING 0x0 ;  /* 0x0000000000007b1d */ /* 0x000fec0000010000 */
[----:B--2---:R-:W-:Y:S04]  /*1baa0*/  STL.64 [R1+0x10d0], R10 ;  /* 0x0010d00a01007387 */ /* 0x004fe80000100a00 */
[----:B---3--:R0:W-:Y:S04]  /*1bab0*/  STS.U16 [R2+UR9+0x10c00], R46 ;  /* 0x010c002e02007988 */ /* 0x0081e80008000409 */
[----:B------:R1:W-:Y:S04]  /*1bac0*/  STS.U16 [R2+UR9+0x11000], R41 ;  /* 0x0110002902007988 */ /* 0x0003e80008000409 */
[----:B------:R2:W-:Y:S04]  /*1bad0*/  STS.U16 [R2+UR9+0x11400], R40 ;  /* 0x0114002802007988 */ /* 0x0005e80008000409 */
[----:B0-----:R-:W3:Y:S04]  /*1bae0*/  LDL.LU R46, [R1+0x1490] ;  /* 0x00149000012e7983 */ /* 0x001ee80000300800 */
[----:B-1----:R-:W3:Y:S04]  /*1baf0*/  LDL.LU R41, [R1+0x148c] ;  /* 0x00148c0001297983 */ /* 0x002ee80000300800 */
[----:B--2---:R-:W2:Y:S04]  /*1bb00*/  LDL.LU R40, [R1+0x1488] ;  /* 0x0014880001287983 */ /* 0x004ea80000300800 */
[----:B------:R0:W-:Y:S04]  /*1bb10*/  STS.U16 [R2+UR9+0x11800], R51 ;  /* 0x0118003302007988 */ /* 0x0001e80008000409 */
[----:B------:R1:W-:Y:S04]  /*1bb20*/  STS.U16 [R2+UR9+0x11c00], R34 ;  /* 0x011c002202007988 */ /* 0x0003e80008000409 */
[----:B0-----:R-:W3:Y:S04]  /*1bb30*/  LDL.LU R51, [R1+0x1484] ;  /* 0x0014840001337983 */ /* 0x001ee80000300800 */
[----:B-1----:R-:W3:Y:S04]  /*1bb40*/  LDL.LU R34, [R1+0x1480] ;  /* 0x0014800001227983 */ /* 0x002ee80000300800 */
[----:B------:R0:W-:Y:S04]  /*1bb50*/  STS.U16 [R2+UR9+0x12000], R35 ;  /* 0x0120002302007988 */ /* 0x0001e80008000409 */
[----:B------:R1:W-:Y:S04]  /*1bb60*/  STS.U16 [R2+UR9+0x12400], R3 ;  /* 0x0124000302007988 */ /* 0x0003e80008000409 */
[----:B0-----:R-:W3:Y:S04]  /*1bb70*/  LDL.LU R35, [R1+0x147c] ;  /* 0x00147c0001237983 */ /* 0x001ee80000300800 */
[----:B-1----:R-:W3:Y:S04]  /*1bb80*/  LDL.LU R3, [R1+0x1478] ;  /* 0x0014780001037983 */ /* 0x002ee80000300800 */
[----:B------:R0:W-:Y:S04]  /*1bb90*/  STS.U16 [R2+UR9+0x12800], R36 ;  /* 0x0128002402007988 */ /* 0x0001e80008000409 */
[----:B------:R1:W-:Y:S04]  /*1bba0*/  STS.U16 [R2+UR9+0x12c00], R37 ;  /* 0x012c002502007988 */ /* 0x0003e80008000409 */
[----:B------:R4:W-:Y:S04]  /*1bbb0*/  STS.U16 [R2+UR9+0x13000], R38 ;  /* 0x0130002602007988 */ /* 0x0009e80008000409 */
[----:B0-----:R-:W3:Y:S04]  /*1bbc0*/  LDL.LU R36, [R1+0x1474] ;  /* 0x0014740001247983 */ /* 0x001ee80000300800 */
[----:B-1----:R-:W3:Y:S04]  /*1bbd0*/  LDL.LU R37, [R1+0x1470] ;  /* 0x0014700001257983 */ /* 0x002ee80000300800 */
[----:B----4-:R-:W-:Y:S04]  /*1bbe0*/  STL [R1+0x46c], R22 ;  /* 0x00046c1601007387 */ /* 0x010fe80000100800 */
[----:B------:R-:W4:Y:S04]  /*1bbf0*/  LDL.LU R38, [R1+0x146c] ;  /* 0x00146c0001267983 */ /* 0x000f280000300800 */
[----:B------:R0:W-:Y:S04]  /*1bc00*/  STS.U16 [R2+UR9+0x13400], R39 ;  /* 0x0134002702007988 */ /* 0x0001e80008000409 */
[----:B------:R1:W-:Y:S04]  /*1bc10*/  STS.U16 [R2+UR9+0x13800], R44 ;  /* 0x0138002c02007988 */ /* 0x0003e80008000409 */
[----:B0-----:R-:W4:Y:S04]  /*1bc20*/  LDL.LU R39, [R1+0x1468] ;  /* 0x0014680001277983 */ /* 0x001f280000300800 */
[----:B-1----:R-:W4:Y:S04]  /*1bc30*/  LDL.LU R44, [R1+0x1464] ;  /* 0x00146400012c7983 */ /* 0x002f280000300800 */
[----:B------:R0:W-:Y:S04]  /*1bc40*/  STS.U16 [R2+UR9+0x13c00], R45 ;  /* 0x013c002d02007988 */ /* 0x0001e80008000409 */
[----:B------:R-:W-:Y:S04]  /*1bc50*/  STS.U16 [R2+UR9+0x10000], R21 ;  /* 0x0100001502007988 */ /* 0x000fe80008000409 */
[----:B0-----:R-:W4:Y:S04]  /*1bc60*/  LDL.LU R45, [R1+0x1460] ;  /* 0x00146000012d7983 */ /* 0x001f280000300800 */
[----:B------:R0:W-:Y:S04]  /*1bc70*/  STL [R1+0x464], R0 ;  /* 0x0004640001007387 */ /* 0x0001e80000100800 */
        /* <DEDUP_REMOVED lines=19> */
[----:B------:R-:W-:Y:S04]  /*1bdb0*/  STL [R1+0xc40], R2 ;  /* 0x000c400201007387 */ /* 0x000fe80000100800 */
[----:B------:R-:W-:Y:S04]  /*1bdc0*/  STL [R1+0xf14], R2 ;  /* 0x000f140201007387 */ /* 0x000fe80000100800 */
[----:B--2---:R0:W-:Y:S04]  /*1bdd0*/  STS.U16 [R0+UR9+0x10100], R40 ;  /* 0x0101002800007988 */ /* 0x0041e80008000409 */
[----:B0-----:R-:W2:Y:S04]  /*1bde0*/  LDL.LU R40, [R1+0x145c] ;  /* 0x00145c0001287983 */ /* 0x001ea80000300800 */
[----:B---3--:R0:W-:Y:S04]  /*1bdf0*/  STS.U16 [R0+UR9+0x10500], R41 ;  /* 0x0105002900007988 */ /* 0x0081e80008000409 */
        /* <DEDUP_REMOVED lines=8> */
[----:B0-----:R-:W3:Y:S04]  /*1be80*/  LDL.LU R43, [R1+0x1448] ;  /* 0x00144800012b7983 */ /* 0x001ee80000300800 */
[----:B------:R0:W-:Y:S04]  /*1be90*/  STS.U16 [R0+UR9+0x11900], R48 ;  /* 0x0119003000007988 */ /* 0x0001e80008000409 */
[----:B------:R-:W-:Y:S04]  /*1bea0*/  STS.U16 [R0+UR9+0x11d00], R49 ;  /* 0x011d003100007988 */ /* 0x000fe80008000409 */
[----:B------:R1:W-:Y:S04]  /*1beb0*/  STS.U16 [R0+UR9+0x12100], R50 ;  /* 0x0121003200007988 */ /* 0x0003e80008000409 */
[----:B0-----:R-:W3:Y:S01]  /*1bec0*/  LDL.LU R48, [R1+0x1444] ;  /* 0x0014440001307983 */ /* 0x001ee20000300800 */
[----:B-1----:R-:W0:Y:S03]  /*1bed0*/  LDC R50, c[0x0][0x3ac] ;  /* 0x0000eb00ff327b82 */ /* 0x002e260000000800 */
[----:B------:R1:W-:Y:S04]  /*1bee0*/  STS.U16 [R0+UR9+0x12500], R52 ;  /* 0x0125003400007988 */ /* 0x0003e80008000409 */
[----:B------:R-:W3:Y:S01]  /*1bef0*/  LDL.LU R49, [R1+0x1440] ;  /* 0x0014400001317983 */ /* 0x000ee20000300800 */
[----:B0-----:R-:W-:-:S04]  /*1bf00*/  IMAD.SHL.U32 R50, R50, 0x100, RZ ;  /* 0x0000010032327824 */ /* 0x001fc800078e00ff */
[----:B------:R-:W-:-:S05]  /*1bf10*/  IMAD.SHL.U32 R50, R50, 0x2, RZ ;  /* 0x0000000232327824 */ /* 0x000fca00078e00ff */
[----:B-1----:R-:W-:-:S05]  /*1bf20*/  IADD3 R0, P0, PT, R34, R50, RZ ;  /* 0x0000003222007210 */ /* 0x002fca0007f1e0ff */
[----:B------:R-:W-:Y:S01]  /*1bf30*/  IMAD.X R34, R35, 0x1, R3, P0 ;  /* 0x0000000123227824 */ /* 0x000fe200000e0603 */
[----:B------:R-:W-:-:S04]  /*1bf40*/  IADD3 R6, P0, PT, R36, R50, RZ ;  /* 0x0000003224067210 */ /* 0x000fc80007f1e0ff */
[----:B------:R-:W-:Y:S04]  /*1bf50*/  STL [R1+0x13d8], R34 ;  /* 0x0013d82201007387 */ /* 0x000fe80000100800 */
[----:B------:R4:W-:Y:S01]  /*1bf60*/  STL [R1+0x348], R0 ;  /* 0x0003480001007387 */ /* 0x0009e20000100800 */
[----:B------:R-:W-:-:S03]  /*1bf70*/  IMAD.X R36, R37, 0x1, R3, P0 ;  /* 0x0000000125247824 */ /* 0x000fc600000e0603 */
[----:B------:R-:W-:Y:S04]  /*1bf80*/  STL [R1+0x13d4], R35 ;  /* 0x0013d42301007387 */ /* 0x000fe80000100800 */
[----:B------:R-:W3:Y:S01]  /*1bf90*/  LDL.LU.64 R4, [R1+0x8] ;  /* 0x0000080001047983 */ /* 0x000ee20000300a00 */
[----:B----4-:R-:W-:-:S03]  /*1bfa0*/  IADD3 R0, P1, PT, R38, R50, RZ ;  /* 0x0000003226007210 */ /* 0x010fc60007f3e0ff */
[----:B------:R0:W-:Y:S02]  /*1bfb0*/  STL [R1+0x34c], R6 ;  /* 0x00034c0601007387 */ /* 0x0001e40000100800 */
[----:B------:R-:W-:Y:S02]  /*1bfc0*/  IMAD.X R38, R39, 0x1, R3, P1 ;  /* 0x0000000127267824 */ /* 0x000fe400008e0603 */
[----:B------:R2:W-:Y:S04]  /*1bfd0*/  STL [R1+0x388], R0 ;  /* 0x0003880001007387 */ /* 0x0005e80000100800 */
[----:B------:R-:W-:Y:S04]  /*1bfe0*/  STL [R1+0x13e0], R36 ;  /* 0x0013e02401007387 */ /* 0x000fe80000100800 */
[----:B------:R-:W-:Y:S01]  /*1bff0*/  STL [R1+0x13dc], R37 ;  /* 0x0013dc2501007387 */ /* 0x000fe20000100800 */
[----:B0-----:R-:W-:-:S03]  /*1c000*/  IADD3 R6, P0, PT, R44, R50, RZ ;  /* 0x000000322c067210 */ /* 0x001fc60007f1e0ff */
[----:B------:R-:W-:Y:S04]  /*1c010*/  STL [R1+0x13e8], R38 ;  /* 0x0013e82601007387 */ /* 0x000fe80000100800 */
[----:B------:R-:W-:Y:S04]  /*1c020*/  STL [R1+0x13e4], R39 ;  /* 0x0013e42701007387 */ /* 0x000fe80000100800 */
[----:B------:R-:W4:Y:S04]  /*1c030*/  LDL.LU.64 R20, [R1+0x10] ;  /* 0x0000100001147983 */ /* 0x000f280000300a00 */
[----:B------:R0:W-:Y:S04]  /*1c040*/  STL [R1+0x38c], R6 ;  /* 0x00038c0601007387 */ /* 0x0001e80000100800 */
[----:B------:R-:W4:Y:S01]  /*1c050*/  LDL.LU.64 R18, [R1+0x18] ;  /* 0x0000180001127983 */ /* 0x000f220000300a00 */
[----:B------:R-:W-:Y:S01]  /*1c060*/  IMAD.X R44, R45, 0x1, R3, P0 ;  /* 0x000000012d2c7824 */ /* 0x000fe200000e0603 */
[----:B--2---:R-:W-:-:S05]  /*1c070*/  IADD3 R0, P1, PT, R40, R50, RZ ;  /* 0x0000003228007210 */ /* 0x004fca0007f3e0ff */
[----:B------:R1:W-:Y:S04]  /*1c080*/  STL [R1+0x390], R0 ;  /* 0x0003900001007387 */ /* 0x0003e80000100800 */
[----:B------:R-:W2:Y:S04]  /*1c090*/  LDL.LU.64 R16, [R1+0x20] ;  /* 0x0000200001107983 */ /* 0x000ea80000300a00 */
[----:B------:R-:W2:Y:S01]  /*1c0a0*/  LDL.LU.64 R14, [R1+0x28] ;  /* 0x00002800010e7983 */ /* 0x000ea20000300a00 */
[----:B---3--:R-:W-:-:S03]  /*1c0b0*/  IMAD.X R40, R41, 0x1, R3, P1 ;  /* 0x0000000129287824 */ /* 0x008fc600008e0603 */
[----:B------:R-:W-:Y:S01]  /*1c0c0*/  STL [R1+0x13f0], R44 ;  /* 0x0013f02c01007387 */ /* 0x000fe20000100800 */
[----:B0-----:R-:W-:-:S03]  /*1c0d0*/  IADD3 R6, P0, PT, R46, R50, RZ ;  /* 0x000000322e067210 */ /* 0x001fc60007f1e0ff */
[----:B------:R-:W-:Y:S04]  /*1c0e0*/  STL [R1+0x13ec], R45 ;  /* 0x0013ec2d01007387 */ /* 0x000fe80000100800 */
[----:B------:R-:W-:Y:S04]  /*1c0f0*/  STL [R1+0x13f8], R40 ;  /* 0x0013f82801007387 */ /* 0x000fe80000100800 */
[----:B------:R-:W-:Y:S01]  /*1c100*/  STL [R1+0x13f4], R41 ;  /* 0x0013f42901007387 */ /* 0x000fe20000100800 */
[----:B------:R-:W-:-:S03]  /*1c110*/  IMAD.X R46, R47, 0x1, R3, P0 ;  /* 0x000000012f2e7824 */ /* 0x000fc600000e0603 */
[----:B------:R-:W3:Y:S01]  /*1c120*/  LDL.LU.64 R12, [R1+0x30] ;  /* 0x00003000010c7983 */ /* 0x000ee20000300a00 */
[----:B-1----:R-:W-:-:S03]  /*1c130*/  IADD3 R0, P1, PT, R42, R50, RZ ;  /* 0x000000322a007210 */ /* 0x002fc60007f3e0ff */
[----:B------:R0:W-:Y:S04]  /*1c140*/  STL [R1+0x394], R6 ;  /* 0x0003940601007387 */ /* 0x0001e80000100800 */
[----:B------:R-:W3:Y:S04]  /*1c150*/  LDL.LU.64 R10, [R1+0xe0] ;  /* 0x0000e000010a7983 */ /* 0x000ee80000300a00 */
[----:B------:R1:W-:Y:S04]  /*1c160*/  STL [R1+0x3a8], R0 ;  /* 0x0003a80001007387 */ /* 0x0003e80000100800 */
[----:B------:R-:W3:Y:S01]  /*1c170*/  LDL.LU.64 R8, [R1+0xe8] ;  /* 0x0000e80001087983 */ /* 0x000ee20000300a00 */
[----:B------:R-:W-:-:S03]  /*1c180*/  IMAD.X R42, R43, 0x1, R3, P1 ;  /* 0x000000012b2a7824 */ /* 0x000fc600008e0603 */
[----:B------:R-:W-:Y:S04]  /*1c190*/  STL [R1+0x1400], R46 ;  /* 0x0014002e01007387 */ /* 0x000fe80000100800 */
[----:B------:R-:W-:Y:S04]  /*1c1a0*/  STL [R1+0x13fc], R47 ;  /* 0x0013fc2f01007387 */ /* 0x000fe80000100800 */
[----:B------:R-:W-:Y:S04]  /*1c1b0*/  STL [R1+0x1408], R42 ;  /* 0x0014082a01007387 */ /* 0x000fe80000100800 */
[----:B------:R-:W-:Y:S04]  /*1c1c0*/  STL [R1+0x1404], R43 ;  /* 0x0014042b01007387 */ /* 0x000fe80000100800 */
[----:B0-----:R-:W3:Y:S01]  /*1c1d0*/  LDL.LU.64 R6, [R1+0x110] ;  /* 0x0001100001067983 */ /* 0x001ee20000300a00 */
[----:B-1----:R-:W-:-:S05]  /*1c1e0*/  IADD3 R0, P0, PT, R48, R50, RZ ;  /* 0x0000003230007210 */ /* 0x002fca0007f1e0ff */
[----:B------:R-:W-:Y:S01]  /*1c1f0*/  IMAD.X R48, R49, 0x1, R3, P0 ;  /* 0x0000000131307824 */ /* 0x000fe200000e0603 */
[----:B------:R0:W-:Y:S01]  /*1c200*/  STL [R1+0x3ac], R0 ;  /* 0x0003ac0001007387 */ /* 0x0001e20000100800 */
[----:B------:R-:W-:-:S05]  /*1c210*/  IADD3 R26, P1, PT, R4, R50, RZ ;  /* 0x00000032041a7210 */ /* 0x000fca0007f3e0ff */
[----:B------:R-:W-:Y:S01]  /*1c220*/  IMAD.X R27, R5, 0x1, R3, P1 ;  /* 0x00000001051b7824 */ /* 0x000fe200008e0603 */
[----:B------:R-:W-:Y:S04]  /*1c230*/  STL [R1+0x140c], R26 ;  /* 0x00140c1a01007387 */ /* 0x000fe80000100800 */
[----:B------:R-:W-:Y:S04]  /*1c240*/  STL [R1+0x1414], R48 ;  /* 0x0014143001007387 */ /* 0x000fe80000100800 */
[----:B------:R-:W-:Y:S04]  /*1c250*/  STL [R1+0x1410], R49 ;  /* 0x0014103101007387 */ /* 0x000fe80000100800 */
[----:B------:R-:W-:Y:S01]  /*1c260*/  STL [R1+0x1418], R27 ;  /* 0x0014181b01007387 */ /* 0x000fe20000100800 */
[----:B----4-:R-:W-:-:S05]  /*1c270*/  IADD3 R4, P0, PT, R20, R50, RZ ;  /* 0x0000003214047210 */ /* 0x010fca0007f1e0ff */
[--C-:B------:R-:W-:Y:S01]  /*1c280*/  IMAD.X R5, R21, 0x1, R3.reuse, P0 ;  /* 0x0000000115057824 */ /* 0x100fe200000e0603 */
[----:B0-----:R-:W-:Y:S01]  /*1c290*/  IADD3 R0, P1, PT, R18, R50, RZ ;  /* 0x0000003212007210 */ /* 0x001fe20007f3e0ff */
[----:B------:R0:W-:Y:S04]  /*1c2a0*/  STL [R1+0x141c], R4 ;  /* 0x00141c0401007387 */ /* 0x0001e80000100800 */
[----:B------:R-:W-:Y:S04]  /*1c2b0*/  STL [R1+0x1420], R5 ;  /* 0x0014200501007387 */ /* 0x000fe80000100800 */
[----:B------:R2:W-:Y:S01]  /*1c2c0*/  STL [R1+0x3d4], R0 ;  /* 0x0003d40001007387 */ /* 0x0005e20000100800 */
[----:B0-----:R-:W-:-:S05]  /*1c2d0*/  IMAD.X R4, R19, 0x1, R3, P1 ;  /* 0x0000000113047824 */ /* 0x001fca00008e0603 */
[----:B------:R0:W-:Y:S01]  /*1c2e0*/  STL [R1+0x18], R4 ;  /* 0x0000180401007387 */ /* 0x0001e20000100800 */
[-C--:B--2---:R-:W-:Y:S02]  /*1c2f0*/  IADD3 R0, P0, PT, R16, R50.reuse, RZ ;  /* 0x0000003210007210 */ /* 0x084fe40007f1e0ff */
[----:B------:R-:W-:-:S03]  /*1c300*/  IADD3 R5, P1, PT, R14, R50, RZ ;  /* 0x000000320e057210 */ /* 0x000fc60007f3e0ff */
[----:B------:R1:W-:Y:S01]  /*1c310*/  STL [R1+0x3ec], R0 ;  /* 0x0003ec0001007387 */ /* 0x0003e20000100800 */
[----:B0-----:R-:W-:-:S03]  /*1c320*/  IMAD.X R4, R17, 0x1, R3, P0 ;  /* 0x0000000111047824 */ /* 0x001fc600000e0603 */
[----:B------:R3:W-:Y:S04]  /*1c330*/  STL [R1+0x3f4], R5 ;  /* 0x0003f40501007387 */ /* 0x0007e80000100800 */
[----:B------:R-:W2:Y:S01]  /*1c340*/  LDL.LU.64 R22, [R1+0x118] ;  /* 0x0001180001167983 */ /* 0x000ea20000300a00 */
[----:B-1----:R-:W-:-:S03]  /*1c350*/  IMAD.X R0, R15, 0x1, R3, P1 ;  /* 0x000000010f007824 */ /* 0x002fc600008e0603 */
[----:B------:R0:W-:Y:S04]  /*1c360*/  STL [R1+0x20], R4 ;  /* 0x0000200401007387 */ /* 0x0001e80000100800 */
[----:B------:R-:W4:Y:S01]  /*1c370*/  LDL.LU.64 R18, [R1+0x120] ;  /* 0x0001200001127983 */ /* 0x000f220000300a00 */
[----:B---3--:R-:W-:-:S03]  /*1c380*/  IADD3 R5, P0, PT, R12, R50, RZ ;  /* 0x000000320c057210 */ /* 0x008fc60007f1e0ff */
[----:B------:R1:W-:Y:S04]  /*1c390*/  STL [R1+0x28], R0 ;  /* 0x0000280001007387 */ /* 0x0003e80000100800 */
[----:B------:R-:W-:Y:S01]  /*1c3a0*/  STL [R1+0x3fc], R5 ;  /* 0x0003fc0501007387 */ /* 0x000fe20000100800 */
[----:B0-----:R-:W-:-:S03]  /*1c3b0*/  IADD3 R4, P1, PT, R10, R50, RZ ;  /* 0x000000320a047210 */ /* 0x001fc60007f3e0ff */
[----:B------:R-:W3:Y:S01]  /*1c3c0*/  LDL.LU.64 R16, [R1+0x128] ;  /* 0x0001280001107983 */ /* 0x000ee20000300a00 */
[----:B-1----:R-:W-:-:S03]  /*1c3d0*/  IMAD.X R0, R13, 0x1, R3, P0 ;  /* 0x000000010d007824 */ /* 0x002fc600000e0603 */
[----:B------:R0:W-:Y:S04]  /*1c3e0*/  STL [R1+0x400], R4 ;  /* 0x0004000401007387 */ /* 0x0001e80000100800 */
[----:B------:R1:W-:Y:S04]  /*1c3f0*/  STL [R1+0x30], R0 ;  /* 0x0000300001007387 */ /* 0x0003e80000100800 */
[----:B------:R-:W3:Y:S01]  /*1c400*/  LDL.LU.64 R14, [R1+0x130] ;  /* 0x00013000010e7983 */ /* 0x000ee20000300a00 */
[----:B0-----:R-:W-:Y:S01]  /*1c410*/  IMAD.X R4, R11, 0x1, R3, P1 ;  /* 0x000000010b047824 */ /* 0x001fe200008e0603 */
[----:B-1----:R-:W-:-:S04]  /*1c420*/  IADD3 R0, P0, PT, R8, R50, RZ ;  /* 0x0000003208007210 */ /* 0x002fc80007f1e0ff */
[----:B------:R-:W-:Y:S01]  /*1c430*/  STL [R1+0xe0], R4 ;  /* 0x0000e00401007387 */ /* 0x000fe20000100800 */
[----:B------:R-:W-:-:S05]  /*1c440*/  IADD3 R20, P1, PT, R6, R50, RZ ;  /* 0x0000003206147210 */ /* 0x000fca0007f3e0ff */
[----:B------:R-:W-:Y:S04]  /*1c450*/  STL [R1+0x1424], R20 ;  /* 0x0014241401007387 */ /* 0x000fe80000100800 */
[----:B------:R0:W-:Y:S04]  /*1c460*/  STL [R1+0x414], R0 ;  /* 0x0004140001007387 */ /* 0x0001e80000100800 */
[----:B------:R-:W3:Y:S04]  /*1c470*/  LDL.LU.64 R12, [R1+0x138] ;  /* 0x00013800010c7983 */ /* 0x000ee80000300a00 */
[----:B------:R-:W3:Y:S01]  /*1c480*/  LDL.LU.64 R10, [R1+0x140] ;  /* 0x00014000010a7983 */ /* 0x000ee20000300a00 */
[----:B0-----:R-:W-:-:S05]  /*1c490*/  IMAD.X R0, R9, 0x1, R3, P0 ;  /* 0x0000000109007824 */ /* 0x001fca00000e0603 */
[----:B------:R4:W-:Y:S04]  /*1c4a0*/  STL [R1+0xe8], R0 ;  /* 0x0000e80001007387 */ /* 0x0009e80000100800 */
[----:B------:R-:W3:Y:S04]  /*1c4b0*/  LDL.LU.64 R4, [R1+0x148] ;  /* 0x0001480001047983 */ /* 0x000ee80000300a00 */
[----:B------:R-:W3:Y:S01]  /*1c4c0*/  LDL.LU.64 R8, [R1+0x170] ;  /* 0x0001700001087983 */ /* 0x000ee20000300a00 */
[----:B------:R-:W-:-:S05]  /*1c4d0*/  IMAD.X R21, R7, 0x1, R3, P1 ;  /* 0x0000000107157824 */ /* 0x000fca00008e0603 */
[----:B------:R-:W-:Y:S01]  /*1c4e0*/  STL [R1+0x1428], R21 ;  /* 0x0014281501007387 */ /* 0x000fe20000100800 */
[----:B--2---:R-:W-:-:S05]  /*1c4f0*/  IADD3 R6, P0, PT, R22, R50, RZ ;  /* 0x0000003216067210 */ /* 0x004fca0007f1e0ff */
[--C-:B------:R-:W-:Y:S01]  /*1c500*/  IMAD.X R7, R23, 0x1, R3.reuse, P0 ;  /* 0x0000000117077824 */ /* 0x100fe200000e0603 */
[-C--:B----4-:R-:W-:Y:S01]  /*1c510*/  IADD3 R0, P1, PT, R18, R50.reuse, RZ ;  /* 0x0000003212007210 */ /* 0x090fe20007f3e0ff */
[----:B------:R0:W-:Y:S04]  /*1c520*/  STL [R1+0x142c], R6 ;  /* 0x00142c0601007387 */ /* 0x0001e80000100800 */
[----:B------:R-:W-:Y:S04]  /*1c530*/  STL [R1+0x1430], R7 ;  /* 0x0014300701007387 */ /* 0x000fe80000100800 */
[----:B------:R3:W-:Y:S01]  /*1c540*/  STL [R1+0x424], R0 ;  /* 0x0004240001007387 */ /* 0x0007e20000100800 */
[----:B0-----:R-:W-:Y:S01]  /*1c550*/  IMAD.X R6, R19, 0x1, R3, P1 ;  /* 0x0000000113067824 */ /* 0x001fe200008e0603 */
[----:B---3--:R-:W-:-:S04]  /*1c560*/  IADD3 R0, P0, PT, R16, R50, RZ ;  /* 0x0000003210007210 */ /* 0x008fc80007f1e0ff */
[----:B------:R0:W-:Y:S01]  /*1c570*/  STL [R1+0x120], R6 ;  /* 0x0001200601007387 */ /* 0x0001e20000100800 */
[----:B------:R-:W-:-:S03]  /*1c580*/  IADD3 R7, P1, PT, R14, R50, RZ ;  /* 0x000000320e077210 */ /* 0x000fc60007f3e0ff */
[----:B------:R1:W-:Y:S01]  /*1c590*/  STL [R1+0x428], R0 ;  /* 0x0004280001007387 */ /* 0x0003e20000100800 */
[----:B0-----:R-:W-:-:S03]  /*1c5a0*/  IMAD.X R6, R17, 0x1, R3, P0 ;  /* 0x0000000111067824 */ /* 0x001fc600000e0603 */
[----:B------:R0:W-:Y:S01]  /*1c5b0*/  STL [R1+0x43c], R7 ;  /* 0x00043c0701007387 */ /* 0x0001e20000100800 */
[----:B-1----:R-:W-:-:S03]  /*1c5c0*/  IMAD.X R0, R15, 0x1, R3, P1 ;  /* 0x000000010f007824 */ /* 0x002fc600008e0603 */
[----:B------:R-:W2:Y:S04]  /*1c5d0*/  LDL.LU.64 R20, [R1+0x178] ;  /* 0x0001780001147983 */ /* 0x000ea80000300a00 */
[----:B------:R1:W-:Y:S04]  /*1c5e0*/  STL [R1+0x128], R6 ;  /* 0x0001280601007387 */ /* 0x0003e80000100800 */
[----:B------:R-:W3:Y:S04]  /*1c5f0*/  LDL.LU.64 R18, [R1+0x180] ;  /* 0x0001800001127983 */ /* 0x000ee80000300a00 */
[----:B------:R4:W-:Y:S01]  /*1c600*/  STL [R1+0x130], R0 ;  /* 0x0001300001007387 */ /* 0x0009e20000100800 */
[----:B0-----:R-:W-:-:S02]  /*1c610*/  IADD3 R7, P0, PT, R12, R50, RZ ;  /* 0x000000320c077210 */ /* 0x001fc40007f1e0ff */
[----:B-1----:R-:W-:-:S03]  /*1c620*/  IADD3 R6, P1, PT, R10, R50, RZ ;  /* 0x000000320a067210 */ /* 0x002fc60007f3e0ff */
[--C-:B----4-:R-:W-:Y:S01]  /*1c630*/  IMAD.X R0, R13, 0x1, R3.reuse, P0 ;  /* 0x000000010d007824 */ /* 0x110fe200000e0603 */
[----:B------:R-:W-:Y:S04]  /*1c640*/  STL [R1+0x440], R7 ;  /* 0x0004400701007387 */ /* 0x000fe80000100800 */
[----:B------:R-:W4:Y:S04]  /*1c650*/  LDL.LU.64 R16, [R1+0x188] ;  /* 0x0001880001107983 */ /* 0x000f280000300a00 */
[----:B------:R0:W-:Y:S04]  /*1c660*/  STL [R1+0x444], R6 ;  /* 0x0004440601007387 */ /* 0x0001e80000100800 */
[----:B------:R1:W-:Y:S04]  /*1c670*/  STL [R1+0x138], R0 ;  /* 0x0001380001007387 */ /* 0x0003e80000100800 */
[----:B------:R-:W4:Y:S01]  /*1c680*/  LDL.LU.64 R14, [R1+0x190] ;  /* 0x00019000010e7983 */ /* 0x000f220000300a00 */
[----:B0-----:R-:W-:Y:S01]  /*1c690*/  IMAD.X R6, R11, 0x1, R3, P1 ;  /* 0x000000010b067824 */ /* 0x001fe200008e0603 */
[----:B------:R-:W-:-:S02]  /*1c6a0*/  IADD3 R22, P1, PT, R8, R50, RZ ;  /* 0x0000003208167210 */ /* 0x000fc40007f3e0ff */
[----:B-1----:R-:W-:Y:S02]  /*1c6b0*/  IADD3 R0, P0, PT, R4, R50, RZ ;  /* 0x0000003204007210 */ /* 0x002fe40007f1e0ff */
[----:B------:R0:W-:Y:S04]  /*1c6c0*/  STL [R1+0x140], R6 ;  /* 0x0001400601007387 */ /* 0x0001e80000100800 */
[----:B------:R-:W-:Y:S04]  /*1c6d0*/  STL [R1+0x1434], R22 ;  /* 0x0014341601007387 */ /* 0x000fe80000100800 */
[----:B------:R1:W-:Y:S04]  /*1c6e0*/  STL [R1+0x448], R0 ;  /* 0x0004480001007387 */ /* 0x0003e80000100800 */
[----:B------:R-:W4:Y:S04]  /*1c6f0*/  LDL.LU.64 R12, [R1+0x198] ;  /* 0x00019800010c7983 */ /* 0x000f280000300a00 */
[----:B0-----:R-:W4:Y:S01]  /*1c700*/  LDL.LU.64 R6, [R1+0x1a0] ;  /* 0x0001a00001067983 */ /* 0x001f220000300a00 */
[----:B-1----:R-:W-:-:S05]  /*1c710*/  IMAD.X R0, R5, 0x1, R3, P0 ;  /* 0x0000000105007824 */ /* 0x002fca00000e0603 */
[----:B------:R3:W-:Y:S04]  /*1c720*/  STL [R1+0x148], R0 ;  /* 0x0001480001007387 */ /* 0x0007e80000100800 */
[----:B------:R-:W4:Y:S01]  /*1c730*/  LDL.LU.64 R4, [R1+0x1a8] ;  /* 0x0001a80001047983 */ /* 0x000f220000300a00 */
[----:B------:R-:W-:-:S03]  /*1c740*/  IMAD.X R23, R9, 0x1, R3, P1 ;  /* 0x0000000109177824 */ /* 0x000fc600008e0603 */
[----:B------:R-:W4:Y:S04]  /*1c750*/  LDL.LU.64 R10, [R1+0x1c8] ;  /* 0x0001c800010a7983 */ /* 0x000f280000300a00 */
[----:B------:R-:W-:Y:S01]  /*1c760*/  STL [R1+0x1438], R23 ;  /* 0x0014381701007387 */ /* 0x000fe20000100800 */
[-C--:B--2---:R-:W-:Y:S02]  /*1c770*/  IADD3 R8, P0, PT, R20, R50.reuse, RZ ;  /* 0x0000003214087210 */ /* 0x084fe40007f1e0ff */
[----:B---3--:R-:W-:-:S03]  /*1c780*/  IADD3 R0, P1, PT, R18, R50, RZ ;  /* 0x0000003212007210 */ /* 0x008fc60007f3e0ff */
[----:B------:R0:W-:Y:S01]  /*1c790*/  STL [R1+0x143c], R8 ;  /* 0x00143c0801007387 */ /* 0x0001e20000100800 */
[----:B------:R-:W-:-:S03]  /*1c7a0*/  IMAD.X R9, R21, 0x1, R3, P0 ;  /* 0x0000000115097824 */ /* 0x000fc600000e0603 */
[----:B------:R4:W-:Y:S01]  /*1c7b0*/  STL [R1+0x4e4], R0 ;  /* 0x0004e40001007387 */ /* 0x0009e20000100800 */
[----:B0-----:R-:W-:Y:S01]  /*1c7c0*/  IMAD.X R8, R19, 0x1, R3, P1 ;  /* 0x0000000113087824 */ /* 0x001fe200008e0603 */
[----:B----4-:R-:W-:-:S04]  /*1c7d0*/  IADD3 R0, P0, PT, R16, R50, RZ ;  /* 0x0000003210007210 */ /* 0x010fc80007f1e0ff */
[----:B------:R0:W-:Y:S04]  /*1c7e0*/  STL [R1+0x180], R8 ;  /* 0x0001800801007387 */ /* 0x0001e80000100800 */
[----:B------:R1:W-:Y:S01]  /*1c7f0*/  STL [R1+0x4e8], R0 ;  /* 0x0004e80001007387 */ /* 0x0003e20000100800 */
[----:B------:R-:W-:Y:S01]  /*1c800*/  IADD3 R18, P1, PT, R14, R50, RZ ;  /* 0x000000320e127210 */ /* 0x000fe20007f3e0ff */
[----:B0-----:R-:W-:-:S04]  /*1c810*/  IMAD.X R8, R17, 0x1, R3, P0 ;  /* 0x0000000111087824 */ /* 0x001fc800000e0603 */
[----:B------:R0:W-:Y:S01]  /*1c820*/  STL [R1+0x4ec], R18 ;  /* 0x0004ec1201007387 */ /* 0x0001e20000100800 */
[----:B-1----:R-:W-:-:S03]  /*1c830*/  IMAD.X R0, R15, 0x1, R3, P1 ;  /* 0x000000010f007824 */ /* 0x002fc600008e0603 */
[----:B------:R-:W2:Y:S04]  /*1c840*/  LDL.LU.64 R22, [R1+0x1d0] ;  /* 0x0001d00001167983 */ /* 0x000ea80000300a00 */
[----:B------:R-:W-:Y:S04]  /*1c850*/  STL [R1+0x188], R8 ;  /* 0x0001880801007387 */ /* 0x000fe80000100800 */
[----:B------:R-:W3:Y:S04]  /*1c860*/  LDL.LU.64 R20, [R1+0x1d8] ;  /* 0x0001d80001147983 */ /* 0x000ee80000300a00 */
[----:B------:R1:W-:Y:S04]  /*1c870*/  STL [R1+0x190], R0 ;  /* 0x0001900001007387 */ /* 0x0003e80000100800 */
[----:B0-----:R-:W4:Y:S01]  /*1c880*/  LDL.LU.64 R18, [R1+0x1e0] ;  /* 0x0001e00001127983 */ /* 0x001f220000300a00 */
[----:B------:R-:W-:-:S03]  /*1c890*/  IADD3 R14, P1, PT, R6, R50, RZ ;  /* 0x00000032060e7210 */ /* 0x000fc60007f3e0ff */
[----:B------:R-:W4:Y:S01]  /*1c8a0*/  LDL.LU.64 R16, [R1+0x1e8] ;  /* 0x0001e80001107983 */ /* 0x000f220000300a00 */
[----:B-1----:R-:W-:-:S05]  /*1c8b0*/  IADD3 R0, P0, PT, R12, R50, RZ ;  /* 0x000000320c007210 */ /* 0x002fca0007f1e0ff */
[----:B------:R-:W-:Y:S01]  /*1c8c0*/  IMAD.X R8, R13, 0x1, R3, P0 ;  /* 0x000000010d087824 */ /* 0x000fe200000e0603 */
[----:B------:R0:W-:Y:S01]  /*1c8d0*/  STL [R1+0x4f0], R0 ;  /* 0x0004f00001007387 */ /* 0x0001e20000100800 */
[----:B------:R-:W-:-:S03]  /*1c8e0*/  IADD3 R6, P0, PT, R4, R50, RZ ;  /* 0x0000003204067210 */ /* 0x000fc60007f1e0ff */
[----:B------:R1:W-:Y:S01]  /*1c8f0*/  STL [R1+0x4f4], R14 ;  /* 0x0004f40e01007387 */ /* 0x0003e20000100800 */
[----:B0-----:R-:W-:-:S03]  /*1c900*/  IMAD.X R0, R7, 0x1, R3, P1 ;  /* 0x0000000107007824 */ /* 0x001fc600008e0603 */
[----:B------:R-:W-:Y:S04]  /*1c910*/  STL [R1+0x198], R8 ;  /* 0x0001980801007387 */ /* 0x000fe80000100800 */
[----:B------:R0:W-:Y:S04]  /*1c920*/  STL [R1+0x1a0], R0 ;  /* 0x0001a00001007387 */ /* 0x0001e80000100800 */
[----:B------:R0:W-:Y:S04]  /*1c930*/  STL [R1+0x4fc], R6 ;  /* 0x0004fc0601007387 */ /* 0x0001e80000100800 */
[----:B-1----:R-:W4:Y:S04]  /*1c940*/  LDL.LU.64 R14, [R1+0x1f0] ;  /* 0x0001f000010e7983 */ /* 0x002f280000300a00 */
[----:B------:R-:W4:Y:S01]  /*1c950*/  LDL.LU.64 R12, [R1+0x1f8] ;  /* 0x0001f800010c7983 */ /* 0x000f220000300a00 */
[----:B0-----:R-:W-:Y:S01]  /*1c960*/  IMAD.X R0, R5, 0x1, R3, P0 ;  /* 0x0000000105007824 */ /* 0x001fe200000e0603 */
[----:B------:R-:W-:-:S04]  /*1c970*/  IADD3 R30, P1, PT, R10, R50, RZ ;  /* 0x000000320a1e7210 */ /* 0x000fc80007f3e0ff */
[----:B------:R4:W-:Y:S01]  /*1c980*/  STL [R1+0x1a8], R0 ;  /* 0x0001a80001007387 */ /* 0x0009e20000100800 */
[----:B------:R-:W-:-:S03]  /*1c990*/  IMAD.X R31, R11, 0x1, R3, P1 ;  /* 0x000000010b1f7824 */ /* 0x000fc600008e0603 */
[----:B------:R-:W4:Y:S04]  /*1c9a0*/  LDL.LU.64 R6, [R1+0x200] ;  /* 0x0002000001067983 */ /* 0x000f280000300a00 */
[----:B------:R-:W4:Y:S01]  /*1c9b0*/  LDL.LU.64 R4, [R1+0x208] ;  /* 0x0002080001047983 */ /* 0x000f220000300a00 */
[----:B--2---:R-:W-:-:S05]  /*1c9c0*/  IADD3 R24, P0, PT, R22, R50, RZ ;  /* 0x0000003216187210 */ /* 0x004fca0007f1e0ff */
[----:B------:R-:W-:Y:S01]  /*1c9d0*/  IMAD.X R25, R23, 0x1, R3, P0 ;  /* 0x0000000117197824 */ /* 0x000fe200000e0603 */
[----:B---3--:R-:W-:-:S05]  /*1c9e0*/  IADD3 R10, P1, PT, R20, R50, RZ ;  /* 0x00000032140a7210 */ /* 0x008fca0007f3e0ff */
[----:B------:R-:W-:Y:S01]  /*1c9f0*/  IMAD.X R11, R21, 0x1, R3, P1 ;  /* 0x00000001150b7824 */ /* 0x000fe200008e0603 */
[-C--:B----4-:R-:W-:Y:S02]  /*1ca00*/  IADD3 R0, P0, PT, R18, R50.reuse, RZ ;  /* 0x0000003212007210 */ /* 0x090fe40007f1e0ff */
[----:B------:R-:W-:-:S03]  /*1ca10*/  IADD3 R20, P1, PT, R16, R50, RZ ;  /* 0x0000003210147210 */ /* 0x000fc60007f3e0ff */
[--C-:B------:R-:W-:Y:S01]  /*1ca20*/  IMAD.X R8, R19, 0x1, R3.reuse, P0 ;  /* 0x0000000113087824 */ /* 0x100fe200000e0603 */
[----:B------:R0:W-:Y:S04]  /*1ca30*/  STL [R1+0x510], R0 ;  /* 0x0005100001007387 */ /* 0x0001e80000100800 */
[----:B------:R1:W-:Y:S04]  /*1ca40*/  STL [R1+0x514], R20 ;  /* 0x0005141401007387 */ /* 0x0003e80000100800 */
[----:B------:R-:W2:Y:S01]  /*1ca50*/  LDL.LU.64 R28, [R1+0x228] ;  /* 0x00022800011c7983 */ /* 0x000ea20000300a00 */
[----:B0-----:R-:W-:-:S03]  /*1ca60*/  IMAD.X R0, R17, 0x1, R3, P1 ;  /* 0x0000000111007824 */ /* 0x001fc600008e0603 */
[----:B------:R-:W-:Y:S04]  /*1ca70*/  STL [R1+0x1e0], R8 ;  /* 0x0001e00801007387 */ /* 0x000fe80000100800 */
[----:B------:R-:W3:Y:S04]  /*1ca80*/  LDL.LU.64 R26, [R1+0x230] ;  /* 0x00023000011a7983 */ /* 0x000ee80000300a00 */
[----:B------:R0:W-:Y:S04]  /*1ca90*/  STL [R1+0x1e8], R0 ;  /* 0x0001e80001007387 */ /* 0x0001e80000100800 */
[----:B------:R-:W4:Y:S04]  /*1caa0*/  LDL.LU.64 R22, [R1+0x238] ;  /* 0x0002380001167983 */ /* 0x000f280000300a00 */
[----:B-1----:R-:W4:Y:S01]  /*1cab0*/  LDL.LU.64 R20, [R1+0x240] ;  /* 0x0002400001147983 */ /* 0x002f220000300a00 */
[----:B0-----:R-:W-:-:S02]  /*1cac0*/  IADD3 R0, P0, PT, R14, R50, RZ ;  /* 0x000000320e007210 */ /* 0x001fc40007f1e0ff */
[----:B------:R-:W-:-:S03]  /*1cad0*/  IADD3 R16, P1, PT, R12, R50, RZ ;  /* 0x000000320c107210 */ /* 0x000fc60007f3e0ff */
[--C-:B------:R-:W-:Y:S01]  /*1cae0*/  IMAD.X R8, R15, 0x1, R3.reuse, P0 ;  /* 0x000000010f087824 */ /* 0x100fe200000e0603 */
[----:B------:R0:W-:Y:S04]  /*1caf0*/  STL [R1+0x518], R0 ;  /* 0x0005180001007387 */ /* 0x0001e80000100800 */
[----:B------:R-:W-:Y:S04]  /*1cb00*/  STL [R1+0x51c], R16 ;  /* 0x00051c1001007387 */ /* 0x000fe80000100800 */
[----:B------:R-:W4:Y:S01]  /*1cb10*/  LDL.LU.64 R18, [R1+0x248] ;  /* 0x0002480001127983 */ /* 0x000f220000300a00 */
[----:B0-----:R-:W-:-:S03]  /*1cb20*/  IMAD.X R0, R13, 0x1, R3, P1 ;  /* 0x000000010d007824 */ /* 0x001fc600008e0603 */
[----:B------:R-:W-:Y:S04]  /*1cb30*/  STL [R1+0x1f0], R8 ;  /* 0x0001f00801007387 */ /* 0x000fe80000100800 */
[----:B------:R-:W4:Y:S01]  /*1cb40*/  LDL.LU.64 R12, [R1+0x250] ;  /* 0x00025000010c7983 */ /* 0x000f220000300a00 */
[----:B------:R-:W-:-:S03]  /*1cb50*/  IADD3 R14, P1, PT, R4, R50, RZ ;  /* 0x00000032040e7210 */ /* 0x000fc60007f3e0ff */
[----:B------:R0:W-:Y:S02]  /*1cb60*/  STL [R1+0x1f8], R0 ;  /* 0x0001f80001007387 */ /* 0x0001e40000100800 */
[----:B0-----:R-:W-:-:S05]  /*1cb70*/  IADD3 R0, P0, PT, R6, R50, RZ ;  /* 0x0000003206007210 */ /* 0x001fca0007f1e0ff */
[----:B------:R0:W-:Y:S01]  /*1cb80*/  STL [R1+0x520], R0 ;  /* 0x0005200001007387 */ /* 0x0001e20000100800 */
[----:B------:R-:W-:-:S03]  /*1cb90*/  IMAD.X R8, R7, 0x1, R3, P0 ;  /* 0x0000000107087824 */ /* 0x000fc600000e0603 */
[----:B------:R3:W-:Y:S04]  /*1cba0*/  STL [R1+0x528], R14 ;  /* 0x0005280e01007387 */ /* 0x0007e80000100800 */
[----:B------:R-:W4:Y:S01]  /*1cbb0*/  LDL.LU.64 R6, [R1+0x258] ;  /* 0x0002580001067983 */ /* 0x000f220000300a00 */
[----:B0-----:R-:W-:-:S03]  /*1cbc0*/  IMAD.X R0, R5, 0x1, R3, P1 ;  /* 0x0000000105007824 */ /* 0x001fc600008e0603 */
[----:B------:R-:W-:Y:S04]  /*1cbd0*/  STL [R1+0x200], R8 ;  /* 0x0002000801007387 */ /* 0x000fe80000100800 */
[----:B------:R-:W4:Y:S04]  /*1cbe0*/  LDL.LU.64 R4, [R1+0x260] ;  /* 0x0002600001047983 */ /* 0x000f280000300a00 */
[----:B------:R4:W-:Y:S01]  /*1cbf0*/  STL [R1+0x208], R0 ;  /* 0x0002080001007387 */ /* 0x0009e20000100800 */
        /* <DEDUP_REMOVED lines=13> */
[----:B------:R0:W-:Y:S01]  /*1ccd0*/  STL [R1+0x240], R0 ;  /* 0x0002400001007387 */ /* 0x0001e20000100800 */
[-C--:B-1----:R-:W-:Y:S02]  /*1cce0*/  IADD3 R26, P1, PT, R12, R50.reuse, RZ ;  /* 0x000000320c1a7210 */ /* 0x082fe40007f3e0ff */
[----:B0-----:R-:W-:-:S05]  /*1ccf0*/  IADD3 R0, P0, PT, R18, R50, RZ ;  /* 0x0000003212007210 */ /* 0x001fca0007f1e0ff */
[--C-:B------:R-:W-:Y:S01]  /*1cd00*/  IMAD.X R8, R19, 0x1, R3.reuse, P0 ;  /* 0x0000000113087824 */ /* 0x100fe200000e0603 */
[----:B------:R0:W-:Y:S04]  /*1cd10*/  STL [R1+0x540], R0 ;  /* 0x0005400001007387 */ /* 0x0001e80000100800 */
[----:B------:R-:W-:Y:S04]  /*1cd20*/  STL [R1+0x548], R26 ;  /* 0x0005481a01007387 */ /* 0x000fe80000100800 */
[----:B------:R-:W4:Y:S01]  /*1cd30*/  LDL.LU.64 R18, [R1+0x290] ;  /* 0x0002900001127983 */ /* 0x000f220000300a00 */
[----:B0-----:R-:W-:-:S03]  /*1cd40*/  IMAD.X R0, R13, 0x1, R3, P1 ;  /* 0x000000010d007824 */ /* 0x001fc600008e0603 */
[----:B------:R0:W-:Y:S04]  /*1cd50*/  STL [R1+0x248], R8 ;  /* 0x0002480801007387 */ /* 0x0001e80000100800 */
[----:B------:R-:W4:Y:S04]  /*1cd60*/  LDL.LU.64 R12, [R1+0x298] ;  /* 0x00029800010c7983 */ /* 0x000f280000300a00 */
[----:B------:R1:W-:Y:S04]  /*1cd70*/  STL [R1+0x250], R0 ;  /* 0x0002500001007387 */ /* 0x0003e80000100800 */
[----:B------:R-:W4:Y:S01]  /*1cd80*/  LDL.LU.64 R34, [R1+0x2a0] ;  /* 0x0002a00001227983 */ /* 0x000f220000300a00 */
[----:B0-----:R-:W-:-:S02]  /*1cd90*/  IADD3 R8, P0, PT, R6, R50, RZ ;  /* 0x0000003206087210 */ /* 0x001fc40007f1e0ff */
[----:B-1----:R-:W-:-:S03]  /*1cda0*/  IADD3 R0, P1, PT, R4, R50, RZ ;  /* 0x0000003204007210 */ /* 0x002fc60007f3e0ff */
[----:B------:R0:W-:Y:S04]  /*1cdb0*/  STL [R1+0x54c], R8 ;  /* 0x00054c0801007387 */ /* 0x0001e80000100800 */
[----:B------:R-:W4:Y:S01]  /*1cdc0*/  LDL.LU.64 R26, [R1+0x2a8] ;  /* 0x0002a800011a7983 */ /* 0x000f220000300a00 */
[----:B0-----:R-:W-:-:S03]  /*1cdd0*/  IMAD.X R8, R7, 0x1, R3, P0 ;  /* 0x0000000107087824 */ /* 0x001fc600000e0603 */
[----:B------:R0:W-:Y:S04]  /*1cde0*/  STL [R1+0x554], R0 ;  /* 0x0005540001007387 */ /* 0x0001e80000100800 */
[----:B------:R-:W4:Y:S04]  /*1cdf0*/  LDL.LU.64 R6, [R1+0x2b0] ;  /* 0x0002b00001067983 */ /* 0x000f280000300a00 */
[----:B------:R-:W-:Y:S01]  /*1ce00*/  STL [R1+0x258], R8 ;  /* 0x0002580801007387 */ /* 0x000fe20000100800 */
[----:B0-----:R-:W-:-:S03]  /*1ce10*/  IMAD.X R0, R5, 0x1, R3, P1 ;  /* 0x0000000105007824 */ /* 0x001fc600008e0603 */
[----:B------:R-:W4:Y:S04]  /*1ce20*/  LDL.LU.64 R4, [R1+0x2b8] ;  /* 0x0002b80001047983 */ /* 0x000f280000300a00 */
[----:B------:R2:W-:Y:S02]  /*1ce30*/  STL [R1+0x260], R0 ;  /* 0x0002600001007387 */ /* 0x0005e40000100800 */
[----:B--2---:R-:W-:-:S05]  /*1ce40*/  IADD3 R0, P0, PT, R22, R50, RZ ;  /* 0x0000003216007210 */ /* 0x004fca0007f1e0ff */
[--C-:B------:R-:W-:Y:S01]  /*1ce50*/  IMAD.X R8, R23, 0x1, R3.reuse, P0 ;  /* 0x0000000117087824 */ /* 0x100fe200000e0603 */
[----:B---3--:R-:W-:Y:S01]  /*1ce60*/  IADD3 R28, P1, PT, R20, R50, RZ ;  /* 0x00000032141c7210 */ /* 0x008fe20007f3e0ff */
[----:B------:R0:W-:Y:S04]  /*1ce70*/  STL [R1+0x558], R0 ;  /* 0x0005580001007387 */ /* 0x0001e80000100800 */
[----:B------:R4:W-:Y:S04]  /*1ce80*/  STL [R1+0x55c], R28 ;  /* 0x00055c1c01007387 */ /* 0x0009e80000100800 */
[----:B------:R-:W2:Y:S01]  /*1ce90*/  LDL.LU.64 R22, [R1+0x2c0] ;  /* 0x0002c00001167983 */ /* 0x000ea20000300a00 */
[----:B0-----:R-:W-:-:S03]  /*1cea0*/  IMAD.X R0, R21, 0x1, R3, P1 ;  /* 0x0000000115007824 */ /* 0x001fc600008e0603 */
[----:B------:R0:W-:Y:S04]  /*1ceb0*/  STL [R1+0x268], R8 ;  /* 0x0002680801007387 */ /* 0x0001e80000100800 */
[----:B------:R-:W3:Y:S04]  /*1cec0*/  LDL.LU.64 R20, [R1+0x2c8] ;  /* 0x0002c80001147983 */ /* 0x000ee80000300a00 */
[----:B------:R1:W-:Y:S01]  /*1ced0*/  STL [R1+0x270], R0 ;  /* 0x0002700001007387 */ /* 0x0003e20000100800 */
[----:B----4-:R-:W-:-:S05]  /*1cee0*/  IADD3 R28, P0, PT, R18, R50, RZ ;  /* 0x00000032121c7210 */ /* 0x010fca0007f1e0ff */
[----:B------:R-:W-:Y:S02]  /*1cef0*/  IMAD.X R29, R19, 0x1, R3, P0 ;  /* 0x00000001131d7824 */ /* 0x000fe400000e0603 */
[----:B------:R-:W4:Y:S01]  /*1cf00*/  LDL.LU.64 R18, [R1+0x2d0] ;  /* 0x0002d00001127983 */ /* 0x000f220000300a00 */
[-C--:B------:R-:W-:Y:S02]  /*1cf10*/  IADD3 R32, P1, PT, R12, R50.reuse, RZ ;  /* 0x000000320c207210 */ /* 0x080fe40007f3e0ff */
[----:B0-----:R-:W-:-:S03]  /*1cf20*/  IADD3 R8, P0, PT, R34, R50, RZ ;  /* 0x0000003222087210 */ /* 0x001fc60007f1e0ff */
[--C-:B------:R-:W-:Y:S02]  /*1cf30*/  IMAD.X R33, R13, 0x1, R3.reuse, P1 ;  /* 0x000000010d217824 */ /* 0x100fe400008e0603 */
[----:B------:R0:W-:Y:S04]  /*1cf40*/  STL [R1+0x568], R8 ;  /* 0x0005680801007387 */ /* 0x0001e80000100800 */
[----:B------:R-:W4:Y:S01]  /*1cf50*/  LDL.LU.64 R12, [R1+0x2d8] ;  /* 0x0002d800010c7983 */ /* 0x000f220000300a00 */
[----:B-1----:R-:W-:Y:S01]  /*1cf60*/  IADD3 R0, P1, PT, R26, R50, RZ ;  /* 0x000000321a007210 */ /* 0x002fe20007f3e0ff */
[----:B------:R-:W-:-:S04]  /*1cf70*/  IMAD.X R34, R35, 0x1, R3, P0 ;  /* 0x0000000123227824 */ /* 0x000fc800000e0603 */
[----:B------:R1:W-:Y:S01]  /*1cf80*/  STL [R1+0x56c], R0 ;  /* 0x00056c0001007387 */ /* 0x0003e20000100800 */
[----:B0-----:R-:W-:-:S03]  /*1cf90*/  IMAD.X R8, R27, 0x1, R3, P1 ;  /* 0x000000011b087824 */ /* 0x001fc600008e0603 */
[----:B------:R-:W-:Y:S01]  /*1cfa0*/  STL [R1+0x2a0], R34 ;  /* 0x0002a02201007387 */ /* 0x000fe20000100800 */
[----:B-1----:R-:W-:-:S03]  /*1cfb0*/  IADD3 R0, P0, PT, R6, R50, RZ ;  /* 0x0000003206007210 */ /* 0x002fc60007f1e0ff */
[----:B------:R0:W-:Y:S01]  /*1cfc0*/  STL [R1+0x2a8], R8 ;  /* 0x0002a80801007387 */ /* 0x0001e20000100800 */
[----:B------:R-:W-:-:S03]  /*1cfd0*/  IADD3 R26, P1, PT, R4, R50, RZ ;  /* 0x00000032041a7210 */ /* 0x000fc60007f3e0ff */
[----:B------:R1:W-:Y:S04]  /*1cfe0*/  STL [R1+0x570], R0 ;  /* 0x0005700001007387 */ /* 0x0003e80000100800 */
[----:B------:R-:W-:Y:S01]  /*1cff0*/  STL [R1+0x574], R26 ;  /* 0x0005741a01007387 */ /* 0x000fe20000100800 */
[----:B0-----:R-:W-:-:S03]  /*1d000*/  IMAD.X R8, R7, 0x1, R3, P0 ;  /* 0x0000000107087824 */ /* 0x001fc600000e0603 */
[----:B------:R-:W4:Y:S01]  /*1d010*/  LDL.LU.64 R6, [R1+0x2f8] ;  /* 0x0002f80001067983 */ /* 0x000f220000300a00 */
[----:B-1----:R-:W-:-:S03]  /*1d020*/  IMAD.X R0, R5, 0x1, R3, P1 ;  /* 0x0000000105007824 */ /* 0x002fc600008e0603 */
[----:B------:R-:W-:Y:S04]  /*1d030*/  STL [R1+0x2b0], R8 ;  /* 0x0002b00801007387 */ /* 0x000fe80000100800 */
[----:B------:R-:W4:Y:S04]  /*1d040*/  LDL.LU.64 R4, [R1+0x300] ;  /* 0x0003000001047983 */ /* 0x000f280000300a00 */
[----:B------:R2:W-:Y:S04]  /*1d050*/  STL [R1+0x2b8], R0 ;  /* 0x0002b80001007387 */ /* 0x0005e80000100800 */
[----:B------:R-:W4:Y:S01]  /*1d060*/  LDL.LU.64 R38, [R1+0x308] ;  /* 0x0003080001267983 */ /* 0x000f220000300a00 */
[----:B--2---:R-:W-:-:S05]  /*1d070*/  IADD3 R0, P0, PT, R22, R50, RZ ;  /* 0x0000003216007210 */ /* 0x004fca0007f1e0ff */
[----:B------:R0:W-:Y:S01]  /*1d080*/  STL [R1+0x57c], R0 ;  /* 0x00057c0001007387 */ /* 0x0001e20000100800 */
[----:B---3--:R-:W-:-:S05]  /*1d090*/  IADD3 R8, P1, PT, R20, R50, RZ ;  /* 0x0000003214087210 */ /* 0x008fca0007f3e0ff */
[----:B------:R4:W-:Y:S01]  /*1d0a0*/  STL [R1+0x584], R8 ;  /* 0x0005840801007387 */ /* 0x0009e20000100800 */
[--C-:B------:R-:W-:Y:S02]  /*1d0b0*/  IMAD.X R20, R21, 0x1, R3.reuse, P1 ;  /* 0x0000000115147824 */ /* 0x100fe400008e0603 */
[----:B0-----:R-:W-:Y:S01]  /*1d0c0*/  IMAD.X R0, R23, 0x1, R3, P0 ;  /* 0x0000000117007824 */ /* 0x001fe200000e0603 */
[----:B------:R-:W2:Y:S04]  /*1d0d0*/  LDL.LU.64 R36, [R1+0x310] ;  /* 0x0003100001247983 */ /* 0x000ea80000300a00 */
[----:B------:R0:W-:Y:S01]  /*1d0e0*/  STL [R1+0x2c0], R0 ;  /* 0x0002c00001007387 */ /* 0x0001e20000100800 */
[----:B----4-:R-:W-:-:S03]  /*1d0f0*/  IADD3 R8, P0, PT, R18, R50, RZ ;  /* 0x0000003212087210 */ /* 0x010fc60007f1e0ff */
[----:B------:R-:W-:Y:S04]  /*1d100*/  STL [R1+0x2c8], R20 ;  /* 0x0002c81401007387 */ /* 0x000fe80000100800 */
[----:B------:R-:W3:Y:S04]  /*1d110*/  LDL.LU.64 R34, [R1+0x318] ;  /* 0x0003180001227983 */ /* 0x000ee80000300a00 */
[----:B------:R1:W-:Y:S04]  /*1d120*/  STL [R1+0x588], R8 ;  /* 0x0005880801007387 */ /* 0x0003e80000100800 */
[----:B------:R-:W4:Y:S01]  /*1d130*/  LDL.LU.64 R26, [R1+0x320] ;  /* 0x00032000011a7983 */ /* 0x000f220000300a00 */
[----:B0-----:R-:W-:Y:S01]  /*1d140*/  IADD3 R0, P1, PT, R12, R50, RZ ;  /* 0x000000320c007210 */ /* 0x001fe20007f3e0ff */
[----:B-1----:R-:W-:-:S04]  /*1d150*/  IMAD.X R8, R19, 0x1, R3, P0 ;  /* 0x0000000113087824 */ /* 0x002fc800000e0603 */
[----:B------:R0:W-:Y:S04]  /*1d160*/  STL [R1+0x58c], R0 ;  /* 0x00058c0001007387 */ /* 0x0001e80000100800 */
[----:B------:R-:W4:Y:S04]  /*1d170*/  LDL.LU.64 R22, [R1+0x328] ;  /* 0x0003280001167983 */ /* 0x000f280000300a00 */
[----:B------:R-:W-:Y:S04]  /*1d180*/  STL [R1+0x2d0], R8 ;  /* 0x0002d00801007387 */ /* 0x000fe80000100800 */
[----:B------:R-:W4:Y:S01]  /*1d190*/  LDL.LU.64 R20, [R1+0x330] ;  /* 0x0003300001147983 */ /* 0x000f220000300a00 */
[----:B0-----:R-:W-:Y:S01]  /*1d1a0*/  IMAD.X R0, R13, 0x1, R3, P1 ;  /* 0x000000010d007824 */ /* 0x001fe200008e0603 */
[----:B------:R-:W-:-:S04]  /*1d1b0*/  IADD3 R12, P0, PT, R6, R50, RZ ;  /* 0x00000032060c7210 */ /* 0x000fc80007f1e0ff */
[----:B------:R-:W-:Y:S01]  /*1d1c0*/  STL [R1+0x2d8], R0 ;  /* 0x0002d80001007387 */ /* 0x000fe20000100800 */
[----:B------:R-:W-:-:S03]  /*1d1d0*/  IMAD.X R13, R7, 0x1, R3, P0 ;  /* 0x00000001070d7824 */ /* 0x000fc600000e0603 */
[----:B------:R-:W4:Y:S01]  /*1d1e0*/  LDL.LU.64 R6, [R1+0x338] ;  /* 0x0003380001067983 */ /* 0x000f220000300a00 */
[-C--:B------:R-:W-:Y:S02]  /*1d1f0*/  IADD3 R18, P1, PT, R4, R50.reuse, RZ ;  /* 0x0000003204127210 */ /* 0x080fe40007f3e0ff */
[----:B------:R-:W-:-:S03]  /*1d200*/  IADD3 R4, P0, PT, R38, R50, RZ ;  /* 0x0000003226047210 */ /* 0x000fc60007f1e0ff */
[--C-:B------:R-:W-:Y:S02]  /*1d210*/  IMAD.X R19, R5, 0x1, R3.reuse, P1 ;  /* 0x0000000105137824 */ /* 0x100fe400008e0603 */
[----:B------:R0:W-:Y:S04]  /*1d220*/  STL [R1+0x59c], R4 ;  /* 0x00059c0401007387 */ /* 0x0001e80000100800 */
[----:B0-----:R-:W4:Y:S01]  /*1d230*/  LDL.LU.64 R4, [R1+0x340] ;  /* 0x0003400001047983 */ /* 0x001f220000300a00 */
[----:B------:R-:W-:Y:S01]  /*1d240*/  IMAD.X R38, R39, 0x1, R3, P0 ;  /* 0x0000000127267824 */ /* 0x000fe200000e0603 */
[----:B--2---:R-:W-:-:S05]  /*1d250*/  IADD3 R0, P1, PT, R36, R50, RZ ;  /* 0x0000003224007210 */ /* 0x004fca0007f3e0ff */
[----:B------:R3:W-:Y:S01]  /*1d260*/  STL [R1+0x5a0], R0 ;  /* 0x0005a00001007387 */ /* 0x0007e20000100800 */
[----:B------:R-:W-:-:S03]  /*1d270*/  IMAD.X R8, R37, 0x1, R3, P1 ;  /* 0x0000000125087824 */ /* 0x000fc600008e0603 */
[----:B------:R-:W-:Y:S01]  /*1d280*/  STL [R1+0x308], R38 ;  /* 0x0003082601007387 */ /* 0x000fe20000100800 */
[----:B---3--:R-:W-:-:S03]  /*1d290*/  IADD3 R0, P0, PT, R34, R50, RZ ;  /* 0x0000003222007210 */ /* 0x008fc60007f1e0ff */
[----:B------:R0:W-:Y:S01]  /*1d2a0*/  STL [R1+0x310], R8 ;  /* 0x0003100801007387 */ /* 0x0001e20000100800 */
[----:B----4-:R-:W-:-:S03]  /*1d2b0*/  IADD3 R36, P1, PT, R26, R50, RZ ;  /* 0x000000321a247210 */ /* 0x010fc60007f3e0ff */
[----:B------:R1:W-:Y:S01]  /*1d2c0*/  STL [R1+0x5a4], R0 ;  /* 0x0005a40001007387 */ /* 0x0003e20000100800 */
[----:B0-----:R-:W-:-:S03]  /*1d2d0*/  IMAD.X R8, R35, 0x1, R3, P0 ;  /* 0x0000000123087824 */ /* 0x001fc600000e0603 */
[----:B------:R-:W-:Y:S01]  /*1d2e0*/  STL [R1+0x5a8], R36 ;  /* 0x0005a82401007387 */ /* 0x000fe20000100800 */
[----:B-1----:R-:W-:Y:S01]  /*1d2f0*/  IMAD.X R0, R27, 0x1, R3, P1 ;  /* 0x000000011b007824 */ /* 0x002fe200008e0603 */
[-C--:B------:R-:W-:Y:S02]  /*1d300*/  IADD3 R26, P0, PT, R22, R50.reuse, RZ ;  /* 0x00000032161a7210 */ /* 0x080fe40007f1e0ff */
[----:B------:R0:W-:Y:S04]  /*1d310*/  STL [R1+0x318], R8 ;  /* 0x0003180801007387 */ /* 0x0001e80000100800 */
[----:B------:R1:W-:Y:S01]  /*1d320*/  STL [R1+0x320], R0 ;  /* 0x0003200001007387 */ /* 0x0003e20000100800 */
[----:B0-----:R-:W-:-:S03]  /*1d330*/  IADD3 R8, P1, PT, R20, R50, RZ ;  /* 0x0000003214087210 */ /* 0x001fc60007f3e0ff */
[----:B------:R-:W-:Y:S01]  /*1d340*/  STL [R1+0x5ac], R26 ;  /* 0x0005ac1a01007387 */ /* 0x000fe20000100800 */
[----:B-1----:R-:W-:-:S03]  /*1d350*/  IMAD.X R0, R23, 0x1, R3, P0 ;  /* 0x0000000117007824 */ /* 0x002fc600000e0603 */
[----:B------:R-:W2:Y:S04]  /*1d360*/  LDL.LU R35, [R1+0x3f8] ;  /* 0x0003f80001237983 */ /* 0x000ea80000300800 */
[----:B------:R-:W-:Y:S04]  /*1d370*/  STL [R1+0x5b0], R8 ;  /* 0x0005b00801007387 */ /* 0x000fe80000100800 */
[----:B------:R0:W-:Y:S04]  /*1d380*/  STL [R1+0x328], R0 ;  /* 0x0003280001007387 */ /* 0x0001e80000100800 */
[----:B------:R-:W3:Y:S04]  /*1d390*/  LDL.LU R34, [R1+0x3f0] ;  /* 0x0003f00001227983 */ /* 0x000ee80000300800 */
[----:B0-----:R-:W4:Y:S01]  /*1d3a0*/  LDL.LU R0, [R1+0x3e8] ;  /* 0x0003e80001007983 */ /* 0x001f220000300800 */
[----:B------:R-:W0:Y:S01]  /*1d3b0*/  S2R R8, SR_TID.X ;  /* 0x0000000000087919 */ /* 0x000e220000002100 */
[----:B------:R-:W1:Y:S01]  /*1d3c0*/  S2R R52, SR_TID.X ;  /* 0x0000000000347919 */ /* 0x000e620000002100 */
[----:B------:R-:W-:Y:S01]  /*1d3d0*/  IMAD.X R21, R21, 0x1, R3, P1 ;  /* 0x0000000115157824 */ /* 0x000fe200008e0603 */
[----:B------:R-:W-:-:S04]  /*1d3e0*/  IADD3 R20, P0, PT, R6, R50, RZ ;  /* 0x0000003206147210 */ /* 0x000fc80007f1e0ff */
[----:B------:R-:W-:Y:S01]  /*1d3f0*/  STL [R1+0x330], R21 ;  /* 0x0003301501007387 */ /* 0x000fe20000100800 */
[----:B------:R-:W-:-:S03]  /*1d400*/  IMAD.X R6, R7, 0x1, R3, P0 ;  /* 0x0000000107067824 */ /* 0x000fc600000e0603 */
[----:B------:R-:W-:Y:S04]  /*1d410*/  STL [R1+0x5b4], R20 ;  /* 0x0005b41401007387 */ /* 0x000fe80000100800 */
[----:B------:R-:W-:Y:S01]  /*1d420*/  STL.64 [R1+0x1110], R50 ;  /* 0x0011103201007387 */ /* 0x000fe20000100a00 */
[----:B0-----:R-:W-:Y:S02]  /*1d430*/  LOP3.LUT R36, R8, 0x3f, RZ, 0xc0, !PT ;  /* 0x0000003f08247812 */ /* 0x001fe400078ec0ff */
[----:B------:R-:W-:-:S05]  /*1d440*/  IADD3 R8, P1, PT, R4, R50, RZ ;  /* 0x0000003204087210 */ /* 0x000fca0007f3e0ff */
[----:B------:R-:W-:Y:S01]  /*1d450*/  IMAD.X R4, R5, 0x1, R3, P1 ;  /* 0x0000000105047824 */ /* 0x000fe200008e0603 */
[----:B------:R0:W-:Y:S01]  /*1d460*/  STL [R1+0x5b8], R8 ;  /* 0x0005b80801007387 */ /* 0x0001e20000100800 */
[----:B-1----:R-:W-:-:S03]  /*1d470*/  SHF.R.S32.HI R41, RZ, 0x6, R52 ;  /* 0x00000006ff297819 */ /* 0x002fc60000011434 */
[----:B0-----:R-:W4:Y:S04]  /*1d480*/  LDL.LU R8, [R1+0x3d8] ;  /* 0x0003d80001087983 */ /* 0x001f280000300800 */
[----:B------:R0:W-:Y:S04]  /*1d490*/  STL [R1+0x338], R6 ;  /* 0x0003380601007387 */ /* 0x0001e80000100800 */
[----:B------:R-:W4:Y:S04]  /*1d4a0*/  LDL.LU R23, [R1+0x3d0] ;  /* 0x0003d00001177983 */ /* 0x000f280000300800 */
[----:B------:R1:W-:Y:S04]  /*1d4b0*/  STL [R1+0x340], R4 ;  /* 0x0003400401007387 */ /* 0x0003e80000100800 */
[----:B------:R-:W4:Y:S04]  /*1d4c0*/  LDL.LU R22, [R1+0x3c8] ;  /* 0x0003c80001167983 */ /* 0x000f280000300800 */
[----:B------:R-:W4:Y:S04]  /*1d4d0*/  LDL.LU R7, [R1+0x3c0] ;  /* 0x0003c00001077983 */ /* 0x000f280000300800 */
[----:B0-----:R-:W4:Y:S04]  /*1d4e0*/  LDL.LU R6, [R1+0x3b8] ;  /* 0x0003b80001067983 */ /* 0x001f280000300800 */
[----:B------:R-:W4:Y:S01]  /*1d4f0*/  LDL.LU R21, [R1+0x3b0] ;  /* 0x0003b00001157983 */ /* 0x000f220000300800 */
[----:B------:R-:W-:-:S03]  /*1d500*/  IMAD.SHL.U32 R46, R36, 0x2, RZ ;  /* 0x00000002242e7824 */ /* 0x000fc600078e00ff */
[----:B------:R-:W4:Y:S01]  /*1d510*/  LDL.LU R20, [R1+0x37c] ;  /* 0x00037c0001147983 */ /* 0x000f220000300800 */
[----:B------:R-:W-:-:S03]  /*1d520*/  SGXT R41, R41, 0x1 ;  /* 0x000000012929781a */ /* 0x000fc60000000200 */
[----:B------:R-:W4:Y:S04]  /*1d530*/  LDL.LU R5, [R1+0x378] ;  /* 0x0003780001057983 */ /* 0x000f280000300800 */
[----:B-1----:R-:W4:Y:S04]  /*1d540*/  LDL.LU R4, [R1+0x374] ;  /* 0x0003740001047983 */ /* 0x002f280000300800 */
[----:B------:R-:W4:Y:S04]  /*1d550*/  LDL.LU R27, [R1+0x370] ;  /* 0x00037000011b7983 */ /* 0x000f280000300800 */
[----:B------:R-:W4:Y:S01]  /*1d560*/  LDL.LU R48, [R1+0x36c] ;  /* 0x00036c0001307983 */ /* 0x000f220000300800 */
[----:B------:R-:W-:-:S03]  /*1d570*/  LOP3.LUT R41, R46, 0x90, R41, 0x78, !PT ;  /* 0x000000902e297812 */ /* 0x000fc600078e7829 */
[----:B------:R-:W4:Y:S04]  /*1d580*/  LDL.LU R49, [R1+0x368] ;  /* 0x0003680001317983 */ /* 0x000f280000300800 */
[----:B------:R-:W4:Y:S04]  /*1d590*/  LDL.LU R26, [R1+0x364] ;  /* 0x00036400011a7983 */ /* 0x000f280000300800 */
[----:B------:R-:W4:Y:S04]  /*1d5a0*/  LDL.LU R42, [R1+0x360] ;  /* 0x00036000012a7983 */ /* 0x000f280000300800 */
[----:B------:R-:W4:Y:S01]  /*1d5b0*/  LDL.LU R43, [R1+0x35c] ;  /* 0x00035c00012b7983 */ /* 0x000f220000300800 */
[----:B------:R-:W-:-:S03]  /*1d5c0*/  LOP3.LUT R41, R41, 0x20, RZ, 0x3c, !PT ;  /* 0x0000002029297812 */ /* 0x000fc600078e3cff */
[----:B------:R-:W-:Y:S04]  /*1d5d0*/  STL.64 [R1+0x10e0], R2 ;  /* 0x0010e00201007387 */ /* 0x000fe80000100a00 */
        /* <DEDUP_REMOVED lines=8> */
[----:B--2---:R-:W-:Y:S04]  /*1d660*/  STS.U16 [R41+UR9+0x12900], R35 ;  /* 0x0129002329007988 */ /* 0x004fe80008000409 */
[----:B---3--:R0:W-:Y:S04]  /*1d670*/  STS.U16 [R41+UR9+0x12d00], R34 ;  /* 0x012d002229007988 */ /* 0x0081e80008000409 */
[----:B----4-:R1:W-:Y:S04]  /*1d680*/  STS.U16 [R41+UR9+0x13100], R0 ;  /* 0x0131000029007988 */ /* 0x0103e80008000409 */
[----:B0-----:R-:W2:Y:S04]  /*1d690*/  LDL.LU R34, [R1+0x460] ;  /* 0x0004600001227983 */ /* 0x001ea80000300800 */
[----:B------:R-:W3:Y:S04]  /*1d6a0*/  LDL.LU R35, [R1+0x45c] ;  /* 0x00045c0001237983 */ /* 0x000ee80000300800 */
[----:B------:R0:W-:Y:S04]  /*1d6b0*/  STS.U16 [R41+UR9+0x13500], R53 ;  /* 0x0135003529007988 */ /* 0x0001e80008000409 */
[----:B-1----:R-:W4:Y:S04]  /*1d6c0*/  LDL.LU R0, [R1+0x458] ;  /* 0x0004580001007983 */ /* 0x002f280000300800 */
[----:B0-----:R-:W4:Y:S01]  /*1d6d0*/  LDL.LU R53, [R1+0x434] ;  /* 0x0004340001357983 */ /* 0x001f220000300800 */
[----:B------:R-:W-:-:S04]  /*1d6e0*/  SHF.R.S32.HI R52, RZ, 0x6, R52 ;  /* 0x00000006ff347819 */ /* 0x000fc80000011434 */
[----:B------:R-:W-:-:S04]  /*1d6f0*/  SGXT R52, R52, 0x1 ;  /* 0x000000013434781a */ /* 0x000fc80000000200 */
[----:B------:R-:W-:-:S04]  /*1d700*/  LOP3.LUT R52, R46, 0x90, R52, 0x78, !PT ;  /* 0x000000902e347812 */ /* 0x000fc800078e7834 */
[----:B------:R-:W-:Y:S01]  /*1d710*/  LOP3.LUT R52, R52, 0x40, RZ, 0x3c, !PT ;  /* 0x0000004034347812 */ /* 0x000fe200078e3cff */
[----:B------:R0:W-:Y:S04]  /*1d720*/  STS.U16 [R41+UR9+0x13900], R8 ;  /* 0x0139000829007988 */ /* 0x0001e80008000409 */
[----:B------:R1:W-:Y:S04]  /*1d730*/  STS.U16 [R41+UR9+0x13d00], R23 ;  /* 0x013d001729007988 */ /* 0x0003e80008000409 */
[----:B0-----:R-:W4:Y:S04]  /*1d740*/  LDL.LU R8, [R1+0x143c] ;  /* 0x00143c0001087983 */ /* 0x001f280000300800 */
[----:B------:R0:W-:Y:S04]  /*1d750*/  STS.U16 [R41+UR9+0x14100], R22 ;  /* 0x0141001629007988 */ /* 0x0001e80008000409 */
[----:B-1----:R-:W4:Y:S04]  /*1d760*/  LDL.LU R23, [R1+0x1438] ;  /* 0x0014380001177983 */ /* 0x002f280000300800 */
        /* <DEDUP_REMOVED lines=26> */
[----:B------:R-:W4:Y:S04]  /*1d910*/  LDL.LU R46, [R1+0x1400] ;  /* 0x00140000012e7983 */ /* 0x000f280000300800 */
[----:B-1----:R-:W4:Y:S04]  /*1d920*/  LDL.LU R47, [R1+0x13fc] ;  /* 0x0013fc00012f7983 */ /* 0x002f280000300800 */
[----:B------:R0:W-:Y:S04]  /*1d930*/  STS.U16 [R41+UR9+0x17900], R40 ;  /* 0x0179002829007988 */ /* 0x0001e80008000409 */
[----:B------:R1:W-:Y:S04]  /*1d940*/  STS.U16 [R41+UR9+0x17d00], R44 ;  /* 0x017d002c29007988 */ /* 0x0003e80008000409 */
[----:B------:R1:W-:Y:S04]  /*1d950*/  STS.U16 [R52+UR9+0x10200], R45 ;  /* 0x0102002d34007988 */ /* 0x0003e80008000409 */
[----:B0-----:R-:W4:Y:S04]  /*1d960*/  LDL.LU R40, [R1+0x13f8] ;  /* 0x0013f80001287983 */ /* 0x001f280000300800 */
[----:B-1----:R-:W4:Y:S04]  /*1d970*/  LDL.LU R41, [R1+0x13f4] ;  /* 0x0013f40001297983 */ /* 0x002f280000300800 */
[----:B------:R-:W4:Y:S04]  /*1d980*/  LDL.LU R44, [R1+0x13f0] ;  /* 0x0013f000012c7983 */ /* 0x000f280000300800 */
[----:B------:R-:W4:Y:S04]  /*1d990*/  LDL.LU R45, [R1+0x13ec] ;  /* 0x0013ec00012d7983 */ /* 0x000f280000300800 */
        /* <DEDUP_REMOVED lines=8> */
[----:B--2---:R0:W-:Y:S04]  /*1da20*/  STS.U16 [R52+UR9+0x11600], R34 ;  /* 0x0116002234007988 */ /* 0x0041e80008000409 */
[----:B---3--:R1:W-:Y:S04]  /*1da30*/  STS.U16 [R52+UR9+0x11a00], R35 ;  /* 0x011a002334007988 */ /* 0x0083e80008000409 */
[----:B0-----:R-:W2:Y:S04]  /*1da40*/  LDL.LU R34, [R1+0x13d8] ;  /* 0x0013d80001227983 */ /* 0x001ea80000300800 */
[----:B-1----:R-:W3:Y:S04]  /*1da50*/  LDL.LU R35, [R1+0x13d4] ;  /* 0x0013d40001237983 */ /* 0x002ee80000300800 */
[----:B----4-:R0:W-:Y:S04]  /*1da60*/  STS.U16 [R52+UR9+0x11e00], R0 ;  /* 0x011e000034007988 */ /* 0x0101e80008000409 */
[----:B------:R1:W-:Y:S04]  /*1da70*/  STS.U16 [R52+UR9+0x12200], R53 ;  /* 0x0122003534007988 */ /* 0x0003e80008000409 */
[----:B0-----:R-:W4:Y:S04]  /*1da80*/  LDL.LU R0, [R1+0x13d0] ;  /* 0x0013d00001007983 */ /* 0x001f280000300800 */
[----:B-1----:R-:W2:Y:S04]  /*1da90*/  LDL.LU R53, [R1+0x13cc] ;  /* 0x0013cc0001357983 */ /* 0x002ea80000300800 */
[----:B--2---:R0:W-:Y:S04]  /*1daa0*/  STS.U16 [R52+UR9+0x12600], R53 ;  /* 0x0126003534007988 */ /* 0x0041e80008000409 */
[----:B0-----:R-:W2:Y:S04]  /*1dab0*/  LDL.LU R52, [R1+0x13c8] ;  /* 0x0013c80001347983 */ /* 0x001ea80000300800 */
[----:B------:R-:W2:Y:S02]  /*1dac0*/  LDL.LU R53, [R1+0x13c4] ;  /* 0x0013c40001357983 */ /* 0x000ea40000300800 */
[----:B--2---:R-:W-:-:S05]  /*1dad0*/  PRMT R53, RZ, 0x7610, R53 ;  /* 0x00007610ff357816 */ /* 0x004fca0000000035 */
[----:B------:R0:W-:Y:S04]  /*1dae0*/  STL.S16 [R1+0x460], R53 ;  /* 0x0004603501007387 */ /* 0x0001e80000100600 */
[----:B0-----:R-:W2:Y:S02]  /*1daf0*/  LDL.LU R53, [R1+0x13c0] ;  /* 0x0013c00001357983 */ /* 0x001ea40000300800 */
        /* <DEDUP_REMOVED lines=35> */
[----:B0-----:R-:W2:Y:S01]  /*1dd30*/  LDL.LU R53, [R1+0x1390] ;  /* 0x0013900001357983 */ /* 0x001ea20000300800 */
[----:B---3--:R-:W-:-:S05]  /*1dd40*/  PRMT R35, RZ, 0x7610, R35 ;  /* 0x00007610ff237816 */ /* 0x008fca0000000023 */
[----:B------:R0:W-:Y:S04]  /*1dd50*/  STL.S16 [R1+0x380], R35 ;  /* 0x0003802301007387 */ /* 0x0001e80000100600 */
[----:B0-----:R-:W3:Y:S01]  /*1dd60*/  LDL.LU R35, [R1+0x348] ;  /* 0x0003480001237983 */ /* 0x001ee20000300800 */
[----:B--2---:R-:W-:-:S05]  /*1dd70*/  PRMT R53, RZ, 0x7610, R53 ;  /* 0x00007610ff357816 */ /* 0x004fca0000000035 */
[----:B------:R0:W-:Y:S04]  /*1dd80*/  STL.S16 [R1+0x364], R53 ;  /* 0x0003643501007387 */ /* 0x0001e80000100600 */
[----:B0-----:R-:W2:Y:S01]  /*1dd90*/  LDL.LU R53, [R1+0x138c] ;  /* 0x00138c0001357983 */ /* 0x001ea20000300800 */
[----:B------:R-:W-:Y:S02]  /*1dda0*/  PRMT R37, RZ, 0x7610, R37 ;  /* 0x00007610ff257816 */ /* 0x000fe40000000025 */
[----:B------:R-:W-:Y:S02]  /*1ddb0*/  PRMT R39, RZ, 0x7610, R39 ;  /* 0x00007610ff277816 */ /* 0x000fe40000000027 */
[----:B------:R-:W-:Y:S01]  /*1ddc0*/  PRMT R45, RZ, 0x7610, R45 ;  /* 0x00007610ff2d7816 */ /* 0x000fe2000000002d */
[----:B------:R0:W-:Y:S01]  /*1ddd0*/  STL.S16 [R1+0x360], R37 ;  /* 0x0003602501007387 */ /* 0x0001e20000100600 */
[----:B------:R-:W-:-:S02]  /*1dde0*/  PRMT R41, RZ, 0x7610, R41 ;  /* 0x00007610ff297816 */ /* 0x000fc40000000029 */
[----:B------:R-:W-:Y:S01]  /*1ddf0*/  PRMT R47, RZ, 0x7610, R47 ;  /* 0x00007610ff2f7816 */ /* 0x000fe2000000002f */
[----:B0-----:R-:W3:Y:S04]  /*1de00*/  LDL.LU R37, [R1+0x34c] ;  /* 0x00034c0001257983 */ /* 0x001ee80000300800 */
[----:B------:R0:W-:Y:S04]  /*1de10*/  STL.S16 [R1+0x458], R39 ;  /* 0x0004582701007387 */ /* 0x0001e80000100600 */
[----:B0-----:R-:W3:Y:S04]  /*1de20*/  LDL.LU R39, [R1+0x388] ;  /* 0x0003880001277983 */ /* 0x001ee80000300800 */
[----:B------:R0:W-:Y:S04]  /*1de30*/  STL.S16 [R1+0x454], R45 ;  /* 0x0004542d01007387 */ /* 0x0001e80000100600 */
[----:B0-----:R-:W3:Y:S04]  /*1de40*/  LDL.LU R45, [R1+0x38c] ;  /* 0x00038c00012d7983 */ /* 0x001ee80000300800 */
[----:B------:R0:W-:Y:S04]  /*1de50*/  STL.S16 [R1+0x430], R41 ;  /* 0x0004302901007387 */ /* 0x0001e80000100600 */
[----:B0-----:R-:W3:Y:S04]  /*1de60*/  LDL.LU R41, [R1+0x390] ;  /* 0x0003900001297983 */ /* 0x001ee80000300800 */
[----:B------:R0:W-:Y:S04]  /*1de70*/  STL.S16 [R1+0x42c], R47 ;  /* 0x00042c2f01007387 */ /* 0x0001e80000100600 */
[----:B0-----:R-:W3:Y:S01]  /*1de80*/  LDL.LU R47, [R1+0x394] ;  /* 0x00039400012f7983 */ /* 0x001ee20000300800 */
[----:B--2---:R-:W-:-:S05]  /*1de90*/  PRMT R53, RZ, 0x7610, R53 ;  /* 0x00007610ff357816 */ /* 0x004fca0000000035 */
[----:B------:R0:W-:Y:S04]  /*1dea0*/  STL.S16 [R1+0x408], R53 ;  /* 0x0004083501007387 */ /* 0x0001e80000100600 */
[----:B0-----:R-:W2:Y:S02]  /*1deb0*/  LDL.LU R53, [R1+0x1388] ;  /* 0x0013880001357983 */ /* 0x001ea40000300800 */
[----:B--2---:R-:W-:-:S05]  /*1dec0*/  PRMT R53, RZ, 0x7610, R53 ;  /* 0x00007610ff357816 */ /* 0x004fca0000000035 */
[----:B------:R0:W-:Y:S04]  /*1ded0*/  STL.S16 [R1+0x404], R53 ;  /* 0x0004043501007387 */ /* 0x0001e80000100600 */
[----:B0-----:R-:W2:Y:S01]  /*1dee0*/  LDL.LU R53, [R1+0x1384] ;  /* 0x0013840001357983 */ /* 0x001ea20000300800 */
[----:B------:R-:W-:-:S05]  /*1def0*/  PRMT R43, RZ, 0x7610, R43 ;  /* 0x00007610ff2b7816 */ /* 0x000fca000000002b */
[----:B------:R0:W-:Y:S04]  /*1df00*/  STL.S16 [R1+0x3e0], R43 ;  /* 0x0003e02b01007387 */ /* 0x0001e80000100600 */
[----:B0-----:R-:W3:Y:S01]  /*1df10*/  LDL.LU R43, [R1+0x3a8] ;  /* 0x0003a800012b7983 */ /* 0x001ee20000300800 */
[----:B------:R-:W-:Y:S02]  /*1df20*/  PRMT R49, RZ, 0x7610, R49 ;  /* 0x00007610ff317816 */ /* 0x000fe40000000031 */
[----:B------:R-:W-:Y:S02]  /*1df30*/  PRMT R2, RZ, 0x7610, R2 ;  /* 0x00007610ff027816 */ /* 0x000fe40000000002 */
[----:B------:R-:W-:Y:S02]  /*1df40*/  PRMT R3, RZ, 0x7610, R3 ;  /* 0x00007610ff037816 */ /* 0x000fe40000000003 */
[----:B------:R-:W-:-:S02]  /*1df50*/  PRMT R51, RZ, 0x7610, R51 ;  /* 0x00007610ff337816 */ /* 0x000fc40000000033 */
[----:B----4-:R-:W-:Y:S02]  /*1df60*/  PRMT R0, RZ, 0x7610, R0 ;  /* 0x00007610ff007816 */ /* 0x010fe40000000000 */
[----:B--2---:R-:W-:-:S05]  /*1df70*/  PRMT R53, RZ, 0x7610, R53 ;  /* 0x00007610ff357816 */ /* 0x004fca0000000035 */
[----:B------:R0:W-:Y:S04]  /*1df80*/  STL.S16 [R1+0x3dc], R53 ;  /* 0x0003dc3501007387 */ /* 0x0001e80000100600 */
[----:B0-----:R-:W2:Y:S04]  /*1df90*/  LDL.LU R53, [R1+0x1380] ;  /* 0x0013800001357983 */ /* 0x001ea80000300800 */
[----:B------:R0:W-:Y:S04]  /*1dfa0*/  STL.S16 [R1+0x3bc], R49 ;  /* 0x0003bc3101007387 */ /* 0x0001e80000100600 */
[----:B0-----:R-:W4:Y:S04]  /*1dfb0*/  LDL.LU R49, [R1+0x3ac] ;  /* 0x0003ac0001317983 */ /* 0x001f280000300800 */
[----:B------:R0:W-:Y:S04]  /*1dfc0*/  STL.S16 [R1+0x3b8], R2 ;  /* 0x0003b80201007387 */ /* 0x0001e80000100600 */
[----:B0-----:R-:W4:Y:S04]  /*1dfd0*/  LDL.LU R2, [R1+0x20] ;  /* 0x0000200001027983 */ /* 0x001f280000300800 */
[----:B------:R0:W-:Y:S04]  /*1dfe0*/  STL.S16 [R1+0x39c], R3 ;  /* 0x00039c0301007387 */ /* 0x0001e80000100600 */
[----:B0-----:R-:W4:Y:S04]  /*1dff0*/  LDL.LU R3, [R1+0x3ec] ;  /* 0x0003ec0001037983 */ /* 0x001f280000300800 */
[----:B------:R-:W-:Y:S04]  /*1e000*/  STL.S16 [R1+0x398], R51 ;  /* 0x0003983301007387 */ /* 0x000fe80000100600 */
[----:B------:R0:W-:Y:S04]  /*1e010*/  STL [R1+0x1238], R0 ;  /* 0x0012380001007387 */ /* 0x0001e80000100800 */
[----:B0-----:R-:W4:Y:S01]  /*1e020*/  LDL.LU R0, [R1+0x3d4] ;  /* 0x0003d40001007983 */ /* 0x001f220000300800 */
[----:B---3--:R-:W-:-:S04]  /*1e030*/  LOP3.LUT R35, R35, R34, RZ, 0x3c, !PT ;  /* 0x0000002223237212 */ /* 0x008fc800078e3cff */
[C---:B------:R-:W-:Y:S02]  /*1e040*/  LOP3.LUT R34, R35.reuse, R34, RZ, 0x3c, !PT ;  /* 0x0000002223227212 */ /* 0x040fe400078e3cff */
[----:B------:R-:W-:Y:S02]  /*1e050*/  PRMT R52, RZ, 0x7610, R52 ;  /* 0x00007610ff347816 */ /* 0x000fe40000000034 */
[----:B------:R-:W-:Y:S02]  /*1e060*/  LOP3.LUT R35, R35, R34, RZ, 0x3c, !PT ;  /* 0x0000002223237212 */ /* 0x000fe400078e3cff */
[----:B------:R-:W-:Y:S02]  /*1e070*/  PRMT R50, RZ, 0x7610, R50 ;  /* 0x00007610ff327816 */ /* 0x000fe40000000032 */
[----:B------:R-:W-:Y:S02]  /*1e080*/  LOP3.LUT R37, R37, R36, RZ, 0x3c, !PT ;  /* 0x0000002425257212 */ /* 0x000fe400078e3cff */
[----:B------:R-:W-:-:S02]  /*1e090*/  LOP3.LUT R39, R39, R38, RZ, 0x3c, !PT ;  /* 0x0000002627277212 */ /* 0x000fc400078e3cff */
[----:B------:R-:W-:Y:S02]  /*1e0a0*/  LOP3.LUT R45, R45, R44, RZ, 0x3c, !PT ;  /* 0x0000002c2d2d7212 */ /* 0x000fe400078e3cff */
[----:B------:R-:W-:Y:S02]  /*1e0b0*/  LOP3.LUT R41, R41, R40, RZ, 0x3c, !PT ;  /* 0x0000002829297212 */ /* 0x000fe400078e3cff */
[----:B------:R-:W-:Y:S02]  /*1e0c0*/  LOP3.LUT R36, R37, R36, RZ, 0x3c, !PT ;  /* 0x0000002425247212 */ /* 0x000fe400078e3cff */
[----:B------:R-:W-:Y:S02]  /*1e0d0*/  LOP3.LUT R38, R39, R38, RZ, 0x3c, !PT ;  /* 0x0000002627267212 */ /* 0x000fe400078e3cff */
        /* <DEDUP_REMOVED lines=12> */
[----:B--2---:R-:W-:-:S05]  /*1e1a0*/  PRMT R53, RZ, 0x7610, R53 ;  /* 0x00007610ff357816 */ /* 0x004fca0000000035 */
[----:B------:R-:W-:Y:S04]  /*1e1b0*/  STL.64 [R1+0x1230], R52 ;  /* 0x0012303401007387 */ /* 0x000fe80000100a00 */
[----:B------:R0:W-:Y:S04]  /*1e1c0*/  STL.64 [R1+0x10f0], R34 ;  /* 0x0010f02201007387 */ /* 0x0001e80000100a00 */
[----:B------:R1:W-:Y:S04]  /*1e1d0*/  STL.S16 [R1+0x358], R50 ;  /* 0x0003583201007387 */ /* 0x0003e80000100600 */
[----:B0-----:R-:W2:Y:S04]  /*1e1e0*/  LDL.LU R35, [R1+0x18] ;  /* 0x0000180001237983 */ /* 0x001ea80000300800 */
[----:B------:R-:W-:Y:S04]  /*1e1f0*/  STL.64 [R1+0x1100], R36 ;  /* 0x0011002401007387 */ /* 0x000fe80000100a00 */
[----:B------:R-:W-:Y:S04]  /*1e200*/  STL.64 [R1+0x1148], R38 ;  /* 0x0011482601007387 */ /* 0x000fe80000100a00 */
[----:B------:R-:W-:Y:S04]  /*1e210*/  STL.64 [R1+0x1150], R44 ;  /* 0x0011502c01007387 */ /* 0x000fe80000100a00 */
[----:B------:R-:W-:Y:S04]  /*1e220*/  STL.64 [R1+0x1220], R40 ;  /* 0x0012202801007387 */ /* 0x000fe80000100a00 */
[----:B-1----:R-:W3:Y:S04]  /*1e230*/  LDL.LU R50, [R1+0x28] ;  /* 0x0000280001327983 */ /* 0x002ee80000300800 */
[----:B------:R-:W3:Y:S01]  /*1e240*/  LDL.LU R51, [R1+0x3f4] ;  /* 0x0003f40001337983 */ /* 0x000ee20000300800 */
[----:B----4-:R-:W-:-:S04]  /*1e250*/  LOP3.LUT R49, R49, R48, RZ, 0x3c, !PT ;  /* 0x0000003031317212 */ /* 0x010fc800078e3cff */
[C---:B------:R-:W-:Y:S01]  /*1e260*/  LOP3.LUT R48, R49.reuse, R48, RZ, 0x3c, !PT ;  /* 0x0000003031307212 */ /* 0x040fe200078e3cff */
[----:B------:R-:W-:Y:S03]  /*1e270*/  STL.64 [R1+0x1240], R46 ;  /* 0x0012402e01007387 */ /* 0x000fe60000100a00 */
[----:B------:R-:W-:Y:S01]  /*1e280*/  LOP3.LUT R49, R49, R48, RZ, 0x3c, !PT ;  /* 0x0000003031317212 */ /* 0x000fe200078e3cff */
[----:B------:R-:W-:Y:S04]  /*1e290*/  STL [R1+0x1308], R42 ;  /* 0x0013082a01007387 */ /* 0x000fe80000100800 */
[----:B------:R0:W-:Y:S04]  /*1e2a0*/  STL [R1+0x12fc], R43 ;  /* 0x0012fc2b01007387 */ /* 0x0001e80000100800 */
[----:B------:R-:W4:Y:S04]  /*1e2b0*/  LDL.LU R52, [R1+0x30] ;  /* 0x0000300001347983 */ /* 0x000f280000300800 */
[----:B------:R-:W4:Y:S04]  /*1e2c0*/  LDL.LU R53, [R1+0x3fc] ;  /* 0x0003fc0001357983 */ /* 0x000f280000300800 */
[----:B0-----:R-:W4:Y:S04]  /*1e2d0*/  LDL.LU R43, [R1+0x414] ;  /* 0x00041400012b7983 */ /* 0x001f280000300800 */
[----:B------:R0:W-:Y:S01]  /*1e2e0*/  STL.64 [R1+0x1300], R48 ;  /* 0x0013003001007387 */ /* 0x0001e20000100a00 */
[----:B------:R-:W-:-:S03]  /*1e2f0*/  IMAD.MOV.U32 R38, RZ, RZ, R0 ;  /* 0x000000ffff267224 */ /* 0x000fc600078e0000 */
[----:B0-----:R-:W4:Y:S04]  /*1e300*/  LDL.LU R48, [R1+0xe0] ;  /* 0x0000e00001307983 */ /* 0x001f280000300800 */
[----:B------:R-:W4:Y:S04]  /*1e310*/  LDL.LU R49, [R1+0x400] ;  /* 0x0004000001317983 */ /* 0x000f280000300800 */
[----:B------:R-:W4:Y:S04]  /*1e320*/  LDL.LU R42, [R1+0x120] ;  /* 0x00012000012a7983 */ /* 0x000f280000300800 */
[----:B------:R-:W4:Y:S04]  /*1e330*/  LDL.LU R36, [R1+0x424] ;  /* 0x0004240001247983 */ /* 0x000f280000300800 */
[----:B------:R-:W4:Y:S04]  /*1e340*/  LDL.LU R37, [R1+0x128] ;  /* 0x0001280001257983 */ /* 0x000f280000300800 */
[----:B------:R-:W4:Y:S04]  /*1e350*/  LDL.LU R0, [R1+0x428] ;  /* 0x0004280001007983 */ /* 0x000f280000300800 */
[----:B------:R-:W-:Y:S04]  /*1e360*/  STL.64 [R1+0x8], R26 ;  /* 0x0000081a01007387 */ /* 0x000fe80000100a00 */
[----:B------:R0:W-:Y:S04]  /*1e370*/  STL.64 [R1+0x1120], R26 ;  /* 0x0011201a01007387 */ /* 0x0001e80000100a00 */
[----:B0-----:R-:W4:Y:S01]  /*1e380*/  LDL.LU R27, [R1+0xe8] ;  /* 0x0000e800011b7983 */ /* 0x001f220000300800 */
[----:B------:R-:W-:-:S02]  /*1e390*/  IMAD.MOV.U32 R44, RZ, RZ, R3 ;  /* 0x000000ffff2c7224 */ /* 0x000fc400078e0003 */
[----:B------:R-:W-:Y:S02]  /*1e3a0*/  IMAD.MOV.U32 R45, RZ, RZ, R2 ;  /* 0x000000ffff2d7224 */ /* 0x000fe400078e0002 */
[----:B--2---:R-:W-:-:S05]  /*1e3b0*/  IMAD.MOV.U32 R39, RZ, RZ, R35 ;  /* 0x000000ffff277224 */ /* 0x004fca00078e0023 */
[----:B------:R-:W-:Y:S04]  /*1e3c0*/  STL.64 [R1+0x18], R38 ;  /* 0x0000182601007387 */ /* 0x000fe80000100a00 */
[----:B------:R-:W-:Y:S04]  /*1e3d0*/  STL [R1+0x1158], R39 ;  /* 0x0011582701007387 */ /* 0x000fe80000100800 */
[----:B------:R-:W-:Y:S04]  /*1e3e0*/  STL.64 [R1+0x1168], R38 ;  /* 0x0011682601007387 */ /* 0x000fe80000100a00 */
[----:B------:R-:W-:Y:S04]  /*1e3f0*/  STL.64 [R1+0x20], R44 ;  /* 0x0000202c01007387 */ /* 0x000fe80000100a00 */
[----:B------:R-:W-:Y:S04]  /*1e400*/  STL.64 [R1+0x1160], R44 ;  /* 0x0011602c01007387 */ /* 0x000fe80000100a00 */
[----:B------:R-:W-:Y:S04]  /*1e410*/  STL.64 [R1+0x10], R4 ;  /* 0x0000100401007387 */ /* 0x000fe80000100a00 */
[----:B------:R-:W-:Y:S04]  /*1e420*/  STL [R1+0x1138], R4 ;  /* 0x0011380401007387 */ /* 0x000fe80000100800 */
[----:B------:R-:W-:Y:S04]  /*1e430*/  STL [R1+0x1128], R5 ;  /* 0x0011280501007387 */ /* 0x000fe80000100800 */
[----:B------:R0:W-:Y:S04]  /*1e440*/  STL.64 [R1+0x1178], R4 ;  /* 0x0011780401007387 */ /* 0x0001e80000100a00 */
[----:B------:R-:W2:Y:S04]  /*1e450*/  LDL.LU R46, [R1+0x130] ;  /* 0x00013000012e7983 */ /* 0x000ea80000300800 */
[----:B------:R-:W2:Y:S01]  /*1e460*/  LDL.LU R47, [R1+0x43c] ;  /* 0x00043c00012f7983 */ /* 0x000ea20000300800 */
[----:B---3--:R-:W-:-:S03]  /*1e470*/  IMAD.MOV.U32 R41, RZ, RZ, R50 ;  /* 0x000000ffff297224 */ /* 0x008fc600078e0032 */
[----:B------:R-:W3:Y:S01]  /*1e480*/  LDL.LU R34, [R1+0x138] ;  /* 0x0001380001227983 */ /* 0x000ee20000300800 */
[----:B------:R-:W-:-:S03]  /*1e490*/  IMAD.MOV.U32 R40, RZ, RZ, R51 ;  /* 0x000000ffff287224 */ /* 0x000fc600078e0033 */
[----:B------:R-:W2:Y:S04]  /*1e4a0*/  LDL.LU R35, [R1+0x440] ;  /* 0x0004400001237983 */ /* 0x000ea80000300800 */
[----:B------:R-:W2:Y:S04]  /*1e4b0*/  LDL.LU R2, [R1+0x140] ;  /* 0x0001400001027983 */ /* 0x000ea80000300800 */
[----:B------:R-:W3:Y:S04]  /*1e4c0*/  LDL.LU R3, [R1+0x444] ;  /* 0x0004440001037983 */ /* 0x000ee80000300800 */
[----:B------:R-:W3:Y:S04]  /*1e4d0*/  LDL.LU R50, [R1+0x148] ;  /* 0x0001480001327983 */ /* 0x000ee80000300800 */
[----:B------:R-:W3:Y:S01]  /*1e4e0*/  LDL.LU R51, [R1+0x448] ;  /* 0x0004480001337983 */ /* 0x000ee20000300800 */
[----:B----4-:R-:W-:-:S02]  /*1e4f0*/  LOP3.LUT R49, R49, R48, RZ, 0x3c, !PT ;  /* 0x0000003031317212 */ /* 0x010fc400078e3cff */
[----:B------:R-:W-:Y:S02]  /*1e500*/  LOP3.LUT R53, R53, R52, RZ, 0x3c, !PT ;  /* 0x0000003435357212 */ /* 0x000fe400078e3cff */
[----:B------:R-:W-:Y:S01]  /*1e510*/  LOP3.LUT R48, R49, R48, RZ, 0x3c, !PT ;  /* 0x0000003031307212 */ /* 0x000fe200078e3cff */
[----:B0-----:R-:W-:Y:S01]  /*1e520*/  IMAD.MOV.U32 R4, RZ, RZ, R43 ;  /* 0x000000ffff047224 */ /* 0x001fe200078e002b */
[----:B------:R-:W-:Y:S02]  /*1e530*/  LOP3.LUT R52, R53, R52, RZ, 0x3c, !PT ;  /* 0x0000003435347212 */ /* 0x000fe400078e3cff */
[----:B------:R-:W-:Y:S01]  /*1e540*/  LOP3.LUT R49, R49, R48, RZ, 0x3c, !PT ;  /* 0x0000003031317212 */ /* 0x000fe200078e3cff */
[----:B------:R-:W-:Y:S01]  /*1e550*/  STL.64 [R1+0x28], R40 ;  /* 0x0000282801007387 */ /* 0x000fe20000100a00 */
[----:B------:R-:W-:-:S03]  /*1e560*/  LOP3.LUT R53, R53, R52, RZ, 0x3c, !PT ;  /* 0x0000003435357212 */ /* 0x000fc600078e3cff */
[----:B------:R-:W-:Y:S01]  /*1e570*/  STL [R1+0x1258], R40 ;  /* 0x0012582801007387 */ /* 0x000fe20000100800 */
[----:B------:R-:W-:Y:S02]  /*1e580*/  IMAD.MOV.U32 R45, RZ, RZ, R42 ;  /* 0x000000ffff2d7224 */ /* 0x000fe400078e002a */
[----:B------:R-:W-:Y:S02]  /*1e590*/  IMAD.MOV.U32 R44, RZ, RZ, R36 ;  /* 0x000000ffff2c7224 */ /* 0x000fe400078e0024 */
[----:B------:R-:W-:Y:S02]  /*1e5a0*/  IMAD.MOV.U32 R39, RZ, RZ, R37 ;  /* 0x000000ffff277224 */ /* 0x000fe400078e0025 */
[----:B------:R-:W-:Y:S02]  /*1e5b0*/  IMAD.MOV.U32 R38, RZ, RZ, R0 ;  /* 0x000000ffff267224 */ /* 0x000fe400078e0000 */
[----:B------:R-:W-:-:S05]  /*1e5c0*/  IMAD.MOV.U32 R5, RZ, RZ, R27 ;  /* 0x000000ffff057224 */ /* 0x000fca00078e001b */
[----:B------:R-:W-:Y:S04]  /*1e5d0*/  STL.64 [R1+0xe8], R4 ;  /* 0x0000e80401007387 */ /* 0x000fe80000100a00 */
[----:B------:R-:W-:Y:S04]  /*1e5e0*/  STL.64 [R1+0xe0], R48 ;  /* 0x0000e03001007387 */ /* 0x000fe80000100a00 */
[----:B------:R-:W-:Y:S04]  /*1e5f0*/  STL.64 [R1+0x1310], R48 ;  /* 0x0013103001007387 */ /* 0x000fe80000100a00 */
[----:B------:R-:W-:Y:S04]  /*1e600*/  STL [R1+0x1248], R41 ;  /* 0x0012482901007387 */ /* 0x000fe80000100800 */
[----:B------:R-:W-:Y:S04]  /*1e610*/  STL.64 [R1+0x30], R52 ;  /* 0x0000303401007387 */ /* 0x000fe80000100a00 */
[----:B------:R-:W-:Y:S04]  /*1e620*/  STL.64 [R1+0x1250], R52 ;  /* 0x0012503401007387 */ /* 0x000fe80000100a00 */
[----:B------:R-:W4:Y:S04]  /*1e630*/  LDL.LU R42, [R1+0x180] ;  /* 0x00018000012a7983 */ /* 0x000f280000300800 */
[----:B------:R-:W4:Y:S04]  /*1e640*/  LDL.LU R36, [R1+0x4e4] ;  /* 0x0004e40001247983 */ /* 0x000f280000300800 */
[----:B------:R-:W4:Y:S04]  /*1e650*/  LDL.LU R37, [R1+0x188] ;  /* 0x0001880001257983 */ /* 0x000f280000300800 */
[----:B------:R-:W4:Y:S04]  /*1e660*/  LDL.LU R0, [R1+0x4e8] ;  /* 0x0004e80001007983 */ /* 0x000f280000300800 */
[----:B------:R-:W-:Y:S04]  /*1e670*/  STL.64 [R1+0x110], R20 ;  /* 0x0001101401007387 */ /* 0x000fe80000100a00 */
[----:B------:R0:W-:Y:S04]  /*1e680*/  STL.64 [R1+0x1130], R20 ;  /* 0x0011301401007387 */ /* 0x0001e80000100a00 */
[----:B------:R-:W-:Y:S04]  /*1e690*/  STL.64 [R1+0x120], R44 ;  /* 0x0001202c01007387 */ /* 0x000fe80000100a00 */
[----:B------:R-:W-:Y:S04]  /*1e6a0*/  STL.64 [R1+0x1188], R44 ;  /* 0x0011882c01007387 */ /* 0x000fe80000100a00 */
[----:B------:R-:W-:Y:S04]  /*1e6b0*/  STL.64 [R1+0x128], R38 ;  /* 0x0001282601007387 */ /* 0x000fe80000100a00 */
[----:B------:R-:W-:Y:S04]  /*1e6c0*/  STL [R1+0x1190], R39 ;  /* 0x0011902701007387 */ /* 0x000fe80000100800 */
[----:B------:R-:W-:Y:S04]  /*1e6d0*/  STL.64 [R1+0x11a8], R38 ;  /* 0x0011a82601007387 */ /* 0x000fe80000100a00 */
[----:B------:R-:W-:Y:S04]  /*1e6e0*/  STL.64 [R1+0x118], R6 ;  /* 0x0001180601007387 */ /* 0x000fe80000100a00 */
[----:B------:R-:W-:Y:S04]  /*1e6f0*/  STL.64 [R1+0x1198], R6 ;  /* 0x0011980601007387 */ /* 0x000fe80000100a00 */
[----:B0-----:R-:W4:Y:S01]  /*1e700*/  LDL.LU R21, [R1+0x190] ;  /* 0x0001900001157983 */ /* 0x001f220000300800 */
[----:B--2---:R-:W-:-:S02]  /*1e710*/  IMAD.MOV.U32 R5, RZ, RZ, R2 ;  /* 0x000000ffff057224 */ /* 0x004fc400078e0002 */
[----:B---3--:R-:W-:Y:S02]  /*1e720*/  IMAD.MOV.U32 R4, RZ, RZ, R3 ;  /* 0x000000ffff047224 */ /* 0x008fe400078e0003 */
[----:B------:R-:W-:-:S03]  /*1e730*/  IMAD.MOV.U32 R3, RZ, RZ, R50 ;  /* 0x000000ffff037224 */ /* 0x000fc600078e0032 */
[----:B------:R-:W-:Y:S01]  /*1e740*/  STL.64 [R1+0x140], R4 ;  /* 0x0001400401007387 */ /* 0x000fe20000100a00 */
[----:B------:R-:W-:-:S03]  /*1e750*/  IMAD.MOV.U32 R2, RZ, RZ, R51 ;  /* 0x000000ffff027224 */ /* 0x000fc600078e0033 */
[----:B------:R-:W2:Y:S01]  /*1e760*/  LDL.LU R41, [R1+0x4ec] ;  /* 0x0004ec0001297983 */ /* 0x000ea20000300800 */
[----:B------:R-:W-:-:S03]  /*1e770*/  IMAD.MOV.U32 R53, RZ, RZ, R34 ;  /* 0x000000ffff357224 */ /* 0x000fc600078e0022 */
[----:B------:R0:W-:Y:S01]  /*1e780*/  STL.64 [R1+0x148], R2 ;  /* 0x0001480201007387 */ /* 0x0001e20000100a00 */
[----:B------:R-:W-:-:S03]  /*1e790*/  IMAD.MOV.U32 R52, RZ, RZ, R35 ;  /* 0x000000ffff347224 */ /* 0x000fc600078e0023 */
[----:B------:R-:W3:Y:S04]  /*1e7a0*/  LDL.LU R48, [R1+0x198] ;  /* 0x0001980001307983 */ /* 0x000ee80000300800 */
[----:B------:R-:W3:Y:S04]  /*1e7b0*/  LDL.LU R49, [R1+0x4f0] ;  /* 0x0004f00001317983 */ /* 0x000ee80000300800 */
[----:B------:R-:W3:Y:S04]  /*1e7c0*/  LDL.LU R34, [R1+0x1a0] ;  /* 0x0001a00001227983 */ /* 0x000ee80000300800 */
[----:B------:R-:W3:Y:S04]  /*1e7d0*/  LDL.LU R35, [R1+0x4f4] ;  /* 0x0004f40001237983 */ /* 0x000ee80000300800 */
[----:B0-----:R-:W3:Y:S04]  /*1e7e0*/  LDL.LU R2, [R1+0x1a8] ;  /* 0x0001a80001027983 */ /* 0x001ee80000300800 */
[----:B------:R-:W3:Y:S01]  /*1e7f0*/  LDL.LU R3, [R1+0x4fc] ;  /* 0x0004fc0001037983 */ /* 0x000ee20000300800 */
[----:B------:R-:W-:-:S03]  /*1e800*/  LOP3.LUT R47, R47, R46, RZ, 0x3c, !PT ;  /* 0x0000002e2f2f7212 */ /* 0x000fc600078e3cff */
[----:B------:R-:W3:Y:S01]  /*1e810*/  LDL.LU R50, [R1+0x1e0] ;  /* 0x0001e00001327983 */ /* 0x000ee20000300800 */
[----:B------:R-:W-:-:S03]  /*1e820*/  LOP3.LUT R46, R47, R46, RZ, 0x3c, !PT ;  /* 0x0000002e2f2e7212 */ /* 0x000fc600078e3cff */
[----:B------:R-:W3:Y:S01]  /*1e830*/  LDL.LU R51, [R1+0x510] ;  /* 0x0005100001337983 */ /* 0x000ee20000300800 */
[----:B------:R-:W-:-:S05]  /*1e840*/  LOP3.LUT R47, R47, R46, RZ, 0x3c, !PT ;  /* 0x0000002e2f2f7212 */ /* 0x000fca00078e3cff */
[----:B------:R-:W-:Y:S04]  /*1e850*/  STL.64 [R1+0x130], R46 ;  /* 0x0001302e01007387 */ /* 0x000fe80000100a00 */
[----:B------:R0:W-:Y:S04]  /*1e860*/  STL.64 [R1+0x1260], R46 ;  /* 0x0012602e01007387 */ /* 0x0001e80000100a00 */
[----:B------:R-:W-:Y:S04]  /*1e870*/  STL.64 [R1+0x138], R52 ;  /* 0x0001383401007387 */ /* 0x000fe80000100a00 */
[----:B------:R-:W-:Y:S04]  /*1e880*/  STL [R1+0x1278], R52 ;  /* 0x0012783401007387 */ /* 0x000fe80000100800 */
[----:B------:R-:W-:Y:S04]  /*1e890*/  STL [R1+0x1268], R53 ;  /* 0x0012683501007387 */ /* 0x000fe80000100800 */
[----:B------:R-:W3:Y:S04]  /*1e8a0*/  LDL.LU R40, [R1+0x1e8] ;  /* 0x0001e80001287983 */ /* 0x000ee80000300800 */
[----:B------:R-:W3:Y:S01]  /*1e8b0*/  LDL.LU R26, [R1+0x514] ;  /* 0x00051400011a7983 */ /* 0x000ee20000300800 */
[----:B----4-:R-:W-:-:S03]  /*1e8c0*/  IMAD.MOV.U32 R5, RZ, RZ, R42 ;  /* 0x000000ffff057224 */ /* 0x010fc600078e002a */
[----:B------:R-:W4:Y:S01]  /*1e8d0*/  LDL.LU R27, [R1+0x1f0] ;  /* 0x0001f000011b7983 */ /* 0x000f220000300800 */
[----:B------:R-:W-:-:S03]  /*1e8e0*/  IMAD.MOV.U32 R4, RZ, RZ, R36 ;  /* 0x000000ffff047224 */ /* 0x000fc600078e0024 */
[----:B------:R-:W4:Y:S01]  /*1e8f0*/  LDL.LU R43, [R1+0x518] ;  /* 0x00051800012b7983 */ /* 0x000f220000300800 */
[----:B------:R-:W-:-:S03]  /*1e900*/  IMAD.MOV.U32 R45, RZ, RZ, R37 ;  /* 0x000000ffff2d7224 */ /* 0x000fc600078e0025 */
[----:B------:R-:W4:Y:S01]  /*1e910*/  LDL.LU R42, [R1+0x1f8] ;  /* 0x0001f800012a7983 */ /* 0x000f220000300800 */
[----:B------:R-:W-:-:S03]  /*1e920*/  IMAD.MOV.U32 R44, RZ, RZ, R0 ;  /* 0x000000ffff2c7224 */ /* 0x000fc600078e0000 */
[----:B------:R-:W4:Y:S04]  /*1e930*/  LDL.LU R36, [R1+0x51c] ;  /* 0x00051c0001247983 */ /* 0x000f280000300800 */
[----:B------:R-:W4:Y:S04]  /*1e940*/  LDL.LU R37, [R1+0x200] ;  /* 0x0002000001257983 */ /* 0x000f280000300800 */
[----:B------:R-:W4:Y:S04]  /*1e950*/  LDL.LU R0, [R1+0x520] ;  /* 0x0005200001007983 */ /* 0x000f280000300800 */
[----:B------:R-:W-:Y:S04]  /*1e960*/  STL.64 [R1+0x170], R22 ;  /* 0x0001701601007387 */ /* 0x000fe80000100a00 */
[----:B------:R-:W-:Y:S04]  /*1e970*/  STL.64 [R1+0x11b8], R22 ;  /* 0x0011b81601007387 */ /* 0x000fe80000100a00 */
[----:B------:R-:W-:Y:S04]  /*1e980*/  STL.64 [R1+0x178], R8 ;  /* 0x0001780801007387 */ /* 0x000fe80000100a00 */
[----:B------:R-:W-:Y:S04]  /*1e990*/  STL.64 [R1+0x11c8], R8 ;  /* 0x0011c80801007387 */ /* 0x000fe80000100a00 */
[----:B------:R-:W-:Y:S04]  /*1e9a0*/  STL.64 [R1+0x180], R4 ;  /* 0x0001800401007387 */ /* 0x000fe80000100a00 */
[----:B------:R-:W-:Y:S01]  /*1e9b0*/  STL [R1+0x11d0], R5 ;  /* 0x0011d00501007387 */ /* 0x000fe20000100800 */
[----:B0-----:R-:W-:-:S03]  /*1e9c0*/  IMAD.MOV.U32 R47, RZ, RZ, R21 ;  /* 0x000000ffff2f7224 */ /* 0x001fc600078e0015 */
[----:B------:R0:W-:Y:S04]  /*1e9d0*/  STL.64 [R1+0x11e8], R4 ;  /* 0x0011e80401007387 */ /* 0x0001e80000100a00 */
[----:B------:R-:W-:Y:S04]  /*1e9e0*/  STL.64 [R1+0x188], R44 ;  /* 0x0001882c01007387 */ /* 0x000fe80000100a00 */
[----:B------:R-:W-:Y:S01]  /*1e9f0*/  STL.64 [R1+0x11d8], R44 ;  /* 0x0011d82c01007387 */ /* 0x000fe20000100a00 */
[----:B--2---:R-:W-:Y:S02]  /*1ea00*/  IMAD.MOV.U32 R46, RZ, RZ, R41 ;  /* 0x000000ffff2e7224 */ /* 0x004fe400078e0029 */
[----:B---3--:R-:W-:-:S02]  /*1ea10*/  IMAD.MOV.U32 R7, RZ, RZ, R48 ;  /* 0x000000ffff077224 */ /* 0x008fc400078e0030 */
[----:B------:R-:W-:Y:S02]  /*1ea20*/  IMAD.MOV.U32 R6, RZ, RZ, R49 ;  /* 0x000000ffff067224 */ /* 0x000fe400078e0031 */
[----:B0-----:R-:W-:-:S03]  /*1ea30*/  IMAD.MOV.U32 R5, RZ, RZ, R34 ;  /* 0x000000ffff057224 */ /* 0x001fc600078e0022 */
[----:B------:R0:W-:Y:S01]  /*1ea40*/  STL.64 [R1+0x198], R6 ;  /* 0x0001980601007387 */ /* 0x0001e20000100a00 */
[----:B------:R-:W-:Y:S01]  /*1ea50*/  IMAD.MOV.U32 R4, RZ, RZ, R35 ;  /* 0x000000ffff047224 */ /* 0x000fe200078e0023 */
[----:B------:R-:W-:-:S04]  /*1ea60*/  LOP3.LUT R3, R3, R2, RZ, 0x3c, !PT ;  /* 0x0000000203037212 */ /* 0x000fc800078e3cff */
[C---:B------:R-:W-:Y:S01]  /*1ea70*/  LOP3.LUT R2, R3.reuse, R2, RZ, 0x3c, !PT ;  /* 0x0000000203027212 */ /* 0x040fe200078e3cff */
[----:B------:R-:W-:Y:S03]  /*1ea80*/  STL.64 [R1+0x190], R46 ;  /* 0x0001902e01007387 */ /* 0x000fe60000100a00 */
[----:B------:R-:W-:Y:S01]  /*1ea90*/  LOP3.LUT R3, R3, R2, RZ, 0x3c, !PT ;  /* 0x0000000203037212 */ /* 0x000fe200078e3cff */
[----:B------:R-:W-:Y:S04]  /*1eaa0*/  STL.64 [R1+0x1a0], R4 ;  /* 0x0001a00401007387 */ /* 0x000fe80000100a00 */
[----:B------:R-:W-:Y:S04]  /*1eab0*/  STL.64 [R1+0x1270], R46 ;  /* 0x0012702e01007387 */ /* 0x000fe80000100a00 */
[----:B------:R1:W-:Y:S04]  /*1eac0*/  STL.64 [R1+0x1a8], R2 ;  /* 0x0001a80201007387 */ /* 0x0003e80000100a00 */
[----:B------:R-:W2:Y:S04]  /*1ead0*/  LDL.LU R34, [R1+0x208] ;  /* 0x0002080001227983 */ /* 0x000ea80000300800 */
[----:B------:R-:W3:Y:S01]  /*1eae0*/  LDL.LU R35, [R1+0x528] ;  /* 0x0005280001237983 */ /* 0x000ee20000300800 */
[----:B0-----:R-:W-:-:S03]  /*1eaf0*/  IMAD.MOV.U32 R7, RZ, RZ, R50 ;  /* 0x000000ffff077224 */ /* 0x001fc600078e0032 */
[----:B-1----:R-:W3:Y:S01]  /*1eb00*/  LDL.LU R2, [R1+0x238] ;  /* 0x0002380001027983 */ /* 0x002ee20000300800 */
[----:B------:R-:W-:-:S03]  /*1eb10*/  IMAD.MOV.U32 R6, RZ, RZ, R51 ;  /* 0x000000ffff067224 */ /* 0x000fc600078e0033 */
[----:B------:R-:W3:Y:S04]  /*1eb20*/  LDL.LU R3, [R1+0x538] ;  /* 0x0005380001037983 */ /* 0x000ee80000300800 */
[----:B------:R-:W3:Y:S04]  /*1eb30*/  LDL.LU R50, [R1+0x240] ;  /* 0x0002400001327983 */ /* 0x000ee80000300800 */
[----:B------:R-:W3:Y:S04]  /*1eb40*/  LDL.LU R51, [R1+0x53c] ;  /* 0x00053c0001337983 */ /* 0x000ee80000300800 */
[----:B------:R-:W-:Y:S04]  /*1eb50*/  STL.64 [R1+0x1c8], R30 ;  /* 0x0001c81e01007387 */ /* 0x000fe80000100a00 */
[----:B------:R-:W-:Y:S01]  /*1eb60*/  STL.64 [R1+0x11f8], R30 ;  /* 0x0011f81e01007387 */ /* 0x000fe20000100a00 */
[----:B----4-:R-:W-:-:S03]  /*1eb70*/  IMAD.MOV.U32 R9, RZ, RZ, R42 ;  /* 0x000000ffff097224 */ /* 0x010fc600078e002a */
[----:B------:R-:W-:Y:S01]  /*1eb80*/  STL.64 [R1+0x1d0], R24 ;  /* 0x0001d01801007387 */ /* 0x000fe20000100a00 */
[----:B------:R-:W-:-:S03]  /*1eb90*/  IMAD.MOV.U32 R8, RZ, RZ, R36 ;  /* 0x000000ffff087224 */ /* 0x000fc600078e0024 */
[----:B------:R-:W-:Y:S01]  /*1eba0*/  STL.64 [R1+0x1208], R24 ;  /* 0x0012081801007387 */ /* 0x000fe20000100a00 */
[----:B------:R-:W-:-:S03]  /*1ebb0*/  IMAD.MOV.U32 R5, RZ, RZ, R37 ;  /* 0x000000ffff057224 */ /* 0x000fc600078e0025 */
[----:B------:R-:W-:Y:S01]  /*1ebc0*/  STL.64 [R1+0x1d8], R10 ;  /* 0x0001d80a01007387 */ /* 0x000fe20000100a00 */
[----:B------:R-:W-:-:S03]  /*1ebd0*/  IMAD.MOV.U32 R4, RZ, RZ, R0 ;  /* 0x000000ffff047224 */ /* 0x000fc600078e0000 */
[----:B------:R-:W-:Y:S04]  /*1ebe0*/  STL [R1+0x1288], R10 ;  /* 0x0012880a01007387 */ /* 0x000fe80000100800 */
[----:B------:R-:W-:Y:S04]  /*1ebf0*/  STL [R1+0x1210], R11 ;  /* 0x0012100b01007387 */ /* 0x000fe80000100800 */
[----:B------:R-:W-:Y:S04]  /*1ec00*/  STL.64 [R1+0x1e0], R6 ;  /* 0x0001e00601007387 */ /* 0x000fe80000100a00 */
[----:B------:R0:W-:Y:S04]  /*1ec10*/  STL.64 [R1+0x1280], R6 ;  /* 0x0012800601007387 */ /* 0x0001e80000100a00 */
[----:B------:R-:W4:Y:S01]  /*1ec20*/  LDL.LU R41, [R1+0x248] ;  /* 0x0002480001297983 */ /* 0x000f220000300800 */
[----:B------:R-:W-:-:S03]  /*1ec30*/  IMAD.MOV.U32 R39, RZ, RZ, R40 ;  /* 0x000000ffff277224 */ /* 0x000fc600078e0028 */
[----:B------:R-:W-:Y:S01]  /*1ec40*/  STL.64 [R1+0x1f8], R8 ;  /* 0x0001f80801007387 */ /* 0x000fe20000100a00 */
[----:B------:R-:W-:-:S03]  /*1ec50*/  IMAD.MOV.U32 R38, RZ, RZ, R26 ;  /* 0x000000ffff267224 */ /* 0x000fc600078e001a */
[----:B------:R-:W4:Y:S01]  /*1ec60*/  LDL.LU R48, [R1+0x540] ;  /* 0x0005400001307983 */ /* 0x000f220000300800 */
[----:B0-----:R-:W-:-:S03]  /*1ec70*/  IMAD.MOV.U32 R7, RZ, RZ, R27 ;  /* 0x000000ffff077224 */ /* 0x001fc600078e001b */
[----:B------:R2:W-:Y:S04]  /*1ec80*/  STL.64 [R1+0x200], R4 ;  /* 0x0002000401007387 */ /* 0x0005e80000100a00 */
[----:B------:R-:W4:Y:S04]  /*1ec90*/  LDL.LU R49, [R1+0x250] ;  /* 0x0002500001317983 */ /* 0x000f280000300800 */
[----:B------:R-:W4:Y:S04]  /*1eca0*/  LDL.LU R40, [R1+0x548] ;  /* 0x0005480001287983 */ /* 0x000f280000300800 */
[----:B------:R-:W4:Y:S04]  /*1ecb0*/  LDL.LU R26, [R1+0x258] ;  /* 0x00025800011a7983 */ /* 0x000f280000300800 */
[----:B------:R-:W4:Y:S01]  /*1ecc0*/  LDL.LU R27, [R1+0x54c] ;  /* 0x00054c00011b7983 */ /* 0x000f220000300800 */
[----:B------:R-:W-:-:S03]  /*1ecd0*/  IMAD.MOV.U32 R6, RZ, RZ, R43 ;  /* 0x000000ffff067224 */ /* 0x000fc600078e002b */
[----:B------:R-:W4:Y:S04]  /*1ece0*/  LDL.LU R42, [R1+0x260] ;  /* 0x00026000012a7983 */ /* 0x000f280000300800 */
[----:B------:R-:W4:Y:S04]  /*1ecf0*/  LDL.LU R0, [R1+0x554] ;  /* 0x0005540001007983 */ /* 0x000f280000300800 */
[----:B------:R-:W-:Y:S04]  /*1ed00*/  STL.64 [R1+0x1e8], R38 ;  /* 0x0001e82601007387 */ /* 0x000fe80000100a00 */
[----:B------:R-:W-:Y:S04]  /*1ed10*/  STL.64 [R1+0x1290], R38 ;  /* 0x0012902601007387 */ /* 0x000fe80000100a00 */
[----:B------:R-:W-:Y:S04]  /*1ed20*/  STL.64 [R1+0x1f0], R6 ;  /* 0x0001f00601007387 */ /* 0x000fe80000100a00 */
[----:B------:R-:W-:Y:S04]  /*1ed30*/  STL [R1+0x12a8], R6 ;  /* 0x0012a80601007387 */ /* 0x000fe80000100800 */
[----:B------:R-:W-:Y:S01]  /*1ed40*/  STL [R1+0x1298], R7 ;  /* 0x0012980701007387 */ /* 0x000fe20000100800 */
[----:B--2---:R-:W-:-:S02]  /*1ed50*/  IMAD.MOV.U32 R5, RZ, RZ, R34 ;  /* 0x000000ffff057224 */ /* 0x004fc400078e0022 */
[----:B---3--:R-:W-:-:S05]  /*1ed60*/  IMAD.MOV.U32 R4, RZ, RZ, R35 ;  /* 0x000000ffff047224 */ /* 0x008fca00078e0023 */
[----:B------:R-:W-:Y:S04]  /*1ed70*/  STL.64 [R1+0x208], R4 ;  /* 0x0002080401007387 */ /* 0x000fe80000100a00 */
[----:B------:R-:W2:Y:S01]  /*1ed80*/  LDL.LU R52, [R1+0x268] ;  /* 0x0002680001347983 */ /* 0x000ea20000300800 */
[----:B------:R-:W-:-:S03]  /*1ed90*/  LOP3.LUT R3, R3, R2, RZ, 0x3c, !PT ;  /* 0x0000000203037212 */ /* 0x000fc600078e3cff */
[----:B------:R-:W3:Y:S04]  /*1eda0*/  LDL.LU R20, [R1+0x558] ;  /* 0x0005580001147983 */ /* 0x000ee80000300800 */
[----:B------:R-:W3:Y:S01]  /*1edb0*/  LDL.LU R21, [R1+0x270] ;  /* 0x0002700001157983 */ /* 0x000ee20000300800 */
[----:B------:R-:W-:-:S03]  /*1edc0*/  LOP3.LUT R2, R3, R2, RZ, 0x3c, !PT ;  /* 0x0000000203027212 */ /* 0x000fc600078e3cff */
[----:B------:R-:W3:Y:S01]  /*1edd0*/  LDL.LU R43, [R1+0x55c] ;  /* 0x00055c00012b7983 */ /* 0x000ee20000300800 */
[----:B------:R-:W-:-:S03]  /*1ede0*/  IMAD.MOV.U32 R35, RZ, RZ, R50 ;  /* 0x000000ffff237224 */ /* 0x000fc600078e0032 */
[----:B------:R-:W3:Y:S01]  /*1edf0*/  LDL.LU R36, [R1+0x2a0] ;  /* 0x0002a00001247983 */ /* 0x000ee20000300800 */
[----:B------:R-:W-:-:S03]  /*1ee00*/  IMAD.MOV.U32 R34, RZ, RZ, R51 ;  /* 0x000000ffff227224 */ /* 0x000fc600078e0033 */
[----:B------:R-:W3:Y:S01]  /*1ee10*/  LDL.LU R37, [R1+0x568] ;  /* 0x0005680001257983 */ /* 0x000ee20000300800 */
[----:B------:R-:W-:-:S03]  /*1ee20*/  LOP3.LUT R3, R3, R2, RZ, 0x3c, !PT ;  /* 0x0000000203037212 */ /* 0x000fc600078e3cff */
[----:B------:R-:W3:Y:S04]  /*1ee30*/  LDL.LU R50, [R1+0x2a8] ;  /* 0x0002a80001327983 */ /* 0x000ee80000300800 */
[----:B------:R-:W3:Y:S04]  /*1ee40*/  LDL.LU R51, [R1+0x56c] ;  /* 0x00056c0001337983 */ /* 0x000ee80000300800 */
[----:B------:R-:W-:Y:S04]  /*1ee50*/  STL.64 [R1+0x228], R16 ;  /* 0x0002281001007387 */ /* 0x000fe80000100a00 */
[----:B------:R0:W-:Y:S04]  /*1ee60*/  STL.64 [R1+0x12a0], R16 ;  /* 0x0012a01001007387 */ /* 0x0001e80000100a00 */
[----:B------:R-:W-:Y:S04]  /*1ee70*/  STL.64 [R1+0x230], R14 ;  /* 0x0002300e01007387 */ /* 0x000fe80000100a00 */
[----:B------:R1:W-:Y:S04]  /*1ee80*/  STL.64 [R1+0x12b0], R14 ;  /* 0x0012b00e01007387 */ /* 0x0003e80000100a00 */
[----:B------:R-:W-:Y:S01]  /*1ee90*/  STL.64 [R1+0x238], R2 ;  /* 0x0002380201007387 */ /* 0x000fe20000100a00 */
[----:B----4-:R-:W-:-:S03]  /*1eea0*/  IMAD.MOV.U32 R23, RZ, RZ, R41 ;  /* 0x000000ffff177224 */ /* 0x010fc600078e0029 */
[----:B------:R-:W-:Y:S04]  /*1eeb0*/  STL [R1+0x12c8], R2 ;  /* 0x0012c80201007387 */ /* 0x000fe80000100800 */
[----:B------:R2:W-:Y:S01]  /*1eec0*/  STL [R1+0x12b8], R3 ;  /* 0x0012b80301007387 */ /* 0x0005e20000100800 */
[----:B------:R-:W-:-:S03]  /*1eed0*/  IMAD.MOV.U32 R22, RZ, RZ, R48 ;  /* 0x000000ffff167224 */ /* 0x000fc600078e0030 */
[----:B------:R-:W-:Y:S04]  /*1eee0*/  STL.64 [R1+0x240], R34 ;  /* 0x0002402201007387 */ /* 0x000fe80000100a00 */
[----:B------:R-:W-:Y:S04]  /*1eef0*/  STL.64 [R1+0x12c0], R34 ;  /* 0x0012c02201007387 */ /* 0x000fe80000100a00 */
[----:B------:R-:W4:Y:S01]  /*1ef00*/  LDL.LU R41, [R1+0x2b0] ;  /* 0x0002b00001297983 */ /* 0x000f220000300800 */
[----:B0-----:R-:W-:-:S03]  /*1ef10*/  IMAD.MOV.U32 R17, RZ, RZ, R26 ;  /* 0x000000ffff117224 */ /* 0x001fc600078e001a */
[----:B------:R-:W4:Y:S01]  /*1ef20*/  LDL.LU R48, [R1+0x570] ;  /* 0x0005700001307983 */ /* 0x000f220000300800 */
[----:B------:R-:W-:-:S03]  /*1ef30*/  IMAD.MOV.U32 R16, RZ, RZ, R27 ;  /* 0x000000ffff107224 */ /* 0x000fc600078e001b */
[----:B------:R-:W4:Y:S04]  /*1ef40*/  LDL.LU R26, [R1+0x2b8] ;  /* 0x0002b800011a7983 */ /* 0x000f280000300800 */
[----:B------:R-:W4:Y:S01]  /*1ef50*/  LDL.LU R27, [R1+0x574] ;  /* 0x00057400011b7983 */ /* 0x000f220000300800 */
[----:B------:R-:W-:Y:S02]  /*1ef60*/  IMAD.MOV.U32 R9, RZ, RZ, R49 ;  /* 0x000000ffff097224 */ /* 0x000fe400078e0031 */
[----:B------:R-:W-:Y:S01]  /*1ef70*/  IMAD.MOV.U32 R8, RZ, RZ, R40 ;  /* 0x000000ffff087224 */ /* 0x000fe200078e0028 */
[----:B------:R-:W4:Y:S01]  /*1ef80*/  LDL.LU R49, [R1+0x2c0] ;  /* 0x0002c00001317983 */ /* 0x000f220000300800 */
[----:B-1----:R-:W-:-:S03]  /*1ef90*/  IMAD.MOV.U32 R15, RZ, RZ, R42 ;  /* 0x000000ffff0f7224 */ /* 0x002fc600078e002a */
[----:B------:R-:W4:Y:S01]  /*1efa0*/  LDL.LU R40, [R1+0x57c] ;  /* 0x00057c0001287983 */ /* 0x000f220000300800 */
[----:B------:R-:W-:-:S03]  /*1efb0*/  IMAD.MOV.U32 R14, RZ, RZ, R0 ;  /* 0x000000ffff0e7224 */ /* 0x000fc600078e0000 */
[----:B------:R-:W4:Y:S04]  /*1efc0*/  LDL.LU R42, [R1+0x2c8] ;  /* 0x0002c800012a7983 */ /* 0x000f280000300800 */
[----:B------:R-:W4:Y:S04]  /*1efd0*/  LDL.LU R0, [R1+0x584] ;  /* 0x0005840001007983 */ /* 0x000f280000300800 */
[----:B------:R-:W-:Y:S04]  /*1efe0*/  STL.64 [R1+0x248], R22 ;  /* 0x0002481601007387 */ /* 0x000fe80000100a00 */
[----:B------:R0:W-:Y:S04]  /*1eff0*/  STL.64 [R1+0x12d0], R22 ;  /* 0x0012d01601007387 */ /* 0x0001e80000100a00 */
[----:B------:R-:W-:Y:S04]  /*1f000*/  STL.64 [R1+0x250], R8 ;  /* 0x0002500801007387 */ /* 0x000fe80000100a00 */
[----:B------:R-:W-:Y:S04]  /*1f010*/  STL [R1+0x12e8], R8 ;  /* 0x0012e80801007387 */ /* 0x000fe80000100800 */
[----:B------:R-:W-:Y:S04]  /*1f020*/  STL [R1+0x12d8], R9 ;  /* 0x0012d80901007387 */ /* 0x000fe80000100800 */
[----:B------:R-:W-:Y:S04]  /*1f030*/  STL.64 [R1+0x258], R16 ;  /* 0x0002581001007387 */ /* 0x000fe80000100a00 */
[----:B------:R-:W-:Y:S04]  /*1f040*/  STL.64 [R1+0x12e0], R16 ;  /* 0x0012e01001007387 */ /* 0x000fe80000100a00 */
[----:B------:R-:W-:Y:S04]  /*1f050*/  STL.64 [R1+0x260], R14 ;  /* 0x0002600e01007387 */ /* 0x000fe80000100a00 */
[----:B------:R-:W-:Y:S01]  /*1f060*/  STL.64 [R1+0x12f0], R14 ;  /* 0x0012f00e01007387 */ /* 0x000fe20000100a00 */
[----:B--2---:R-:W-:-:S02]  /*1f070*/  IMAD.MOV.U32 R3, RZ, RZ, R52 ;  /* 0x000000ffff037224 */ /* 0x004fc400078e0034 */
[----:B---3--:R-:W-:Y:S02]  /*1f080*/  IMAD.MOV.U32 R2, RZ, RZ, R20 ;  /* 0x000000ffff027224 */ /* 0x008fe400078e0014 */
[----:B------:R-:W-:-:S03]  /*1f090*/  IMAD.MOV.U32 R7, RZ, RZ, R21 ;  /* 0x000000ffff077224 */ /* 0x000fc600078e0015 */
[----:B------:R-:W-:Y:S01]  /*1f0a0*/  STL.64 [R1+0x268], R2 ;  /* 0x0002680201007387 */ /* 0x000fe20000100a00 */
[----:B------:R-:W-:-:S03]  /*1f0b0*/  IMAD.MOV.U32 R6, RZ, RZ, R43 ;  /* 0x000000ffff067224 */ /* 0x000fc600078e002b */
[----:B------:R1:W-:Y:S04]  /*1f0c0*/  STL.64 [R1+0x1378], R2 ;  /* 0x0013780201007387 */ /* 0x0003e80000100a00 */
[----:B------:R-:W-:Y:S01]  /*1f0d0*/  STL.64 [R1+0x270], R6 ;  /* 0x0002700601007387 */ /* 0x000fe20000100a00 */
[----:B------:R-:W-:-:S03]  /*1f0e0*/  LOP3.LUT R37, R37, R36, RZ, 0x3c, !PT ;  /* 0x0000002425257212 */ /* 0x000fc600078e3cff */
[----:B------:R-:W2:Y:S01]  /*1f0f0*/  LDL.LU R30, [R1+0x2d0] ;  /* 0x0002d000011e7983 */ /* 0x000ea20000300800 */
[----:B------:R-:W-:-:S03]  /*1f100*/  LOP3.LUT R36, R37, R36, RZ, 0x3c, !PT ;  /* 0x0000002425247212 */ /* 0x000fc600078e3cff */
[----:B------:R-:W3:Y:S01]  /*1f110*/  LDL.LU R43, [R1+0x588] ;  /* 0x00058800012b7983 */ /* 0x000ee20000300800 */
[----:B------:R-:W-:-:S03]  /*1f120*/  LOP3.LUT R51, R51, R50, RZ, 0x3c, !PT ;  /* 0x0000003233337212 */ /* 0x000fc600078e3cff */
[----:B------:R-:W3:Y:S01]  /*1f130*/  LDL.LU R31, [R1+0x2d8] ;  /* 0x0002d800011f7983 */ /* 0x000ee20000300800 */
[----:B------:R-:W-:Y:S02]  /*1f140*/  LOP3.LUT R37, R37, R36, RZ, 0x3c, !PT ;  /* 0x0000002425257212 */ /* 0x000fe400078e3cff */
[C---:B------:R-:W-:Y:S01]  /*1f150*/  LOP3.LUT R50, R51.reuse, R50, RZ, 0x3c, !PT ;  /* 0x0000003233327212 */ /* 0x040fe200078e3cff */
[----:B------:R-:W3:Y:S04]  /*1f160*/  LDL.LU R53, [R1+0x58c] ;  /* 0x00058c0001357983 */ /* 0x000ee80000300800 */
[----:B------:R-:W-:Y:S01]  /*1f170*/  STL.64 [R1+0x290], R28 ;  /* 0x0002901c01007387 */ /* 0x000fe20000100a00 */
[----:B------:R-:W-:-:S03]  /*1f180*/  LOP3.LUT R51, R51, R50, RZ, 0x3c, !PT ;  /* 0x0000003233337212 */ /* 0x000fc600078e3cff */
        /* <DEDUP_REMOVED lines=8> */
[----:B------:R-:W-:Y:S01]  /*1f210*/  STL.64 [R1+0x1330], R50 ;  /* 0x0013303201007387 */ /* 0x000fe20000100a00 */
[----:B----4-:R-:W-:-:S03]  /*1f220*/  IMAD.MOV.U32 R5, RZ, RZ, R26 ;  /* 0x000000ffff057224 */ /* 0x010fc600078e001a */
[----:B------:R-:W4:Y:S01]  /*1f230*/  LDL.LU R26, [R1+0x308] ;  /* 0x00030800011a7983 */ /* 0x000f220000300800 */
[----:B------:R-:W-:-:S03]  /*1f240*/  IMAD.MOV.U32 R4, RZ, RZ, R27 ;  /* 0x000000ffff047224 */ /* 0x000fc600078e001b */
[----:B------:R-:W4:Y:S04]  /*1f250*/  LDL.LU R27, [R1+0x59c] ;  /* 0x00059c00011b7983 */ /* 0x000f280000300800 */
[----:B------:R-:W4:Y:S04]  /*1f260*/  LDL.LU R20, [R1+0x310] ;  /* 0x0003100001147983 */ /* 0x000f280000300800 */
[----:B------:R-:W4:Y:S01]  /*1f270*/  LDL.LU R21, [R1+0x5a0] ;  /* 0x0005a00001157983 */ /* 0x000f220000300800 */
[----:B0-----:R-:W-:Y:S02]  /*1f280*/  IMAD.MOV.U32 R23, RZ, RZ, R42 ;  /* 0x000000ffff177224 */ /* 0x001fe400078e002a */
[----:B------:R-:W0:Y:S01]  /*1f290*/  S2R R42, SR_TID.X ;  /* 0x00000000002a7919 */ /* 0x000e220000002100 */
[----:B------:R-:W-:-:S02]  /*1f2a0*/  IMAD.MOV.U32 R45, RZ, RZ, R41 ;  /* 0x000000ffff2d7224 */ /* 0x000fc400078e0029 */
[----:B------:R-:W-:Y:S01]  /*1f2b0*/  IMAD.MOV.U32 R34, RZ, RZ, R40 ;  /* 0x000000ffff227224 */ /* 0x000fe200078e0028 */
        /* <DEDUP_REMOVED lines=9> */
[----:B------:R-:W4:Y:S04]  /*1f350*/  LDL.LU R48, [R1+0x330] ;  /* 0x0003300001307983 */ /* 0x000f280000300800 */
[----:B------:R-:W4:Y:S04]  /*1f360*/  LDL.LU R49, [R1+0x5b0] ;  /* 0x0005b00001317983 */ /* 0x000f280000300800 */
[----:B------:R-:W-:Y:S01]  /*1f370*/  STL.64 [R1+0x2b0], R44 ;  /* 0x0002b02c01007387 */ /* 0x000fe20000100a00 */
[----:B0-----:R-:W-:-:S03]  /*1f380*/  LOP3.LUT R42, R42, 0x7f, RZ, 0xc0, !PT ;  /* 0x0000007f2a2a7812 */ /* 0x001fc600078ec0ff */
[----:B------:R-:W-:Y:S04]  /*1f390*/  STL.64 [R1+0x1340], R44 ;  /* 0x0013402c01007387 */ /* 0x000fe80000100a00 */
[----:B------:R-:W-:Y:S04]  /*1f3a0*/  STL.64 [R1+0x2b8], R4 ;  /* 0x0002b80401007387 */ /* 0x000fe80000100a00 */
[----:B------:R-:W-:Y:S04]  /*1f3b0*/  STL [R1+0x1358], R4 ;  /* 0x0013580401007387 */ /* 0x000fe80000100800 */
[----:B------:R-:W-:Y:S04]  /*1f3c0*/  STL [R1+0x1348], R5 ;  /* 0x0013480501007387 */ /* 0x000fe80000100800 */
[----:B------:R-:W-:Y:S01]  /*1f3d0*/  STL.64 [R1+0x2c0], R34 ;  /* 0x0002c02201007387 */ /* 0x000fe20000100a00 */
[----:B-1----:R-:W-:-:S03]  /*1f3e0*/  LOP3.LUT R2, R42, 0x80, RZ, 0xfc, !PT ;  /* 0x000000802a027812 */ /* 0x002fc600078efcff */
[----:B------:R-:W-:Y:S01]  /*1f3f0*/  STL.64 [R1+0x1350], R34 ;  /* 0x0013502201007387 */ /* 0x000fe20000100a00 */
[----:B------:R-:W-:-:S03]  /*1f400*/  ISETP.GE.AND P1, PT, R42, UR5, PT ;  /* 0x000000052a007c0c */ /* 0x000fc6000bf26270 */
[----:B------:R-:W-:Y:S04]  /*1f410*/  STL.64 [R1+0x2c8], R22 ;  /* 0x0002c81601007387 */ /* 0x000fe80000100a00 */
[----:B------:R-:W-:Y:S01]  /*1f420*/  STL.64 [R1+0x1360], R22 ;  /* 0x0013601601007387 */ /* 0x000fe20000100a00 */
[----:B------:R-:W-:Y:S01]  /*1f430*/  ISETP.GE.AND P0, PT, R2, UR5, PT ;  /* 0x0000000502007c0c */ /* 0x000fe2000bf06270 */
[----:B--2---:R-:W-:Y:S02]  /*1f440*/  IMAD.MOV.U32 R9, RZ, RZ, R30 ;  /* 0x000000ffff097224 */ /* 0x004fe400078e001e */
[----:B---3--:R-:W-:Y:S02]  /*1f450*/  IMAD.MOV.U32 R8, RZ, RZ, R43 ;  /* 0x000000ffff087224 */ /* 0x008fe400078e002b */
[----:B------:R-:W2:Y:S01]  /*1f460*/  LDL.LU R43, [R1+0x338] ;  /* 0x00033800012b7983 */ /* 0x000ea20000300800 */
[----:B------:R-:W-:-:S03]  /*1f470*/  IMAD.MOV.U32 R39, RZ, RZ, R31 ;  /* 0x000000ffff277224 */ /* 0x000fc600078e001f */
[----:B------:R-:W3:Y:S01]  /*1f480*/  LDL.LU R42, [R1+0x5b4] ;  /* 0x0005b400012a7983 */ /* 0x000ee20000300800 */
[----:B------:R-:W-:-:S03]  /*1f490*/  IMAD.MOV.U32 R38, RZ, RZ, R53 ;  /* 0x000000ffff267224 */ /* 0x000fc600078e0035 */
[----:B------:R-:W-:Y:S04]  /*1f4a0*/  STL.64 [R1+0x2d0], R8 ;  /* 0x0002d00801007387 */ /* 0x000fe80000100a00 */
[----:B------:R-:W-:Y:S04]  /*1f4b0*/  STL.64 [R1+0x2d8], R38 ;  /* 0x0002d82601007387 */ /* 0x000fe80000100a00 */
[----:B------:R-:W-:Y:S04]  /*1f4c0*/  STL.64 [R1+0x2f8], R12 ;  /* 0x0002f80c01007387 */ /* 0x000fe80000100a00 */
[----:B------:R-:W-:Y:S04]  /*1f4d0*/  STL [R1+0x1368], R13 ;  /* 0x0013680d01007387 */ /* 0x000fe80000100800 */
[----:B------:R-:W-:Y:S04]  /*1f4e0*/  STL.64 [R1+0x300], R18 ;  /* 0x0003001201007387 */ /* 0x000fe80000100a00 */
[----:B------:R0:W-:Y:S01]  /*1f4f0*/  STL.64 [R1+0x1370], R18 ;  /* 0x0013701201007387 */ /* 0x0001e20000100a00 */
[----:B----4-:R-:W-:-:S04]  /*1f500*/  LOP3.LUT R27, R27, R26, RZ, 0x3c, !PT ;  /* 0x0000001a1b1b7212 */ /* 0x010fc800078e3cff */
[----:B------:R-:W-:Y:S02]  /*1f510*/  LOP3.LUT R26, R27, R26, RZ, 0x3c, !PT ;  /* 0x0000001a1b1a7212 */ /* 0x000fe400078e3cff */
[----:B------:R-:W-:-:S04]  /*1f520*/  LOP3.LUT R21, R21, R20, RZ, 0x3c, !PT ;  /* 0x0000001415157212 */ /* 0x000fc800078e3cff */
[----:B------:R-:W-:Y:S02]  /*1f530*/  LOP3.LUT R20, R21, R20, RZ, 0x3c, !PT ;  /* 0x0000001415147212 */ /* 0x000fe400078e3cff */
[----:B------:R-:W-:Y:S02]  /*1f540*/  LOP3.LUT R27, R27, R26, RZ, 0x3c, !PT ;  /* 0x0000001a1b1b7212 */ /* 0x000fe400078e3cff */
[----:B------:R-:W-:-:S03]  /*1f550*/  LOP3.LUT R21, R21, R20, RZ, 0x3c, !PT ;  /* 0x0000001415157212 */ /* 0x000fc600078e3cff */
[----:B------:R-:W-:Y:S04]  /*1f560*/  STL.64 [R1+0x308], R26 ;  /* 0x0003081a01007387 */ /* 0x000fe80000100a00 */
[----:B------:R-:W-:Y:S04]  /*1f570*/  STL.64 [R1+0x310], R20 ;  /* 0x0003101401007387 */ /* 0x000fe80000100a00 */
[----:B------:R-:W4:Y:S04]  /*1f580*/  LDL.LU R2, [R1+0x340] ;  /* 0x0003400001027983 */ /* 0x000f280000300800 */
[----:B------:R-:W4:Y:S04]  /*1f590*/  LDL.LU R3, [R1+0x5b8] ;  /* 0x0005b80001037983 */ /* 0x000f280000300800 */
[----:B------:R-:W4:Y:S01]  /*1f5a0*/  LDL R10, [R1+0x460] ;  /* 0x00046000010a7983 */ /* 0x000f220000100800 */
[----:B------:R-:W-:-:S02]  /*1f5b0*/  IMAD.MOV.U32 R30, RZ, RZ, R41 ;  /* 0x000000ffff1e7224 */ /* 0x000fc400078e0029 */
[----:B------:R-:W-:Y:S01]  /*1f5c0*/  IMAD.MOV.U32 R31, RZ, RZ, R52 ;  /* 0x000000ffff1f7224 */ /* 0x000fe200078e0034 */
[----:B------:R-:W4:Y:S01]  /*1f5d0*/  LDL R53, [R1+0x45c] ;  /* 0x00045c0001357983 */ /* 0x000f220000100800 */
[----:B------:R-:W-:Y:S02]  /*1f5e0*/  IMAD.MOV.U32 R24, RZ, RZ, R0 ;  /* 0x000000ffff187224 */ /* 0x000fe400078e0000 */
[----:B------:R-:W-:Y:S01]  /*1f5f0*/  IMAD.MOV.U32 R25, RZ, RZ, R40 ;  /* 0x000000ffff197224 */ /* 0x000fe200078e0028 */
[----:B------:R-:W4:Y:S01]  /*1f600*/  LDL R52, [R1+0x438] ;  /* 0x0004380001347983 */ /* 0x000f220000100800 */
[----:B------:R-:W-:Y:S02]  /*1f610*/  IMAD.MOV.U32 R16, RZ, RZ, R47 ;  /* 0x000000ffff107224 */ /* 0x000fe400078e002f */
[----:B------:R-:W-:Y:S01]  /*1f620*/  IMAD.MOV.U32 R17, RZ, RZ, R46 ;  /* 0x000000ffff117224 */ /* 0x000fe200078e002e */
[----:B------:R-:W4:Y:S01]  /*1f630*/  LDL R41, [R1+0x434] ;  /* 0x0004340001297983 */ /* 0x000f220000100800 */
[----:B------:R-:W-:-:S02]  /*1f640*/  IMAD.MOV.U32 R14, RZ, RZ, R49 ;  /* 0x000000ffff0e7224 */ /* 0x000fc400078e0031 */
[----:B------:R-:W-:Y:S01]  /*1f650*/  IMAD.MOV.U32 R15, RZ, RZ, R48 ;  /* 0x000000ffff0f7224 */ /* 0x000fe200078e0030 */
[----:B------:R-:W4:Y:S04]  /*1f660*/  LDL R40, [R1+0x410] ;  /* 0x0004100001287983 */ /* 0x000f280000100800 */
[----:B------:R-:W4:Y:S04]  /*1f670*/  LDL R0, [R1+0x40c] ;  /* 0x00040c0001007983 */ /* 0x000f280000100800 */
[----:B------:R-:W-:Y:S04]  /*1f680*/  STL.64 [R1+0x318], R30 ;  /* 0x0003181e01007387 */ /* 0x000fe80000100a00 */
[----:B------:R-:W-:Y:S04]  /*1f690*/  STL.64 [R1+0x320], R24 ;  /* 0x0003201801007387 */ /* 0x000fe80000100a00 */
[----:B------:R-:W-:Y:S04]  /*1f6a0*/  STL.64 [R1+0x328], R16 ;  /* 0x0003281001007387 */ /* 0x000fe80000100a00 */
[----:B------:R-:W-:Y:S04]  /*1f6b0*/  STL.64 [R1+0x330], R14 ;  /* 0x0003300e01007387 */ /* 0x000fe80000100a00 */
[----:B0-----:R-:W4:Y:S04]  /*1f6c0*/  LDL.64 R18, [R1+0x208] ;  /* 0x0002080001127983 */ /* 0x001f280000100a00 */
[----:B------:R-:W4:Y:S04]  /*1f6d0*/  LDL R13, [R1+0x3e8] ;  /* 0x0003e800010d7983 */ /* 0x000f280000100800 */
[----:B------:R-:W4:Y:S01]  /*1f6e0*/  LDL.64 R22, [R1+0x200] ;  /* 0x0002000001167983 */ /* 0x000f220000100a00 */
[----:B--2---:R-:W-:-:S02]  /*1f6f0*/  IMAD.MOV.U32 R47, RZ, RZ, R43 ;  /* 0x000000ffff2f7224 */ /* 0x004fc400078e002b */
[----:B---3--:R-:W-:-:S05]  /*1f700*/  IMAD.MOV.U32 R46, RZ, RZ, R42 ;  /* 0x000000ffff2e7224 */ /* 0x008fca00078e002a */
[----:B------:R-:W-:Y:S04]  /*1f710*/  STL.64 [R1+0x338], R46 ;  /* 0x0003382e01007387 */ /* 0x000fe80000100a00 */
[----:B------:R-:W2:Y:S04]  /*1f720*/  LDL R4, [R1+0x3e4] ;  /* 0x0003e40001047983 */ /* 0x000ea80000100800 */
[----:B------:R-:W3:Y:S04]  /*1f730*/  LDL.64 R34, [R1+0x1a8] ;  /* 0x0001a80001227983 */ /* 0x000ee80000100a00 */
[----:B------:R-:W3:Y:S04]  /*1f740*/  LDL R5, [R1+0x3c4] ;  /* 0x0003c40001057983 */ /* 0x000ee80000100800 */
        /* <DEDUP_REMOVED lines=8> */
[----:B------:R-:W3:Y:S04]  /*1f7d0*/  LDL R43, [R1+0x380] ;  /* 0x00038000012b7983 */ /* 0x000ee80000100800 */
[----:B------:R-:W3:Y:S01]  /*1f7e0*/  LDL R11, [R1+0x364] ;  /* 0x00036400010b7983 */ /* 0x000ee20000100800 */
[----:B----4-:R-:W-:-:S04]  /*1f7f0*/  LOP3.LUT R3, R3, R2, RZ, 0x3c, !PT ;  /* 0x0000000203037212 */ /* 0x010fc800078e3cff */
[----:B------:R-:W-:-:S04]  /*1f800*/  LOP3.LUT R2, R3, R2, RZ, 0x3c, !PT ;  /* 0x0000000203027212 */ /* 0x000fc800078e3cff */
[----:B------:R-:W-:Y:S01]  /*1f810*/  LOP3.LUT R3, R3, R2, RZ, 0x3c, !PT ;  /* 0x0000000203037212 */ /* 0x000fe200078e3cff */
[----:B------:R-:W4:Y:S04]  /*1f820*/  @!P0 LDG.E.U16 R53, desc[UR10][R46.64] ;  /* 0x0000000a2e358981 */ /* 0x000f28000c1e1500 */
[----:B------:R0:W-:Y:S04]  /*1f830*/  STL.64 [R1+0x340], R2 ;  /* 0x0003400201007387 */ /* 0x0001e80000100a00 */
[----:B------:R-:W4:Y:S04]  /*1f840*/  @!P1 LDG.E.U16 R10, desc[UR10][R2.64] ;  /* 0x0000000a020a9981 */ /* 0x000f28000c1e1500 */
[----:B------:R-:W4:Y:S04]  /*1f850*/  @!P1 LDG.E.U16 R52, desc[UR10][R38.64] ;  /* 0x0000000a26349981 */ /* 0x000f28000c1e1500 */
[----:B------:R-:W4:Y:S04]  /*1f860*/  @!P1 LDG.E.U16 R40, desc[UR10][R6.64] ;  /* 0x0000000a06289981 */ /* 0x000f28000c1e1500 */
[----:B0-----:R-:W4:Y:S04]  /*1f870*/  LDL.LU.64 R2, [R1+0x1378] ;  /* 0x0013780001027983 */ /* 0x001f280000300a00 */
[----:B------:R-:W4:Y:S04]  /*1f880*/  @!P0 LDG.E.U16 R41, desc[UR10][R8.64] ;  /* 0x0000000a08298981 */ /* 0x000f28000c1e1500 */
[----:B------:R-:W4:Y:S04]  /*1f890*/  LDL R29, [R1+0x360] ;  /* 0x00036000011d7983 */ /* 0x000f280000100800 */
[----:B------:R-:W4:Y:S04]  /*1f8a0*/  LDL R6, [R1+0x408] ;  /* 0x0004080001067983 */ /* 0x000f280000100800 */
[----:B------:R-:W4:Y:S04]  /*1f8b0*/  LDL R8, [R1+0x458] ;  /* 0x0004580001087983 */ /* 0x000f280000100800 */
[----:B------:R-:W4:Y:S04]  /*1f8c0*/  @!P1 LDG.E.U16 R13, desc[UR10][R18.64] ;  /* 0x0000000a120d9981 */ /* 0x000f28000c1e1500 */
[----:B------:R-:W4:Y:S04]  /*1f8d0*/  LDL R9, [R1+0x454] ;  /* 0x0004540001097983 */ /* 0x000f280000100800 */
[----:B------:R-:W4:Y:S04]  /*1f8e0*/  LDL R7, [R1+0x404] ;  /* 0x0004040001077983 */ /* 0x000f280000100800 */
[----:B------:R-:W4:Y:S04]  /*1f8f0*/  LDL.64 R38, [R1+0x1f8] ;  /* 0x0001f80001267983 */ /* 0x000f280000100a00 */
[----:B--2---:R-:W2:Y:S04]  /*1f900*/  @!P0 LDG.E.U16 R4, desc[UR10][R22.64] ;  /* 0x0000000a16048981 */ /* 0x004ea8000c1e1500 */
[----:B---3--:R-:W3:Y:S04]  /*1f910*/  @!P1 LDG.E.U16 R5, desc[UR10][R34.64] ;  /* 0x0000000a22059981 */ /* 0x008ee8000c1e1500 */
[----:B------:R-:W2:Y:S04]  /*1f920*/  @!P0 LDG.E.U16 R36, desc[UR10][R44.64] ;  /* 0x0000000a2c248981 */ /* 0x000ea8000c1e1500 */
[----:B------:R-:W2:Y:S04]  /*1f930*/  @!P1 LDG.E.U16 R37, desc[UR10][R50.64] ;  /* 0x0000000a32259981 */ /* 0x000ea8000c1e1500 */
[----:B------:R-:W2:Y:S04]  /*1f940*/  @!P0 LDG.E.U16 R28, desc[UR10][R32.64] ;  /* 0x0000000a201c8981 */ /* 0x000ea8000c1e1500 */
[----:B------:R-:W2:Y:S04]  /*1f950*/  @!P1 LDG.E.U16 R42, desc[UR10][R48.64] ;  /* 0x0000000a302a9981 */ /* 0x000ea8000c1e1500 */
[----:B----4-:R-:W4:Y:S04]  /*1f960*/  @!P0 LDG.E.U16 R0, desc[UR10][R2.64] ;  /* 0x0000000a02008981 */ /* 0x010f28000c1e1500 */
[----:B------:R-:W2:Y:S04]  /*1f970*/  LDL R2, [R1+0x430] ;  /* 0x0004300001027983 */ /* 0x000ea80000100800 */
[----:B------:R-:W2:Y:S04]  /*1f980*/  LDL R3, [R1+0x42c] ;  /* 0x00042c0001037983 */ /* 0x000ea80000100800 */
[----:B------:R0:W-:Y:S04]  /*1f990*/  @!P1 STL [R1+0x460], R10 ;  /* 0x0004600a01009387 */ /* 0x0001e80000100800 */
[----:B------:R-:W2:Y:S04]  /*1f9a0*/  @!P1 LDG.E.U16 R8, desc[UR10][R14.64] ;  /* 0x0000000a0e089981 */ /* 0x000ea8000c1e1500 */
[----:B------:R-:W2:Y:S04]  /*1f9b0*/  @!P0 LDG.E.U16 R9, desc[UR10][R16.64] ;  /* 0x0000000a10098981 */ /* 0x000ea8000c1e1500 */
[----:B0-----:R-:W2:Y:S04]  /*1f9c0*/  LDL R10, [R1+0x3e0] ;  /* 0x0003e000010a7983 */ /* 0x001ea80000100800 */
[----:B------:R0:W-:Y:S04]  /*1f9d0*/  @!P1 STL [R1+0x438], R52 ;  /* 0x0004383401009387 */ /* 0x0001e80000100800 */
[----:B------:R-:W3:Y:S04]  /*1f9e0*/  LDL.64 R46, [R1+0x198] ;  /* 0x00019800012e7983 */ /* 0x000ee80000100a00 */
[----:B0-----:R-:W3:Y:S04]  /*1f9f0*/  LDL R52, [R1+0x3dc] ;  /* 0x0003dc0001347983 */ /* 0x001ee80000100800 */
[----:B------:R0:W-:Y:S04]  /*1fa00*/  @!P0 STL [R1+0x45c], R53 ;  /* 0x00045c3501008387 */ /* 0x0001e80000100800 */
[----:B0-----:R-:W3:Y:S04]  /*1fa10*/  LDL R53, [R1+0x3bc] ;  /* 0x0003bc0001357983 */ /* 0x001ee80000100800 */
[----:B------:R0:W-:Y:S04]  /*1fa20*/  @!P1 STL [R1+0x410], R40 ;  /* 0x0004102801009387 */ /* 0x0001e80000100800 */
[----:B0-----:R-:W3:Y:S04]  /*1fa30*/  LDL R40, [R1+0x3b8] ;  /* 0x0003b80001287983 */ /* 0x001ee80000100800 */
[----:B------:R0:W-:Y:S04]  /*1fa40*/  @!P0 STL [R1+0x434], R41 ;  /* 0x0004342901008387 */ /* 0x0001e80000100800 */
[----:B0-----:R-:W3:Y:S04]  /*1fa50*/  LDL R41, [R1+0x39c] ;  /* 0x00039c0001297983 */ /* 0x001ee80000100800 */
[----:B----4-:R0:W-:Y:S04]  /*1fa60*/  @!P0 STL [R1+0x40c], R0 ;  /* 0x00040c0001008387 */ /* 0x0101e80000100800 */
[----:B0-----:R-:W4:Y:S04]  /*1fa70*/  LDL R0, [R1+0x398] ;  /* 0x0003980001007983 */ /* 0x001f280000100800 */
[----:B------:R-:W4:Y:S04]  /*1fa80*/  LDL.LU.64 R18, [R1+0x1370] ;  /* 0x0013700001127983 */ /* 0x000f280000300a00 */
[----:B------:R0:W-:Y:S04]  /*1fa90*/  @!P1 STL [R1+0x3e8], R13 ;  /* 0x0003e80d01009387 */ /* 0x0001e80000100800 */
[----:B0-----:R-:W4:Y:S04]  /*1faa0*/  LDL.LU R13, [R1+0x1368] ;  /* 0x00136800010d7983 */ /* 0x001f280000300800 */
[----:B------:R-:W4:Y:S04]  /*1fab0*/  LDL.LU.64 R22, [R1+0x1360] ;  /* 0x0013600001167983 */ /* 0x000f280000300a00 */
[----:B--2---:R0:W-:Y:S04]  /*1fac0*/  @!P0 STL [R1+0x3e4], R4 ;  /* 0x0003e40401008387 */ /* 0x0041e80000100800 */
[----:B------:R-:W2:Y:S04]  /*1fad0*/  @!P1 LDG.E.U16 R10, desc[UR10][R38.64] ;  /* 0x0000000a260a9981 */ /* 0x000ea8000c1e1500 */
[----:B0-----:R-:W2:Y:S04]  /*1fae0*/  LDL.LU R4, [R1+0x1358] ;  /* 0x0013580001047983 */ /* 0x001ea80000300800 */
[----:B------:R-:W2:Y:S04]  /*1faf0*/  LDL.LU.64 R34, [R1+0x1350] ;  /* 0x0013500001227983 */ /* 0x000ea80000300a00 */
[----:B---3--:R0:W-:Y:S04]  /*1fb00*/  @!P1 STL [R1+0x3c4], R5 ;  /* 0x0003c40501009387 */ /* 0x0081e80000100800 */
[----:B------:R-:W3:Y:S04]  /*1fb10*/  @!P1 LDG.E.U16 R53, desc[UR10][R46.64] ;  /* 0x0000000a2e359981 */ /* 0x000ee8000c1e1500 */
[----:B0-----:R-:W3:Y:S04]  /*1fb20*/  LDL.LU R5, [R1+0x1348] ;  /* 0x0013480001057983 */ /* 0x001ee80000300800 */
[----:B------:R-:W3:Y:S04]  /*1fb30*/  LDL.LU.64 R44, [R1+0x1340] ;  /* 0x00134000012c7983 */ /* 0x000ee80000300a00 */
[----:B------:R0:W-:Y:S04]  /*1fb40*/  @!P0 STL [R1+0x3c0], R36 ;  /* 0x0003c02401008387 */ /* 0x0001e80000100800 */
        /* <DEDUP_REMOVED lines=10> */
[----:B----4-:R-:W4:Y:S04]  /*1fbf0*/  @!P1 LDG.E.U16 R2, desc[UR10][R22.64] ;  /* 0x0000000a16029981 */ /* 0x010f28000c1e1500 */
[----:B--2---:R-:W2:Y:S04]  /*1fc00*/  @!P0 LDG.E.U16 R3, desc[UR10][R34.64] ;  /* 0x0000000a22038981 */ /* 0x004ea8000c1e1500 */
[----:B---3--:R-:W3:Y:S04]  /*1fc10*/  @!P0 LDG.E.U16 R43, desc[UR10][R48.64] ;  /* 0x0000000a302b8981 */ /* 0x008ee8000c1e1500 */
[----:B------:R-:W2:Y:S04]  /*1fc20*/  LDL.LU.64 R48, [R1+0x1300] ;  /* 0x0013000001307983 */ /* 0x000ea80000300a00 */
[----:B---3--:R0:W-:Y:S04]  /*1fc30*/  @!P0 STL [R1+0x380], R43 ;  /* 0x0003802b01008387 */ /* 0x0081e80000100800 */
[----:B0-----:R-:W3:Y:S04]  /*1fc40*/  LDL.LU R43, [R1+0x12fc] ;  /* 0x0012fc00012b7983 */ /* 0x001ee80000300800 */
[----:B--2---:R-:W2:Y:S04]  /*1fc50*/  @!P1 LDG.E.U16 R11, desc[UR10][R48.64] ;  /* 0x0000000a300b9981 */ /* 0x004ea8000c1e1500 */
[----:B---3--:R-:W3:Y:S04]  /*1fc60*/  @!P0 LDG.E.U16 R29, desc[UR10][R42.64] ;  /* 0x0000000a2a1d8981 */ /* 0x008ee8000c1e1500 */
[----:B--2---:R0:W-:Y:S04]  /*1fc70*/  @!P1 STL [R1+0x364], R11 ;  /* 0x0003640b01009387 */ /* 0x0041e80000100800 */
[----:B0-----:R-:W2:Y:S04]  /*1fc80*/  LDL R11, [R1+0x358] ;  /* 0x00035800010b7983 */ /* 0x001ea80000100800 */
[----:B------:R-:W-:Y:S04]  /*1fc90*/  STL [R1+0xc48], R48 ;  /* 0x000c483001007387 */ /* 0x000fe80000100800 */
[----:B------:R-:W-:Y:S04]  /*1fca0*/  STL [R1+0xf18], R48 ;  /* 0x000f183001007387 */ /* 0x000fe80000100800 */
[----:B------:R-:W-:Y:S04]  /*1fcb0*/  STL [R1+0xc44], R49 ;  /* 0x000c443101007387 */ /* 0x000fe80000100800 */
[----:B------:R-:W-:Y:S04]  /*1fcc0*/  STL [R1+0xf1c], R49 ;  /* 0x000f1c3101007387 */ /* 0x000fe80000100800 */
[----:B---3--:R0:W-:Y:S04]  /*1fcd0*/  @!P0 STL [R1+0x360], R29 ;  /* 0x0003601d01008387 */ /* 0x0081e80000100800 */
[----:B0-----:R-:W3:Y:S04]  /*1fce0*/  LDL.LU R29, [R1+0x12f8] ;  /* 0x0012f800011d7983 */ /* 0x001ee80000300800 */
[----:B------:R-:W-:Y:S04]  /*1fcf0*/  STL [R1+0xc50], R42 ;  /* 0x000c502a01007387 */ /* 0x000fe80000100800 */
[----:B------:R-:W-:Y:S04]  /*1fd00*/  STL [R1+0xf20], R42 ;  /* 0x000f202a01007387 */ /* 0x000fe80000100800 */
[----:B------:R-:W-:Y:S04]  /*1fd10*/  STL [R1+0xc4c], R43 ;  /* 0x000c4c2b01007387 */ /* 0x000fe80000100800 */
[----:B------:R-:W-:Y:S04]  /*1fd20*/  STL [R1+0xf24], R43 ;  /* 0x000f242b01007387 */ /* 0x000fe80000100800 */
[----:B------:R-:W2:Y:S04]  /*1fd30*/  LDL.LU.64 R14, [R1+0x12f0] ;  /* 0x0012f000010e7983 */ /* 0x000ea80000300a00 */
[----:B------:R0:W-:Y:S04]  /*1fd40*/  @!P1 STL [R1+0x458], R8 ;  /* 0x0004580801009387 */ /* 0x0001e80000100800 */
[----:B0-----:R-:W3:Y:S04]  /*1fd50*/  LDL.LU R8, [R1+0x12e8] ;  /* 0x0012e80001087983 */ /* 0x001ee80000300800 */
[----:B------:R-:W3:Y:S04]  /*1fd60*/  LDL.LU.64 R16, [R1+0x12e0] ;  /* 0x0012e00001107983 */ /* 0x000ee80000300a00 */
[----:B--2---:R-:W2:Y:S04]  /*1fd70*/  @!P1 LDG.E.U16 R6, desc[UR10][R14.64] ;  /* 0x0000000a0e069981 */ /* 0x004ea8000c1e1500 */
[----:B---3--:R-:W3:Y:S04]  /*1fd80*/  @!P0 LDG.E.U16 R7, desc[UR10][R16.64] ;  /* 0x0000000a10078981 */ /* 0x008ee8000c1e1500 */
[----:B------:R0:W-:Y:S04]  /*1fd90*/  @!P0 STL [R1+0x454], R9 ;  /* 0x0004540901008387 */ /* 0x0001e80000100800 */
[----:B0-----:R-:W3:Y:S04]  /*1fda0*/  LDL.LU R9, [R1+0x12d8] ;  /* 0x0012d80001097983 */ /* 0x001ee80000300800 */
[----:B------:R-:W3:Y:S04]  /*1fdb0*/  LDL.LU.64 R22, [R1+0x12d0] ;  /* 0x0012d00001167983 */ /* 0x000ee80000300a00 */
[----:B----4-:R0:W-:Y:S04]  /*1fdc0*/  @!P1 STL [R1+0x430], R2 ;  /* 0x0004300201009387 */ /* 0x0101e80000100800 */
[----:B0-----:R-:W4:Y:S04]  /*1fdd0*/  LDL.LU R2, [R1+0x12c8] ;  /* 0x0012c80001027983 */ /* 0x001f280000300800 */
[----:B------:R-:W4:Y:S04]  /*1fde0*/  LDL.LU.64 R34, [R1+0x12c0] ;  /* 0x0012c00001227983 */ /* 0x000f280000300a00 */
[----:B------:R0:W-:Y:S04]  /*1fdf0*/  @!P0 STL [R1+0x42c], R3 ;  /* 0x00042c0301008387 */ /* 0x0001e80000100800 */
[----:B0-----:R-:W4:Y:S04]  /*1fe00*/  LDL.LU R3, [R1+0x12b8] ;  /* 0x0012b80001037983 */ /* 0x001f280000300800 */
[----:B------:R-:W4:Y:S04]  /*1fe10*/  LDL.LU.64 R14, [R1+0x12b0] ;  /* 0x0012b000010e7983 */ /* 0x000f280000300a00 */
[----:B--2---:R0:W-:Y:S04]  /*1fe20*/  @!P1 STL [R1+0x408], R6 ;  /* 0x0004080601009387 */ /* 0x0041e80000100800 */
[----:B0-----:R-:W2:Y:S04]  /*1fe30*/  LDL.LU R6, [R1+0x12a8] ;  /* 0x0012a80001067983 */ /* 0x001ea80000300800 */
[----:B------:R-:W2:Y:S04]  /*1fe40*/  LDL.LU.64 R16, [R1+0x12a0] ;  /* 0x0012a00001107983 */ /* 0x000ea80000300a00 */
[----:B---3--:R0:W-:Y:S04]  /*1fe50*/  @!P0 STL [R1+0x404], R7 ;  /* 0x0004040701008387 */ /* 0x0081e80000100800 */
[----:B0-----:R-:W2:Y:S04]  /*1fe60*/  LDL.LU R7, [R1+0x1298] ;  /* 0x0012980001077983 */ /* 0x001ea80000300800 */
[----:B------:R-:W3:Y:S04]  /*1fe70*/  LDL.LU.64 R38, [R1+0x1290] ;  /* 0x0012900001267983 */ /* 0x000ee80000300a00 */
[----:B--2---:R-:W2:Y:S04]  /*1fe80*/  @!P0 LDG.E.U16 R52, desc[UR10][R6.64] ;  /* 0x0000000a06348981 */ /* 0x004ea8000c1e1500 */
[----:B------:R0:W-:Y:S04]  /*1fe90*/  @!P1 STL [R1+0x3e0], R10 ;  /* 0x0003e00a01009387 */ /* 0x0001e80000100800 */
[----:B0-----:R-:W3:Y:S04]  /*1fea0*/  LDL.LU R10, [R1+0x1288] ;  /* 0x00128800010a7983 */ /* 0x001ee80000300800 */
[----:B------:R-:W3:Y:S04]  /*1feb0*/  LDL.LU.64 R6, [R1+0x1280] ;  /* 0x0012800001067983 */ /* 0x000ee80000300a00 */
[----:B--2---:R0:W-:Y:S04]  /*1fec0*/  @!P0 STL [R1+0x3dc], R52 ;  /* 0x0003dc3401008387 */ /* 0x0041e80000100800 */
[----:B0-----:R-:W2:Y:S04]  /*1fed0*/  LDL.LU R52, [R1+0x1278] ;  /* 0x0012780001347983 */ /* 0x001ea80000300800 */
[----:B------:R-:W2:Y:S04]  /*1fee0*/  LDL.LU.64 R46, [R1+0x1270] ;  /* 0x00127000012e7983 */ /* 0x000ea80000300a00 */
[----:B------:R0:W-:Y:S04]  /*1fef0*/  @!P1 STL [R1+0x3bc], R53 ;  /* 0x0003bc3501009387 */ /* 0x0001e80000100800 */
[----:B0-----:R-:W3:Y:S04]  /*1ff00*/  LDL.LU R53, [R1+0x1268] ;  /* 0x0012680001357983 */ /* 0x001ee80000300800 */
[----:B--2---:R-:W2:Y:S04]  /*1ff10*/  @!P0 LDG.E.U16 R40, desc[UR10][R46.64] ;  /* 0x0000000a2e288981 */ /* 0x004ea8000c1e1500 */
[----:B------:R-:W2:Y:S04]  /*1ff20*/  LDL.LU.64 R46, [R1+0x1260] ;  /* 0x00126000012e7983 */ /* 0x000ea80000300a00 */
[----:B---3--:R-:W3:Y:S04]  /*1ff30*/  @!P1 LDG.E.U16 R41, desc[UR10][R52.64] ;  /* 0x0000000a34299981 */ /* 0x008ee8000c1e1500 */
[----:B--2---:R-:W2:Y:S04]  /*1ff40*/  @!P0 LDG.E.U16 R0, desc[UR10][R46.64] ;  /* 0x0000000a2e008981 */ /* 0x004ea8000c1e1500 */
[----:B------:R0:W-:Y:S04]  /*1ff50*/  @!P0 STL [R1+0x3b8], R40 ;  /* 0x0003b82801008387 */ /* 0x0001e80000100800 */
[----:B0-----:R-:W4:Y:S04]  /*1ff60*/  LDL.LU R40, [R1+0x1258] ;  /* 0x0012580001287983 */ /* 0x001f280000300800 */
[----:B------:R-:W4:Y:S04]  /*1ff70*/  LDL.LU.64 R52, [R1+0x1250] ;  /* 0x0012500001347983 */ /* 0x000f280000300a00 */
[----:B---3--:R0:W-:Y:S04]  /*1ff80*/  @!P1 STL [R1+0x39c], R41 ;  /* 0x00039c2901009387 */ /* 0x0081e80000100800 */
[----:B0-----:R-:W3:Y:S04]  /*1ff90*/  LDL.LU R41, [R1+0x1248] ;  /* 0x0012480001297983 */ /* 0x001ee80000300800 */
[----:B------:R-:W3:Y:S04]  /*1ffa0*/  LDL.LU.64 R46, [R1+0x1240] ;  /* 0x00124000012e7983 */ /* 0x000ee80000300a00 */
[----:B--2---:R0:W-:Y:S04]  /*1ffb0*/  @!P0 STL [R1+0x398], R0 ;  /* 0x0003980001008387 */ /* 0x0041e80000100800 */
[----:B0-----:R-:W4:Y:S04]  /*1ffc0*/  LDL.LU R0, [R1+0x1238] ;  /* 0x0012380001007983 */ /* 0x001f280000300800 */
[----:B----4-:R-:W2:Y:S04]  /*1ffd0*/  @!P1 LDG.E.U16 R0, desc[UR10][R52.64] ;  /* 0x0000000a34009981 */ /* 0x010ea8000c1e1500 */
[----:B------:R-:W3:Y:S04]  /*1ffe0*/  LDL.LU.64 R52, [R1+0x1230] ;  /* 0x0012300001347983 */ /* 0x000ee80000300a00 */
[----:B---3--:R-:W3:Y:S04]  /*1fff0*/  @!P0 LDG.E.U16 R52, desc[UR10][R40.64] ;  /* 0x0000000a28348981 */ /* 0x008ee8000c1e1500 */
[----:B--2---:R0:W-:Y:S04]  /*20000*/  STL [R1+0x37c], R0 ;  /* 0x00037c0001007387 */ /* 0x0041e80000100800 */
[----:B------:R-:W2:Y:S04]  /*20010*/  @!P1 LDG.E.U16 R53, desc[UR10][R46.64] ;  /* 0x0000000a2e359981 */ /* 0x000ea8000c1e1500 */
[----:B0-----:R-:W4:Y:S04]  /*20020*/  LDL.LU R0, [R1+0x1228] ;  /* 0x0012280001007983 */ /* 0x001f280000300800 */
[----:B------:R-:W2:Y:S04]  /*20030*/  LDL.LU.64 R40, [R1+0x1220] ;  /* 0x0012200001287983 */ /* 0x000ea80000300a00 */
[----:B---3--:R0:W-:Y:S04]  /*20040*/  STL [R1+0x378], R52 ;  /* 0x0003783401007387 */ /* 0x0081e80000100800 */
[----:B0-----:R-:W3:Y:S01]  /*20050*/  LDL.LU R52, [R1+0x1218] ;  /* 0x0012180001347983 */ /* 0x001ee20000300800 */
[----:B----4-:R-:W-:-:S03]  /*20060*/  PRMT R0, RZ, 0x7610, R0 ;  /* 0x00007610ff007816 */ /* 0x010fc60000000000 */
[----:B--2---:R-:W2:Y:S04]  /*20070*/  @!P0 LDG.E.U16 R11, desc[UR10][R40.64] ;  /* 0x0000000a280b8981 */ /* 0x004ea8000c1e1500 */
[----:B------:R0:W-:Y:S04]  /*20080*/  STL [R1+0x35c], R53 ;  /* 0x00035c3501007387 */ /* 0x0001e80000100800 */
[----:B------:R-:W4:Y:S04]  /*20090*/  @!P1 LDG.E.U16 R0, desc[UR10][R24.64] ;  /* 0x0000000a18009981 */ /* 0x000f28000c1e1500 */
[----:B0-----:R-:W2:Y:S01]  /*200a0*/  LDL.LU R53, [R1+0x1214] ;  /* 0x0012140001357983 */ /* 0x001ea20000300800 */
[----:B---3--:R-:W-:-:S06]  /*200b0*/  PRMT R52, RZ, 0x7610, R52 ;  /* 0x00007610ff347816 */ /* 0x008fcc0000000034 */
[----:B------:R-:W3:Y:S04]  /*200c0*/  @!P0 LDG.E.U16 R52, desc[UR10][R30.64] ;  /* 0x0000000a1e348981 */ /* 0x000ee8000c1e1500 */
[----:B------:R-:W-:Y:S04]  /*200d0*/  STL [R1+0xc58], R46 ;  /* 0x000c582e01007387 */ /* 0x000fe80000100800 */
[----:B------:R-:W-:Y:S04]  /*200e0*/  STL [R1+0xf28], R46 ;  /* 0x000f282e01007387 */ /* 0x000fe80000100800 */
[----:B------:R-:W-:Y:S04]  /*200f0*/  STL [R1+0xc54], R47 ;  /* 0x000c542f01007387 */ /* 0x000fe80000100800 */
[----:B------:R-:W-:Y:S04]  /*20100*/  STL [R1+0xf2c], R47 ;  /* 0x000f2c2f01007387 */ /* 0x000fe80000100800 */
[----:B--2---:R0:W-:Y:S01]  /*20110*/  @!P0 STL [R1+0x358], R11 ;  /* 0x0003580b01008387 */ /* 0x0041e20000100800 */
[----:B------:R-:W-:-:S06]  /*20120*/  PRMT R53, RZ, 0x7610, R53 ;  /* 0x00007610ff357816 */ /* 0x000fcc0000000035 */
[----:B------:R-:W2:Y:S04]  /*20130*/  @!P1 LDG.E.U16 R53, desc[UR10][R4.64] ;  /* 0x0000000a04359981 */ /* 0x000ea8000c1e1500 */
[----:B0-----:R-:W2:Y:S04]  /*20140*/  LDL.LU R11, [R1+0x1210] ;  /* 0x00121000010b7983 */ /* 0x001ea80000300800 */
[----:B------:R-:W-:Y:S04]  /*20150*/  STL [R1+0xc60], R40 ;  /* 0x000c602801007387 */ /* 0x000fe80000100800 */
[----:B------:R-:W-:Y:S04]  /*20160*/  STL [R1+0xf30], R40 ;  /* 0x000f302801007387 */ /* 0x000fe80000100800 */
[----:B------:R-:W-:Y:S04]  /*20170*/  STL [R1+0xc5c], R41 ;  /* 0x000c5c2901007387 */ /* 0x000fe80000100800 */
[----:B------:R-:W-:Y:S04]  /*20180*/  STL [R1+0xf34], R41 ;  /* 0x000f342901007387 */ /* 0x000fe80000100800 */
[----:B------:R-:W2:Y:S04]  /*20190*/  LDL.LU.64 R24, [R1+0x1208] ;  /* 0x0012080001187983 */ /* 0x000ea80000300a00 */
[----:B----4-:R0:W-:Y:S04]  /*201a0*/  STL [R1+0x450], R0 ;  /* 0x0004500001007387 */ /* 0x0101e80000100800 */
[----:B0-----:R-:W4:Y:S04]  /*201b0*/  LDL.LU R0, [R1+0x1200] ;  /* 0x0012000001007983 */ /* 0x001f280000300800 */
[----:B------:R-:W4:Y:S04]  /*201c0*/  LDL.LU.64 R30, [R1+0x11f8] ;  /* 0x0011f800011e7983 */ /* 0x000f280000300a00 */
[----:B---3--:R0:W-:Y:S04]  /*201d0*/  STL [R1+0x44c], R52 ;  /* 0x00044c3401007387 */ /* 0x0081e80000100800 */
[----:B0-----:R-:W3:Y:S04]  /*201e0*/  LDL.LU R52, [R1+0x11f0] ;  /* 0x0011f00001347983 */ /* 0x001ee80000300800 */
[----:B------:R-:W3:Y:S04]  /*201f0*/  LDL.LU.64 R4, [R1+0x11e8] ;  /* 0x0011e80001047983 */ /* 0x000ee80000300a00 */
[----:B--2---:R0:W-:Y:S04]  /*20200*/  STL [R1+0x428], R53 ;  /* 0x0004283501007387 */ /* 0x0041e80000100800 */
[----:B0-----:R-:W2:Y:S01]  /*20210*/  LDL.LU R53, [R1+0x11e0] ;  /* 0x0011e00001357983 */ /* 0x001ea20000300800 */
[----:B----4-:R-:W-:-:S06]  /*20220*/  PRMT R0, RZ, 0x7610, R0 ;  /* 0x00007610ff007816 */ /* 0x010fcc0000000000 */
[----:B------:R-:W4:Y:S01]  /*20230*/  @!P1 LDG.E.U16 R0, desc[UR10][R8.64] ;  /* 0x0000000a08009981 */ /* 0x000f22000c1e1500 */
[----:B---3--:R-:W-:Y:S02]  /*20240*/  PRMT R5, RZ, 0x7610, R5 ;  /* 0x00007610ff057816 */ /* 0x008fe40000000005 */
[----:B------:R-:W-:-:S04]  /*20250*/  PRMT R52, RZ, 0x7610, R52 ;  /* 0x00007610ff347816 */ /* 0x000fc80000000034 */
[----:B------:R-:W3:Y:S04]  /*20260*/  @!P0 LDG.E.U16 R5, desc[UR10][R44.64] ;  /* 0x0000000a2c058981 */ /* 0x000ee8000c1e1500 */
[----:B------:R-:W4:Y:S04]  /*20270*/  @!P0 LDG.E.U16 R52, desc[UR10][R22.64] ;  /* 0x0000000a16348981 */ /* 0x000f28000c1e1500 */
[----:B------:R-:W4:Y:S01]  /*20280*/  LDL.LU.64 R44, [R1+0x11d8] ;  /* 0x0011d800012c7983 */ /* 0x000f220000300a00 */
[----:B--2---:R-:W-:-:S06]  /*20290*/  PRMT R53, RZ, 0x7610, R53 ;  /* 0x00007610ff357816 */ /* 0x004fcc0000000035 */
[----:B------:R-:W2:Y:S04]  /*202a0*/  @!P1 LDG.E.U16 R53, desc[UR10][R38.64] ;  /* 0x0000000a26359981 */ /* 0x000ea8000c1e1500 */
[----:B---3--:R0:W-:Y:S04]  /*202b0*/  STL [R1+0x424], R5 ;  /* 0x0004240501007387 */ /* 0x0081e80000100800 */
[----:B0-----:R-:W3:Y:S04]  /*202c0*/  LDL.LU R5, [R1+0x11d0] ;  /* 0x0011d00001057983 */ /* 0x001ee80000300800 */
[----:B------:R-:W3:Y:S04]  /*202d0*/  LDL.LU.64 R8, [R1+0x11c8] ;  /* 0x0011c80001087983 */ /* 0x000ee80000300a00 */
[----:B----4-:R0:W-:Y:S04]  /*202e0*/  STL [R1+0x400], R0 ;  /* 0x0004000001007387 */ /* 0x0101e80000100800 */
[----:B0-----:R-:W4:Y:S04]  /*202f0*/  LDL.LU R0, [R1+0x11c0] ;  /* 0x0011c00001007983 */ /* 0x001f280000300800 */
[----:B------:R-:W3:Y:S04]  /*20300*/  LDL.LU.64 R22, [R1+0x11b8] ;  /* 0x0011b80001167983 */ /* 0x000ee80000300a00 */
[----:B------:R0:W-:Y:S04]  /*20310*/  STL [R1+0x3fc], R52 ;  /* 0x0003fc3401007387 */ /* 0x0001e80000100800 */
[----:B0-----:R-:W3:Y:S04]  /*20320*/  LDL.LU R52, [R1+0x11b0] ;  /* 0x0011b00001347983 */ /* 0x001ee80000300800 */
[----:B------:R-:W3:Y:S04]  /*20330*/  LDL.LU.64 R38, [R1+0x11a8] ;  /* 0x0011a80001267983 */ /* 0x000ee80000300a00 */
[----:B--2---:R0:W-:Y:S04]  /*20340*/  STL [R1+0x3d8], R53 ;  /* 0x0003d83501007387 */ /* 0x0041e80000100800 */
[----:B0-----:R-:W2:Y:S01]  /*20350*/  LDL.LU R53, [R1+0x11a0] ;  /* 0x0011a00001357983 */ /* 0x001ea20000300800 */
[----:B---3--:R-:W-:-:S06]  /*20360*/  PRMT R39, RZ, 0x7610, R39 ;  /* 0x00007610ff277816 */ /* 0x008fcc0000000027 */
[----:B------:R-:W3:Y:S01]  /*20370*/  @!P0 LDG.E.U16 R39, desc[UR10][R6.64] ;  /* 0x0000000a06278981 */ /* 0x000ee2000c1e1500 */
[----:B----4-:R-:W-:-:S06]  /*20380*/  PRMT R0, RZ, 0x7610, R0 ;  /* 0x00007610ff007816 */ /* 0x010fcc0000000000 */
[----:B------:R-:W4:Y:S01]  /*20390*/  @!P1 LDG.E.U16 R0, desc[UR10][R44.64] ;  /* 0x0000000a2c009981 */ /* 0x000f22000c1e1500 */
[----:B--2---:R-:W-:-:S03]  /*203a0*/  PRMT R53, RZ, 0x7610, R53 ;  /* 0x00007610ff357816 */ /* 0x004fc60000000035 */
[----:B------:R-:W2:Y:S04]  /*203b0*/  LDL.LU.64 R6, [R1+0x1198] ;  /* 0x0011980001067983 */ /* 0x000ea80000300a00 */
[----:B------:R-:W2:Y:S04]  /*203c0*/  @!P0 LDG.E.U16 R53, desc[UR10][R4.64] ;  /* 0x0000000a04358981 */ /* 0x000ea8000c1e1500 */
[----:B---3--:R0:W-:Y:S04]  /*203d0*/  STL [R1+0x3d4], R39 ;  /* 0x0003d42701007387 */ /* 0x0081e80000100800 */
[----:B0-----:R-:W3:Y:S01]  /*203e0*/  LDL.LU R39, [R1+0x1190] ;  /* 0x0011900001277983 */ /* 0x001ee20000300800 */
[----:B------:R-:W-:-:S03]  /*203f0*/  PRMT R52, RZ, 0x7610, R52 ;  /* 0x00007610ff347816 */ /* 0x000fc60000000034 */
[----:B------:R-:W3:Y:S04]  /*20400*/  LDL.LU.64 R44, [R1+0x1188] ;  /* 0x00118800012c7983 */ /* 0x000ee80000300a00 */
[----:B----4-:R0:W-:Y:S04]  /*20410*/  STL [R1+0x3b4], R0 ;  /* 0x0003b40001007387 */ /* 0x0101e80000100800 */
[----:B0-----:R-:W4:Y:S04]  /*20420*/  LDL.LU R0, [R1+0x1180] ;  /* 0x0011800001007983 */ /* 0x001f280000300800 */
[----:B------:R-:W4:Y:S04]  /*20430*/  LDL.LU.64 R4, [R1+0x1178] ;  /* 0x0011780001047983 */ /* 0x000f280000300a00 */
[----:B--2---:R0:W-:Y:S04]  /*20440*/  STL [R1+0x3b0], R53 ;  /* 0x0003b03501007387 */ /* 0x0041e80000100800 */
[----:B0-----:R-:W2:Y:S04]  /*20450*/  LDL.LU R53, [R1+0x1170] ;  /* 0x0011700001357983 */ /* 0x001ea80000300800 */
[----:B---3--:R0:W3:Y:S04]  /*20460*/  @!P1 LDG.E.U16 R52, desc[UR10][R38.64] ;  /* 0x0000000a26349981 */ /* 0x0080e8000c1e1500 */
[----:B------:R-:W0:Y:S02]  /*20470*/  LDL.LU.64 R38, [R1+0x1168] ;  /* 0x0011680001267983 */ /* 0x000e240000300a00 */
[----:B0-----:R-:W-:-:S06]  /*20480*/  PRMT R39, RZ, 0x7610, R39 ;  /* 0x00007610ff277816 */ /* 0x001fcc0000000027 */
[----:B------:R-:W2:Y:S04]  /*20490*/  @!P0 LDG.E.U16 R39, desc[UR10][R44.64] ;  /* 0x0000000a2c278981 */ /* 0x000ea8000c1e1500 */
[----:B---3--:R-:W-:Y:S04]  /*204a0*/  STL [R1+0xf84], R52 ;  /* 0x000f843401007387 */ /* 0x008fe80000100800 */
[----:B------:R-:W3:Y:S04]  /*204b0*/  LDL.LU.64 R44, [R1+0x1160] ;  /* 0x00116000012c7983 */ /* 0x000ee80000300a00 */
[----:B--2---:R0:W-:Y:S04]  /*204c0*/  STL [R1+0x390], R39 ;  /* 0x0003902701007387 */ /* 0x0041e80000100800 */
[----:B0-----:R-:W2:Y:S01]  /*204d0*/  LDL.LU R39, [R1+0x1158] ;  /* 0x0011580001277983 */ /* 0x001ea20000300800 */
[----:B------:R-:W-:-:S02]  /*204e0*/  PRMT R47, RZ, 0x7610, R47 ;  /* 0x00007610ff2f7816 */ /* 0x000fc4000000002f */
[----:B----4-:R-:W-:-:S04]  /*204f0*/  PRMT R0, RZ, 0x7610, R0 ;  /* 0x00007610ff007816 */ /* 0x010fc80000000000 */
[----:B---3--:R-:W3:Y:S04]  /*20500*/  @!P1 LDG.E.U16 R47, desc[UR10][R44.64] ;  /* 0x0000000a2c2f9981 */ /* 0x008ee8000c1e1500 */
[----:B------:R-:W4:Y:S04]  /*20510*/  LDL.LU.64 R44, [R1+0x1150] ;  /* 0x00115000012c7983 */ /* 0x000f280000300a00 */
[----:B--2---:R-:W2:Y:S04]  /*20520*/  @!P0 LDG.E.U16 R0, desc[UR10][R38.64] ;  /* 0x0000000a26008981 */ /* 0x004ea8000c1e1500 */
[----:B---3--:R-:W-:Y:S04]  /*20530*/  STL [R1+0xf80], R47 ;  /* 0x000f802f01007387 */ /* 0x008fe80000100800 */
[----:B------:R-:W3:Y:S01]  /*20540*/  LDL.LU.64 R38, [R1+0x1148] ;  /* 0x0011480001267983 */ /* 0x000ee20000300a00 */
[----:B------:R-:W-:-:S06]  /*20550*/  PRMT R53, RZ, 0x7610, R53 ;  /* 0x00007610ff357816 */ /* 0x000fcc0000000035 */
[----:B----4-:R-:W4:Y:S04]  /*20560*/  @!P1 LDG.E.U16 R53, desc[UR10][R44.64] ;  /* 0x0000000a2c359981 */ /* 0x010f28000c1e1500 */
[----:B--2---:R0:W-:Y:S04]  /*20570*/  STL [R1+0x370], R0 ;  /* 0x0003700001007387 */ /* 0x0041e80000100800 */
[----:B0-----:R-:W2:Y:S01]  /*20580*/  LDL.LU R0, [R1+0x1140] ;  /* 0x0011400001007983 */ /* 0x001ea20000300800 */
[----:B------:R-:W-:Y:S02]  /*20590*/  PRMT R4, RZ, 0x7610, R4 ;  /* 0x00007610ff047816 */ /* 0x000fe40000000004 */
[----:B------:R-:W-:-:S04]  /*205a0*/  PRMT R5, RZ, 0x7610, R5 ;  /* 0x00007610ff057816 */ /* 0x000fc80000000005 */
[----:B---3--:R-:W3:Y:S04]  /*205b0*/  @!P0 LDG.E.U16 R4, desc[UR10][R38.64] ;  /* 0x0000000a26048981 */ /* 0x008ee8000c1e1500 */
[----:B------:R-:W3:Y:S04]  /*205c0*/  @!P1 LDG.E.U16 R5, desc[UR10][R20.64] ;  /* 0x0000000a14059981 */ /* 0x000ee8000c1e1500 */
[----:B----4-:R0:W-:Y:S04]  /*205d0*/  STL [R1+0x354], R53 ;  /* 0x0003543501007387 */ /* 0x0101e80000100800 */
[----:B0-----:R-:W4:Y:S01]  /*205e0*/  LDL.LU R53, [R1+0x113c] ;  /* 0x00113c0001357983 */ /* 0x001f220000300800 */
[----:B--2---:R-:W-:-:S06]  /*205f0*/  PRMT R0, RZ, 0x7610, R0 ;  /* 0x00007610ff007816 */ /* 0x004fcc0000000000 */
[----:B------:R-:W2:Y:S04]  /*20600*/  @!P0 LDG.E.U16 R0, desc[UR10][R26.64] ;  /* 0x0000000a1a008981 */ /* 0x000ea8000c1e1500 */
[----:B------:R-:W-:Y:S04]  /*20610*/  STL [R1+0xc68], R44 ;  /* 0x000c682c01007387 */ /* 0x000fe80000100800 */
[----:B------:R-:W-:Y:S04]  /*20620*/  STL [R1+0xf38], R44 ;  /* 0x000f382c01007387 */ /* 0x000fe80000100800 */
[----:B------:R-:W-:Y:S04]  /*20630*/  STL [R1+0xc64], R45 ;  /* 0x000c642d01007387 */ /* 0x000fe80000100800 */
[----:B------:R-:W-:Y:S04]  /*20640*/  STL [R1+0xf3c], R45 ;  /* 0x000f3c2d01007387 */ /* 0x000fe80000100800 */
[----:B---3--:R0:W-:Y:S04]  /*20650*/  STL [R1+0x350], R4 ;  /* 0x0003500401007387 */ /* 0x0081e80000100800 */
[----:B0-----:R-:W3:Y:S04]  /*20660*/  LDL.LU R4, [R1+0x1138] ;  /* 0x0011380001047983 */ /* 0x001ee80000300800 */
[----:B------:R-:W-:Y:S04]  /*20670*/  STL [R1+0xc70], R38 ;  /* 0x000c702601007387 */ /* 0x000fe80000100800 */
[----:B------:R-:W-:Y:S04]  /*20680*/  STL [R1+0xf40], R38 ;  /* 0x000f402601007387 */ /* 0x000fe80000100800 */
[----:B------:R-:W-:Y:S04]  /*20690*/  STL [R1+0xc6c], R39 ;  /* 0x000c6c2701007387 */ /* 0x000fe80000100800 */
[----:B------:R-:W-:Y:S04]  /*206a0*/  STL [R1+0xf44], R39 ;  /* 0x000f442701007387 */ /* 0x000fe80000100800 */
[----:B------:R-:W3:Y:S04]  /*206b0*/  LDL.LU.64 R20, [R1+0x1130] ;  /* 0x0011300001147983 */ /* 0x000ee80000300a00 */
[----:B------:R0:W-:Y:S01]  /*206c0*/  STL [R1+0x448], R5 ;  /* 0x0004480501007387 */ /* 0x0001e20000100800 */
[----:B----4-:R-:W-:-:S06]  /*206d0*/  PRMT R53, RZ, 0x7610, R53 ;  /* 0x00007610ff357816 */ /* 0x010fcc0000000035 */
[----:B------:R-:W4:Y:S04]  /*206e0*/  @!P1 LDG.E.U16 R53, desc[UR10][R50.64] ;  /* 0x0000000a32359981 */ /* 0x000f28000c1e1500 */
[----:B0-----:R-:W3:Y:S04]  /*206f0*/  LDL.LU R5, [R1+0x1128] ;  /* 0x0011280001057983 */ /* 0x001ee80000300800 */
[----:B------:R-:W3:Y:S04]  /*20700*/  LDL.LU.64 R26, [R1+0x1120] ;  /* 0x00112000011a7983 */ /* 0x000ee80000300a00 */
[----:B--2---:R0:W-:Y:S04]  /*20710*/  STL [R1+0x444], R0 ;  /* 0x0004440001007387 */ /* 0x0041e80000100800 */
[----:B0-----:R-:W2:Y:S04]  /*20720*/  LDL.LU R0, [R1+0x1118] ;  /* 0x0011180001007983 */ /* 0x001ea80000300800 */
[----:B------:R-:W3:Y:S04]  /*20730*/  LDL.LU.64 R50, [R1+0x1110] ;  /* 0x0011100001327983 */ /* 0x000ee80000300a00 */
[----:B----4-:R0:W-:Y:S04]  /*20740*/  STL [R1+0x420], R53 ;  /* 0x0004203501007387 */ /* 0x0101e80000100800 */
[----:B0-----:R-:W4:Y:S01]  /*20750*/  LDL.LU R53, [R1+0x1108] ;  /* 0x0011080001357983 */ /* 0x001f220000300800 */
[----:B--2---:R-:W-:-:S06]  /*20760*/  PRMT R0, RZ, 0x7610, R0 ;  /* 0x00007610ff007816 */ /* 0x004fcc0000000000 */
[----:B------:R-:W2:Y:S01]  /*20770*/  @!P0 LDG.E.U16 R0, desc[UR10][R36.64] ;  /* 0x0000000a24008981 */ /* 0x000ea2000c1e1500 */
[----:B---3--:R-:W-:-:S06]  /*20780*/  PRMT R51, RZ, 0x7610, R51 ;  /* 0x00007610ff337816 */ /* 0x008fcc0000000033 */
[----:B------:R-:W3:Y:S04]  /*20790*/  @!P1 LDG.E.U16 R51, desc[UR10][R34.64] ;  /* 0x0000000a22339981 */ /* 0x000ee8000c1e1500 */
[----:B------:R-:W3:Y:S01]  /*207a0*/  LDL.LU.64 R36, [R1+0x1100] ;  /* 0x0011000001247983 */ /* 0x000ee20000300a00 */
[----:B----4-:R-:W-:-:S06]  /*207b0*/  PRMT R53, RZ, 0x7610, R53 ;  /* 0x00007610ff357816 */ /* 0x010fcc0000000035 */
[----:B------:R-:W4:Y:S04]  /*207c0*/  @!P0 LDG.E.U16 R53, desc[UR10][R2.64] ;  /* 0x0000000a02358981 */ /* 0x000f28000c1e1500 */
[----:B--2---:R0:W-:Y:S04]  /*207d0*/  STL [R1+0x41c], R0 ;  /* 0x00041c0001007387 */ /* 0x0041e80000100800 */
[----:B0-----:R-:W2:Y:S04]  /*207e0*/  LDL.LU R0, [R1+0x10f8] ;  /* 0x0010f80001007983 */ /* 0x001ea80000300800 */
[----:B------:R-:W2:Y:S01]  /*207f0*/  LDL.LU.64 R34, [R1+0x10f0] ;  /* 0x0010f00001227983 */ /* 0x000ea20000300a00 */
[----:B------:R-:W-:-:S02]  /*20800*/  PRMT R50, RZ, 0x7610, R50 ;  /* 0x00007610ff327816 */ /* 0x000fc40000000032 */
[----:B------:R-:W-:Y:S02]  /*20810*/  PRMT R39, RZ, 0x7610, R39 ;  /* 0x00007610ff277816 */ /* 0x000fe40000000027 */
[----:B------:R-:W-:Y:S02]  /*20820*/  PRMT R38, RZ, 0x7610, R38 ;  /* 0x00007610ff267816 */ /* 0x000fe40000000026 */
[----:B------:R-:W2:Y:S01]  /*20830*/  @!P1 LDG.E.U16 R50, desc[UR10][R10.64] ;  /* 0x0000000a0a329981 */ /* 0x000ea2000c1e1500 */
[----:B------:R-:W-:Y:S02]  /*20840*/  PRMT R45, RZ, 0x7610, R45 ;  /* 0x00007610ff2d7816 */ /* 0x000fe4000000002d */
[----:B------:R-:W-:Y:S01]  /*20850*/  PRMT R41, RZ, 0x7610, R41 ;  /* 0x00007610ff297816 */ /* 0x000fe20000000029 */
[----:B------:R-:W2:Y:S01]  /*20860*/  @!P1 LDG.E.U16 R39, desc[UR10][R6.64] ;  /* 0x0000000a06279981 */ /* 0x000ea2000c1e1500 */
[----:B------:R-:W-:-:S03]  /*20870*/  PRMT R40, RZ, 0x7610, R40 ;  /* 0x00007610ff287816 */ /* 0x000fc60000000028 */
[----:B------:R-:W2:Y:S01]  /*20880*/  @!P0 LDG.E.U16 R38, desc[UR10][R20.64] ;  /* 0x0000000a14268981 */ /* 0x000ea2000c1e1500 */
[----:B------:R-:W-:-:S03]  /*20890*/  PRMT R52, RZ, 0x7610, R52 ;  /* 0x00007610ff347816 */ /* 0x000fc60000000034 */
[----:B------:R-:W2:Y:S01]  /*208a0*/  @!P1 LDG.E.U16 R45, desc[UR10][R4.64] ;  /* 0x0000000a042d9981 */ /* 0x000ea2000c1e1500 */
[----:B------:R-:W-:-:S03]  /*208b0*/  PRMT R46, RZ, 0x7610, R46 ;  /* 0x00007610ff2e7816 */ /* 0x000fc6000000002e */
[----:B------:R-:W2:Y:S01]  /*208c0*/  @!P0 LDG.E.U16 R41, desc[UR10][R26.64] ;  /* 0x0000000a1a298981 */ /* 0x000ea2000c1e1500 */
[----:B------:R-:W-:-:S03]  /*208d0*/  PRMT R47, RZ, 0x7610, R47 ;  /* 0x00007610ff2f7816 */ /* 0x000fc6000000002f */
[----:B---3--:R-:W3:Y:S01]  /*208e0*/  @!P1 LDG.E.U16 R40, desc[UR10][R36.64] ;  /* 0x0000000a24289981 */ /* 0x008ee2000c1e1500 */
[----:B------:R-:W-:-:S03]  /*208f0*/  PRMT R44, RZ, 0x7610, R44 ;  /* 0x00007610ff2c7816 */ /* 0x000fc6000000002c */
[----:B------:R-:W3:Y:S01]  /*20900*/  @!P0 LDG.E.U16 R52, desc[UR10][R24.64] ;  /* 0x0000000a18348981 */ /* 0x000ee2000c1e1500 */
[----:B------:R-:W-:-:S03]  /*20910*/  PRMT R43, RZ, 0x7610, R43 ;  /* 0x00007610ff2b7816 */ /* 0x000fc6000000002b */
[----:B------:R-:W3:Y:S01]  /*20920*/  @!P1 LDG.E.U16 R47, desc[UR10][R8.64] ;  /* 0x0000000a082f9981 */ /* 0x000ee2000c1e1500 */
[----:B------:R-:W-:-:S03]  /*20930*/  PRMT R42, RZ, 0x7610, R42 ;  /* 0x00007610ff2a7816 */ /* 0x000fc6000000002a */
[----:B------:R0:W-:Y:S01]  /*20940*/  STL [R1+0x3f8], R51 ;  /* 0x0003f83301007387 */ /* 0x0001e20000100800 */
[----:B------:R-:W-:-:S03]  /*20950*/  PRMT R49, RZ, 0x7610, R49 ;  /* 0x00007610ff317816 */ /* 0x000fc60000000031 */
[----:B------:R-:W3:Y:S01]  /*20960*/  @!P0 LDG.E.U16 R44, desc[UR10][R22.64] ;  /* 0x0000000a162c8981 */ /* 0x000ee2000c1e1500 */
[----:B------:R-:W-:-:S03]  /*20970*/  PRMT R48, RZ, 0x7610, R48 ;  /* 0x00007610ff307816 */ /* 0x000fc60000000030 */
[----:B------:R-:W3:Y:S04]  /*20980*/  @!P1 LDG.E.U16 R43, desc[UR10][R18.64] ;  /* 0x0000000a122b9981 */ /* 0x000ee8000c1e1500 */
[----:B0-----:R-:W3:Y:S04]  /*20990*/  LDL.LU R51, [R1+0x10e8] ;  /* 0x0010e80001337983 */ /* 0x001ee80000300800 */
[----:B------:R-:W3:Y:S04]  /*209a0*/  LDL.LU.64 R2, [R1+0x10e0] ;  /* 0x0010e00001027983 */ /* 0x000ee80000300a00 */
[----:B----4-:R0:W-:Y:S04]  /*209b0*/  STL [R1+0x3f4], R53 ;  /* 0x0003f43501007387 */ /* 0x0101e80000100800 */
[----:B------:R-:W4:Y:S04]  /*209c0*/  @!P0 LDG.E.U16 R42, desc[UR10][R12.64] ;  /* 0x0000000a0c2a8981 */ /* 0x000f28000c1e1500 */
[----:B------:R-:W4:Y:S04]  /*209d0*/  @!P1 LDG.E.U16 R49, desc[UR10][R32.64] ;  /* 0x0000000a20319981 */ /* 0x000f28000c1e1500 */
[----:B0-----:R-:W4:Y:S04]  /*209e0*/  LDL.LU R53, [R1+0x10d8] ;  /* 0x0010d80001357983 */ /* 0x001f280000300800 */
[----:B------:R-:W4:Y:S04]  /*209f0*/  @!P0 LDG.E.U16 R48, desc[UR10][R28.64] ;  /* 0x0000000a1c308981 */ /* 0x000f28000c1e1500 */
[----:B------:R-:W4:Y:S04]  /*20a00*/  LDL.LU.64 R10, [R1+0x10d0] ;  /* 0x0010d000010a7983 */ /* 0x000f280000300a00 */
[----:B--2---:R-:W2:Y:S04]  /*20a10*/  @!P0 LDG.E.U16 R46, desc[UR10][R34.64] ;  /* 0x0000000a222e8981 */ /* 0x004ea8000c1e1500 */
[----:B------:R0:W-:Y:S04]  /*20a20*/  STL [R1+0x3d0], R50 ;  /* 0x0003d03201007387 */ /* 0x0001e80000100800 */
[----:B------:R-:W2:Y:S04]  /*20a30*/  LDL.LU.64 R24, [R1+0x10c8] ;  /* 0x0010c80001187983 */ /* 0x000ea80000300a00 */
[----:B------:R-:W2:Y:S01]  /*20a40*/  LDL.LU.64 R8, [R1+0x10c0] ;  /* 0x0010c00001087983 */ /* 0x000ea20000300a00 */
[----:B0-----:R-:W0:Y:S03]  /*20a50*/  LDC R50, c[0x0][0x3ac] ;  /* 0x0000eb00ff327b82 */ /* 0x001e260000000800 */
[----:B------:R-:W2:Y:S04]  /*20a60*/  LDL.LU.64 R22, [R1+0x10b8] ;  /* 0x0010b80001167983 */ /* 0x000ea80000300a00 */
[----:B------:R-:W2:Y:S04]  /*20a70*/  LDL.LU.64 R6, [R1+0x10b0] ;  /* 0x0010b00001067983 */ /* 0x000ea80000300a00 */
[----:B------:R-:W-:Y:S04]  /*20a80*/  STL [R1+0xf48], R39 ;  /* 0x000f482701007387 */ /* 0x000fe80000100800 */
[----:B------:R-:W2:Y:S04]  /*20a90*/  LDL.LU.64 R20, [R1+0x10a8] ;  /* 0x0010a80001147983 */ /* 0x000ea80000300a00 */
[----:B------:R1:W-:Y:S04]  /*20aa0*/  STL [R1+0xf4c], R38 ;  /* 0x000f4c2601007387 */ /* 0x0003e80000100800 */
[----:B------:R-:W2:Y:S04]  /*20ab0*/  LDL.LU.64 R4, [R1+0x10a0] ;  /* 0x0010a00001047983 */ /* 0x000ea80000300a00 */
[----:B------:R-:W-:Y:S04]  /*20ac0*/  STL [R1+0xf50], R45 ;  /* 0x000f502d01007387 */ /* 0x000fe80000100800 */
[----:B------:R-:W2:Y:S04]  /*20ad0*/  LDL.LU.64 R26, [R1+0x1098] ;  /* 0x00109800011a7983 */ /* 0x000ea80000300a00 */
[----:B------:R-:W-:Y:S04]  /*20ae0*/  STL [R1+0xf54], R41 ;  /* 0x000f542901007387 */ /* 0x000fe80000100800 */
[----:B---3--:R-:W-:Y:S04]  /*20af0*/  STL [R1+0xf58], R40 ;  /* 0x000f582801007387 */ /* 0x008fe80000100800 */
[----:B------:R-:W-:Y:S04]  /*20b00*/  STL [R1+0xc78], R36 ;  /* 0x000c782401007387 */ /* 0x000fe80000100800 */
[----:B------:R-:W-:Y:S04]  /*20b10*/  STL [R1+0xf5c], R36 ;  /* 0x000f5c2401007387 */ /* 0x000fe80000100800 */
[----:B------:R-:W-:Y:S04]  /*20b20*/  STL [R1+0xc74], R37 ;  /* 0x000c742501007387 */ /* 0x000fe80000100800 */
[----:B------:R-:W-:Y:S04]  /*20b30*/  STL [R1+0xf60], R37 ;  /* 0x000f602501007387 */ /* 0x000fe80000100800 */
[----:B------:R-:W-:Y:S01]  /*20b40*/  STL [R1+0x3cc], R52 ;  /* 0x0003cc3401007387 */ /* 0x000fe20000100800 */
[----:B------:R-:W-:-:S02]  /*20b50*/  PRMT R2, RZ, 0x7610, R2 ;  /* 0x00007610ff027816 */ /* 0x000fc40000000002 */
[----:B------:R-:W-:Y:S02]  /*20b60*/  PRMT R51, RZ, 0x7610, R51 ;  /* 0x00007610ff337816 */ /* 0x000fe40000000033 */
[----:B----4-:R-:W-:Y:S02]  /*20b70*/  PRMT R53, RZ, 0x7610, R53 ;  /* 0x00007610ff357816 */ /* 0x010fe40000000035 */
[----:B------:R-:W3:Y:S04]  /*20b80*/  @!P1 LDG.E.U16 R2, desc[UR10][R14.64] ;  /* 0x0000000a0e029981 */ /* 0x000ee8000c1e1500 */
[----:B------:R-:W4:Y:S04]  /*20b90*/  @!P0 LDG.E.U16 R51, desc[UR10][R16.64] ;  /* 0x0000000a10338981 */ /* 0x000f28000c1e1500 */
[----:B------:R-:W3:Y:S04]  /*20ba0*/  @!P1 LDG.E.U16 R53, desc[UR10][R30.64] ;  /* 0x0000000a1e359981 */ /* 0x000ee8000c1e1500 */
[----:B--2---:R-:W-:Y:S04]  /*20bb0*/  STL [R1+0xf64], R46 ;  /* 0x000f642e01007387 */ /* 0x004fe80000100800 */
[----:B------:R-:W-:Y:S04]  /*20bc0*/  STL [R1+0xc80], R34 ;  /* 0x000c802201007387 */ /* 0x000fe80000100800 */
[----:B------:R-:W-:Y:S04]  /*20bd0*/  STL [R1+0x3ac], R47 ;  /* 0x0003ac2f01007387 */ /* 0x000fe80000100800 */
[----:B------:R-:W-:Y:S04]  /*20be0*/  STL [R1+0xf68], R34 ;  /* 0x000f682201007387 */ /* 0x000fe80000100800 */
[----:B------:R-:W-:Y:S04]  /*20bf0*/  STL [R1+0xc7c], R35 ;  /* 0x000c7c2301007387 */ /* 0x000fe80000100800 */
[----:B------:R2:W-:Y:S04]  /*20c00*/  STL [R1+0x3a8], R44 ;  /* 0x0003a82c01007387 */ /* 0x0005e80000100800 */
[----:B------:R-:W-:Y:S04]  /*20c10*/  STL [R1+0xf6c], R35 ;  /* 0x000f6c2301007387 */ /* 0x000fe80000100800 */
[----:B------:R-:W4:Y:S04]  /*20c20*/  LDL.LU.64 R18, [R1+0x1090] ;  /* 0x0010900001127983 */ /* 0x000f280000300a00 */
[----:B------:R-:W-:Y:S04]  /*20c30*/  STL [R1+0xf70], R43 ;  /* 0x000f702b01007387 */ /* 0x000fe80000100800 */
[----:B------:R-:W4:Y:S04]  /*20c40*/  LDL.LU.64 R12, [R1+0x1088] ;  /* 0x00108800010c7983 */ /* 0x000f280000300a00 */
[----:B------:R-:W-:Y:S04]  /*20c50*/  STL [R1+0xf74], R42 ;  /* 0x000f742a01007387 */ /* 0x000fe80000100800 */
[----:B------:R-:W4:Y:S04]  /*20c60*/  LDL.LU.64 R32, [R1+0x1080] ;  /* 0x0010800001207983 */ /* 0x000f280000300a00 */
[----:B------:R-:W-:Y:S04]  /*20c70*/  STL [R1+0xf78], R49 ;  /* 0x000f783101007387 */ /* 0x000fe80000100800 */
[----:B------:R-:W4:Y:S04]  /*20c80*/  LDL.LU.64 R28, [R1+0x1078] ;  /* 0x00107800011c7983 */ /* 0x000f280000300a00 */
[----:B------:R-:W-:Y:S04]  /*20c90*/  STL [R1+0xf7c], R48 ;  /* 0x000f7c3001007387 */ /* 0x000fe80000100800 */
[----:B------:R-:W4:Y:S01]  /*20ca0*/  LDL.LU.64 R14, [R1+0x1070] ;  /* 0x00107000010e7983 */ /* 0x000f220000300a00 */
[----:B-1----:R-:W1:Y:S01]  /*20cb0*/  S2R R38, SR_TID.X ;  /* 0x0000000000267919 */ /* 0x002e620000002100 */
[----:B--2---:R-:W2:Y:S01]  /*20cc0*/  S2R R44, SR_TID.X ;  /* 0x00000000002c7919 */ /* 0x004ea20000002100 */
[----:B-1----:R-:W-:-:S05]  /*20cd0*/  LOP3.LUT R52, R38, 0x3f, RZ, 0xc0, !PT ;  /* 0x0000003f26347812 */ /* 0x002fca00078ec0ff */
[----:B------:R-:W-:Y:S01]  /*20ce0*/  IMAD.SHL.U32 R47, R52, 0x2, RZ ;  /* 0x00000002342f7824 */ /* 0x000fe200078e00ff */
[----:B--2---:R-:W-:-:S04]  /*20cf0*/  SHF.R.S32.HI R52, RZ, 0x6, R44 ;  /* 0x00000006ff347819 */ /* 0x004fc8000001142c */
[----:B------:R-:W-:-:S04]  /*20d00*/  SGXT R52, R52, 0x1 ;  /* 0x000000013434781a */ /* 0x000fc80000000200 */
[----:B------:R-:W-:Y:S01]  /*20d10*/  LOP3.LUT R52, R47, 0x90, R52, 0x78, !PT ;  /* 0x000000902f347812 */ /* 0x000fe200078e7834 */
[----:B---3--:R-:W-:Y:S03]  /*20d20*/  STL [R1+0xf88], R2 ;  /* 0x000f880201007387 */ /* 0x008fe60000100800 */
[----:B------:R-:W-:Y:S01]  /*20d30*/  LOP3.LUT R52, R52, 0x40, RZ, 0x3c, !PT ;  /* 0x0000004034347812 */ /* 0x000fe200078e3cff */
[----:B------:R-:W2:Y:S04]  /*20d40*/  LDL.LU.64 R16, [R1+0x1068] ;  /* 0x0010680001107983 */ /* 0x000ea80000300a00 */
[----:B----4-:R-:W-:Y:S04]  /*20d50*/  STL [R1+0xf8c], R51 ;  /* 0x000f8c3301007387 */ /* 0x010fe80000100800 */
[----:B------:R-:W3:Y:S04]  /*20d60*/  LDL.LU.64 R30, [R1+0x1060] ;  /* 0x00106000011e7983 */ /* 0x000ee80000300a00 */
[----:B------:R-:W-:Y:S04]  /*20d70*/  STL [R1+0xf90], R53 ;  /* 0x000f903501007387 */ /* 0x000fe80000100800 */
[----:B------:R1:W-:Y:S04]  /*20d80*/  STS.U16 [R52+UR9+0x12a00], R15 ;  /* 0x012a000f34007988 */ /* 0x0003e80008000409 */
[----:B------:R4:W-:Y:S04]  /*20d90*/  STS.U16 [R52+UR9+0x12e00], R14 ;  /* 0x012e000e34007988 */ /* 0x0009e80008000409 */
[----:B------:R0:W-:Y:S04]  /*20da0*/  STS.U16 [R52+UR9+0x13200], R29 ;  /* 0x0132001d34007988 */ /* 0x0001e80008000409 */
[----:B-1----:R-:W2:Y:S04]  /*20db0*/  LDL.LU R15, [R1+0x1058] ;  /* 0x00105800010f7983 */ /* 0x002ea80000300800 */
[----:B----4-:R-:W4:Y:S04]  /*20dc0*/  LDL.LU R14, [R1+0x1054] ;  /* 0x00105400010e7983 */ /* 0x010f280000300800 */
[----:B0-----:R-:W2:Y:S04]  /*20dd0*/  LDL.LU R29, [R1+0x1050] ;  /* 0x00105000011d7983 */ /* 0x001ea80000300800 */
        /* <DEDUP_REMOVED lines=8> */
[----:B------:R3:W-:Y:S04]  /*20e60*/  STS.U16 [R52+UR9+0x14a00], R11 ;  /* 0x014a000b34007988 */ /* 0x0007e80008000409 */
[----:B0-----:R-:W2:Y:S04]  /*20e70*/  LDL.LU R27, [R1+0x1040] ;  /* 0x00104000011b7983 */ /* 0x001ea80000300800 */
[----:B-1----:R-:W2:Y:S04]  /*20e80*/  LDL.LU R26, [R1+0x103c] ;  /* 0x00103c00011a7983 */ /* 0x002ea80000300800 */
[----:B---3--:R-:W3:Y:S04]  /*20e90*/  LDL.LU R11, [R1+0x1038] ;  /* 0x00103800010b7983 */ /* 0x008ee80000300800 */
[----:B------:R0:W-:Y:S04]  /*20ea0*/  STS.U16 [R52+UR9+0x14e00], R4 ;  /* 0x014e000434007988 */ /* 0x0001e80008000409 */
[----:B------:R1:W-:Y:S04]  /*20eb0*/  STS.U16 [R52+UR9+0x15200], R5 ;  /* 0x0152000534007988 */ /* 0x0003e80008000409 */
[----:B0-----:R-:W4:Y:S04]  /*20ec0*/  LDL.LU R4, [R1+0x1034] ;  /* 0x0010340001047983 */ /* 0x001f280000300800 */
[----:B-1----:R-:W4:Y:S04]  /*20ed0*/  LDL.LU R5, [R1+0x1030] ;  /* 0x0010300001057983 */ /* 0x002f280000300800 */
[----:B------:R0:W-:Y:S04]  /*20ee0*/  STS.U16 [R52+UR9+0x15600], R20 ;  /* 0x0156001434007988 */ /* 0x0001e80008000409 */
[----:B------:R1:W-:Y:S04]  /*20ef0*/  STS.U16 [R52+UR9+0x15a00], R21 ;  /* 0x015a001534007988 */ /* 0x0003e80008000409 */
[----:B------:R1:W-:Y:S04]  /*20f00*/  STS.U16 [R52+UR9+0x15e00], R6 ;  /* 0x015e000634007988 */ /* 0x0003e80008000409 */
[----:B0-----:R-:W4:Y:S04]  /*20f10*/  LDL.LU R20, [R1+0x102c] ;  /* 0x00102c0001147983 */ /* 0x001f280000300800 */
[----:B-1----:R-:W4:Y:S04]  /*20f20*/  LDL.LU R21, [R1+0x1028] ;  /* 0x0010280001157983 */ /* 0x002f280000300800 */
[----:B------:R-:W4:Y:S04]  /*20f30*/  LDL.LU R6, [R1+0x1024] ;  /* 0x0010240001067983 */ /* 0x000f280000300800 */
[----:B------:R0:W-:Y:S04]  /*20f40*/  STS.U16 [R52+UR9+0x16200], R7 ;  /* 0x0162000734007988 */ /* 0x0001e80008000409 */
[----:B0-----:R-:W4:Y:S01]  /*20f50*/  LDL.LU R7, [R1+0x1020] ;  /* 0x0010200001077983 */ /* 0x001f220000300800 */
[----:B------:R-:W-:-:S03]  /*20f60*/  SHF.R.S32.HI R2, RZ, 0x6, R44 ;  /* 0x00000006ff027819 */ /* 0x000fc6000001142c */
[----:B------:R0:W-:Y:S01]  /*20f70*/  STS.U16 [R52+UR9+0x16600], R22 ;  /* 0x0166001634007988 */ /* 0x0001e20008000409 */
[----:B------:R-:W-:-:S03]  /*20f80*/  SGXT R2, R2, 0x1 ;  /* 0x000000010202781a */ /* 0x000fc60000000200 */
[----:B------:R1:W-:Y:S01]  /*20f90*/  STS.U16 [R52+UR9+0x16a00], R23 ;  /* 0x016a001734007988 */ /* 0x0003e20008000409 */
[----:B------:R-:W-:-:S03]  /*20fa0*/  LOP3.LUT R2, R47, 0x90, R2, 0x78, !PT ;  /* 0x000000902f027812 */ /* 0x000fc600078e7802 */
[----:B------:R1:W-:Y:S04]  /*20fb0*/  STS.U16 [R52+UR9+0x16e00], R8 ;  /* 0x016e000834007988 */ /* 0x0003e80008000409 */
[----:B0-----:R-:W4:Y:S04]  /*20fc0*/  LDL.LU R22, [R1+0x101c] ;  /* 0x00101c0001167983 */ /* 0x001f280000300800 */
[----:B-1----:R-:W4:Y:S04]  /*20fd0*/  LDL.LU R23, [R1+0x1018] ;  /* 0x0010180001177983 */ /* 0x002f280000300800 */
[----:B------:R-:W4:Y:S01]  /*20fe0*/  LDL.LU R8, [R1+0x1014] ;  /* 0x0010140001087983 */ /* 0x000f220000300800 */
[----:B------:R-:W-:-:S03]  /*20ff0*/  LOP3.LUT R2, R2, 0x60, RZ, 0x3c, !PT ;  /* 0x0000006002027812 */ /* 0x000fc600078e3cff */
[----:B------:R0:W-:Y:S01]  /*21000*/  STS.U16 [R52+UR9+0x17200], R9 ;  /* 0x0172000934007988 */ /* 0x0001e20008000409 */
[----:B------:R-:W-:-:S03]  /*21010*/  IMAD.SHL.U32 R50, R50, 0x100, RZ ;  /* 0x0000010032327824 */ /* 0x000fc600078e00ff */
[----:B------:R1:W-:Y:S04]  /*21020*/  STS.U16 [R52+UR9+0x17600], R24 ;  /* 0x0176001834007988 */ /* 0x0003e80008000409 */
[----:B------:R1:W-:Y:S04]  /*21030*/  STS.U16 [R52+UR9+0x17a00], R25 ;  /* 0x017a001934007988 */ /* 0x0003e80008000409 */
[----:B0-----:R-:W4:Y:S04]  /*21040*/  LDL.LU R9, [R1+0x1010] ;  /* 0x0010100001097983 */ /* 0x001f280000300800 */
[----:B-1----:R-:W4:Y:S04]  /*21050*/  LDL.LU R24, [R1+0x100c] ;  /* 0x00100c0001187983 */ /* 0x002f280000300800 */
[----:B------:R-:W4:Y:S04]  /*21060*/  LDL.LU R25, [R1+0x1008] ;  /* 0x0010080001197983 */ /* 0x000f280000300800 */
[----:B------:R0:W-:Y:S01]  /*21070*/  STS.U16 [R52+UR9+0x17e00], R10 ;  /* 0x017e000a34007988 */ /* 0x0001e20008000409 */
[----:B------:R-:W-:-:S03]  /*21080*/  IMAD.SHL.U32 R50, R50, 0x2, RZ ;  /* 0x0000000232327824 */ /* 0x000fc600078e00ff */
[----:B0-----:R-:W4:Y:S04]  /*21090*/  LDL.LU R10, [R1+0x1004] ;  /* 0x00100400010a7983 */ /* 0x001f280000300800 */
[----:B---3--:R0:W-:Y:S04]  /*210a0*/  STS.U16 [R2+UR9+0x10300], R11 ;  /* 0x0103000b02007988 */ /* 0x0081e80008000409 */
[----:B--2---:R1:W-:Y:S04]  /*210b0*/  STS.U16 [R2+UR9+0x10700], R26 ;  /* 0x0107001a02007988 */ /* 0x0043e80008000409 */
[----:B------:R2:W-:Y:S04]  /*210c0*/  STS.U16 [R2+UR9+0x10b00], R27 ;  /* 0x010b001b02007988 */ /* 0x0005e80008000409 */
[----:B0-----:R-:W3:Y:S04]  /*210d0*/  LDL.LU R11, [R1+0x1000] ;  /* 0x00100000010b7983 */ /* 0x001ee80000300800 */
[----:B-1----:R-:W3:Y:S04]  /*210e0*/  LDL.LU R26, [R1+0xffc] ;  /* 0x000ffc00011a7983 */ /* 0x002ee80000300800 */
[----:B--2---:R-:W2:Y:S04]  /*210f0*/  LDL.LU R27, [R1+0xff8] ;  /* 0x000ff800011b7983 */ /* 0x004ea80000300800 */
[----:B------:R0:W-:Y:S04]  /*21100*/  STS.U16 [R2+UR9+0x10f00], R12 ;  /* 0x010f000c02007988 */ /* 0x0001e80008000409 */
[----:B------:R1:W-:Y:S01]  /*21110*/  STS.U16 [R2+UR9+0x11300], R13 ;  /* 0x0113000d02007988 */ /* 0x0003e20008000409 */
[----:B----4-:R-:W-:-:S03]  /*21120*/  IADD3 R34, P3, PT, R4, R50, RZ ;  /* 0x0000003204227210 */ /* 0x010fc60007f7e0ff */
[----:B------:R4:W-:Y:S04]  /*21130*/  STS.U16 [R2+UR9+0x11700], R28 ;  /* 0x0117001c02007988 */ /* 0x0009e80008000409 */
[----:B0-----:R-:W2:Y:S04]  /*21140*/  LDL.LU R12, [R1+0xff4] ;  /* 0x000ff400010c7983 */ /* 0x001ea80000300800 */
[----:B-1----:R-:W2:Y:S04]  /*21150*/  LDL.LU R13, [R1+0xff0] ;  /* 0x000ff000010d7983 */ /* 0x002ea80000300800 */
[----:B----4-:R-:W4:Y:S04]  /*21160*/  LDL.LU R28, [R1+0xfec] ;  /* 0x000fec00011c7983 */ /* 0x010f280000300800 */
[----:B------:R0:W-:Y:S04]  /*21170*/  STS.U16 [R2+UR9+0x11b00], R29 ;  /* 0x011b001d02007988 */ /* 0x0001e80008000409 */
[----:B------:R1:W-:Y:S04]  /*21180*/  STS.U16 [R2+UR9+0x11f00], R14 ;  /* 0x011f000e02007988 */ /* 0x0003e80008000409 */
[----:B------:R1:W-:Y:S04]  /*21190*/  STS.U16 [R2+UR9+0x12300], R15 ;  /* 0x0123000f02007988 */ /* 0x0003e80008000409 */
[----:B0-----:R-:W4:Y:S04]  /*211a0*/  LDL.LU R29, [R1+0xfe8] ;  /* 0x000fe800011d7983 */ /* 0x001f280000300800 */
[----:B-1----:R-:W4:Y:S04]  /*211b0*/  LDL.LU R14, [R1+0xfe4] ;  /* 0x000fe400010e7983 */ /* 0x002f280000300800 */
[----:B------:R-:W4:Y:S04]  /*211c0*/  LDL.LU R15, [R1+0xfe0] ;  /* 0x000fe000010f7983 */ /* 0x000f280000300800 */
[----:B------:R0:W-:Y:S01]  /*211d0*/  STS.U16 [R2+UR9+0x12700], R30 ;  /* 0x0127001e02007988 */ /* 0x0001e20008000409 */
[----:B------:R-:W-:-:S03]  /*211e0*/  IMAD.X R4, R5, 0x1, R3, P3 ;  /* 0x0000000105047824 */ /* 0x000fc600018e0603 */
[----:B------:R1:W-:Y:S04]  /*211f0*/  STS.U16 [R2+UR9+0x12b00], R31 ;  /* 0x012b001f02007988 */ /* 0x0003e80008000409 */
[----:B------:R1:W-:Y:S04]  /*21200*/  STS.U16 [R2+UR9+0x12f00], R16 ;  /* 0x012f001002007988 */ /* 0x0003e80008000409 */
[----:B0-----:R-:W4:Y:S04]  /*21210*/  LDL.LU R30, [R1+0xfdc] ;  /* 0x000fdc00011e7983 */ /* 0x001f280000300800 */
[----:B-1----:R-:W4:Y:S04]  /*21220*/  LDL.LU R31, [R1+0xfd8] ;  /* 0x000fd800011f7983 */ /* 0x002f280000300800 */
        /* <DEDUP_REMOVED lines=8> */
[----:B------:R1:W-:Y:S04]  /*212b0*/  STS.U16 [R2+UR9+0x14300], R19 ;  /* 0x0143001302007988 */ /* 0x0003e80008000409 */
[----:B0-----:R-:W4:Y:S04]  /*212c0*/  LDL.LU R18, [R1+0xfc4] ;  /* 0x000fc40001127983 */ /* 0x001f280000300800 */
[----:B-1----:R-:W4:Y:S04]  /*212d0*/  LDL.LU R19, [R1+0xfc0] ;  /* 0x000fc00001137983 */ /* 0x002f280000300800 */
[----:B------:R0:W-:Y:S04]  /*212e0*/  STL [R1+0xf98], R4 ;  /* 0x000f980401007387 */ /* 0x0001e80000100800 */
[----:B------:R-:W-:Y:S04]  /*212f0*/  STL [R1+0x468], R34 ;  /* 0x0004682201007387 */ /* 0x000fe80000100800 */
[----:B------:R1:W-:Y:S01]  /*21300*/  STL [R1+0xf94], R5 ;  /* 0x000f940501007387 */ /* 0x0003e20000100800 */
[----:B0-----:R-:W-:-:S02]  /*21310*/  IADD3 R4, P4, PT, R6, R50, RZ ;  /* 0x0000003206047210 */ /* 0x001fc40007f9e0ff */
[----:B-1----:R-:W-:-:S03]  /*21320*/  IADD3 R5, P3, PT, R20, R50, RZ ;  /* 0x0000003214057210 */ /* 0x002fc60007f7e0ff */
[--C-:B------:R-:W-:Y:S02]  /*21330*/  IMAD.X R6, R7, 0x1, R3.reuse, P4 ;  /* 0x0000000107067824 */ /* 0x100fe400020e0603 */
[----:B------:R-:W-:Y:S01]  /*21340*/  IMAD.X R20, R21, 0x1, R3, P3 ;  /* 0x0000000115147824 */ /* 0x000fe200018e0603 */
[----:B------:R-:W-:Y:S04]  /*21350*/  STL [R1+0x470], R5 ;  /* 0x0004700501007387 */ /* 0x000fe80000100800 */
[----:B------:R-:W-:Y:S04]  /*21360*/  STL [R1+0xfa0], R20 ;  /* 0x000fa01401007387 */ /* 0x000fe80000100800 */
[----:B------:R-:W-:Y:S04]  /*21370*/  STL [R1+0x478], R4 ;  /* 0x0004780401007387 */ /* 0x000fe80000100800 */
[----:B------:R-:W-:Y:S04]  /*21380*/  STL [R1+0xf9c], R21 ;  /* 0x000f9c1501007387 */ /* 0x000fe80000100800 */
[----:B------:R-:W-:Y:S04]  /*21390*/  STL [R1+0xfa8], R6 ;  /* 0x000fa80601007387 */ /* 0x000fe80000100800 */
[----:B------:R0:W-:Y:S04]  /*213a0*/  STL [R1+0xfa4], R7 ;  /* 0x000fa40701007387 */ /* 0x0001e80000100800 */
[----:B0-----:R-:W4:Y:S01]  /*213b0*/  LDL.LU.64 R6, [R1] ;  /* 0x0000000001067983 */ /* 0x001f220000300a00 */
[----:B------:R-:W-:-:S02]  /*213c0*/  IADD3 R4, P3, PT, R22, R50, RZ ;  /* 0x0000003216047210 */ /* 0x000fc40007f7e0ff */
[----:B------:R-:W-:-:S03]  /*213d0*/  IADD3 R20, P4, PT, R8, R50, RZ ;  /* 0x0000003208147210 */ /* 0x000fc60007f9e0ff */
[--C-:B------:R-:W-:Y:S01]  /*213e0*/  IMAD.X R22, R23, 0x1, R3.reuse, P3 ;  /* 0x0000000117167824 */ /* 0x100fe200018e0603 */
[----:B------:R0:W-:Y:S01]  /*213f0*/  STL [R1+0x480], R4 ;  /* 0x0004800401007387 */ /* 0x0001e20000100800 */
[----:B------:R-:W-:-:S03]  /*21400*/  IMAD.X R8, R9, 0x1, R3, P4 ;  /* 0x0000000109087824 */ /* 0x000fc600020e0603 */
[----:B0-----:R-:W4:Y:S04]  /*21410*/  LDL.LU.64 R4, [R1+0x38] ;  /* 0x0000380001047983 */ /* 0x001f280000300a00 */
[----:B------:R-:W-:Y:S04]  /*21420*/  STL [R1+0x488], R20 ;  /* 0x0004881401007387 */ /* 0x000fe80000100800 */
[----:B------:R-:W-:Y:S04]  /*21430*/  STL.64 [R1+0xfb0], R22 ;  /* 0x000fb01601007387 */ /* 0x000fe80000100a00 */
[----:B------:R0:W-:Y:S02]  /*21440*/  STL.64 [R1+0xfb8], R8 ;  /* 0x000fb80801007387 */ /* 0x0001e40000100a00 */
[----:B0-----:R-:W-:-:S02]  /*21450*/  IADD3 R9, P3, PT, R24, R50, RZ ;  /* 0x0000003218097210 */ /* 0x001fc40007f7e0ff */
[----:B------:R-:W-:-:S03]  /*21460*/  IADD3 R8, P4, PT, R10, R50, RZ ;  /* 0x000000320a087210 */ /* 0x000fc60007f9e0ff */
[--C-:B------:R-:W-:Y:S01]  /*21470*/  IMAD.X R24, R25, 0x1, R3.reuse, P3 ;  /* 0x0000000119187824 */ /* 0x100fe200018e0603 */
[----:B------:R0:W-:Y:S04]  /*21480*/  STL [R1+0x490], R9 ;  /* 0x0004900901007387 */ /* 0x0001e80000100800 */
[----:B------:R1:W-:Y:S01]  /*21490*/  STL [R1+0x498], R8 ;  /* 0x0004980801007387 */ /* 0x0003e20000100800 */
[----:B---3--:R-:W-:Y:S01]  /*214a0*/  IMAD.X R10, R11, 0x1, R3, P4 ;  /* 0x000000010b0a7824 */ /* 0x008fe200020e0603 */
[----:B0-----:R-:W-:-:S05]  /*214b0*/  IADD3 R9, P3, PT, R26, R50, RZ ;  /* 0x000000321a097210 */ /* 0x001fca0007f7e0ff */
[----:B--2---:R-:W-:Y:S01]  /*214c0*/  IMAD.X R26, R27, 0x1, R3, P3 ;  /* 0x000000011b1a7824 */ /* 0x004fe200018e0603 */
[----:B------:R4:W-:Y:S01]  /*214d0*/  STL [R1+0x4a0], R9 ;  /* 0x0004a00901007387 */ /* 0x0009e20000100800 */
[----:B-1----:R-:W-:-:S05]  /*214e0*/  IADD3 R8, P4, PT, R12, R50, RZ ;  /* 0x000000320c087210 */ /* 0x002fca0007f9e0ff */
[----:B------:R0:W-:Y:S01]  /*214f0*/  STL [R1+0x4a8], R8 ;  /* 0x0004a80801007387 */ /* 0x0001e20000100800 */
[-C--:B----4-:R-:W-:Y:S01]  /*21500*/  IADD3 R9, P3, PT, R28, R50.reuse, RZ ;  /* 0x000000321c097210 */ /* 0x090fe20007f7e0ff */
[--C-:B------:R-:W-:Y:S02]  /*21510*/  IMAD.X R12, R13, 0x1, R3.reuse, P4 ;  /* 0x000000010d0c7824 */ /* 0x100fe400020e0603 */
[----:B------:R-:W2:Y:S04]  /*21520*/  LDL.LU.64 R38, [R1+0xf0] ;  /* 0x0000f00001267983 */ /* 0x000ea80000300a00 */
[----:B------:R1:W-:Y:S04]  /*21530*/  STL [R1+0x4b0], R9 ;  /* 0x0004b00901007387 */ /* 0x0003e80000100800 */
[----:B------:R-:W3:Y:S01]  /*21540*/  LDL.LU.64 R36, [R1+0x40] ;  /* 0x0000400001247983 */ /* 0x000ee20000300a00 */
[----:B------:R-:W-:Y:S01]  /*21550*/  IMAD.X R28, R29, 0x1, R3, P3 ;  /* 0x000000011d1c7824 */ /* 0x000fe200018e0603 */
[----:B0-----:R-:W-:-:S05]  /*21560*/  IADD3 R8, P4, PT, R14, R50, RZ ;  /* 0x000000320e087210 */ /* 0x001fca0007f9e0ff */
[----:B------:R0:W-:Y:S01]  /*21570*/  STL [R1+0x4b8], R8 ;  /* 0x0004b80801007387 */ /* 0x0001e20000100800 */
[----:B------:R-:W-:Y:S01]  /*21580*/  IMAD.X R14, R15, 0x1, R3, P4 ;  /* 0x000000010f0e7824 */ /* 0x000fe200020e0603 */
[----:B-1----:R-:W-:-:S05]  /*21590*/  IADD3 R9, P3, PT, R30, R50, RZ ;  /* 0x000000321e097210 */ /* 0x002fca0007f7e0ff */
[----:B------:R-:W-:Y:S01]  /*215a0*/  IMAD.X R30, R31, 0x1, R3, P3 ;  /* 0x000000011f1e7824 */ /* 0x000fe200018e0603 */
[----:B------:R1:W-:Y:S01]  /*215b0*/  STL [R1+0x4bc], R9 ;  /* 0x0004bc0901007387 */ /* 0x0003e20000100800 */
[----:B0-----:R-:W-:-:S05]  /*215c0*/  IADD3 R8, P4, PT, R16, R50, RZ ;  /* 0x0000003210087210 */ /* 0x001fca0007f9e0ff */
[----:B------:R0:W-:Y:S04]  /*215d0*/  STL [R1+0x4c0], R8 ;  /* 0x0004c00801007387 */ /* 0x0001e80000100800 */
[----:B------:R-:W4:Y:S01]  /*215e0*/  LDL.LU.64 R34, [R1+0xf8] ;  /* 0x0000f80001227983 */ /* 0x000f220000300a00 */
[----:B------:R-:W-:Y:S01]  /*215f0*/  IMAD.X R16, R17, 0x1, R3, P4 ;  /* 0x0000000111107824 */ /* 0x000fe200020e0603 */
[----:B-1----:R-:W-:-:S05]  /*21600*/  IADD3 R9, P3, PT, R32, R50, RZ ;  /* 0x0000003220097210 */ /* 0x002fca0007f7e0ff */
[----:B------:R-:W-:Y:S01]  /*21610*/  STL [R1+0x4c4], R9 ;  /* 0x0004c40901007387 */ /* 0x000fe20000100800 */
[----:B------:R-:W-:-:S03]  /*21620*/  IMAD.X R32, R33, 0x1, R3, P3 ;  /* 0x0000000121207824 */ /* 0x000fc600018e0603 */
[----:B------:R-:W4:Y:S01]  /*21630*/  LDL.LU.64 R22, [R1+0x48] ;  /* 0x0000480001167983 */ /* 0x000f220000300a00 */
[----:B0-----:R-:W-:-:S05]  /*21640*/  IADD3 R8, P4, PT, R18, R50, RZ ;  /* 0x0000003212087210 */ /* 0x001fca0007f9e0ff */
[----:B------:R0:W-:Y:S04]  /*21650*/  STL [R1+0x4c8], R8 ;  /* 0x0004c80801007387 */ /* 0x0001e80000100800 */
[----:B------:R-:W4:Y:S01]  /*21660*/  LDL.LU.64 R20, [R1+0x100] ;  /* 0x0001000001147983 */ /* 0x000f220000300a00 */
[----:B0-----:R-:W-:-:S05]  /*21670*/  IADD3 R8, P3, PT, R6, R50, RZ ;  /* 0x0000003206087210 */ /* 0x001fca0007f7e0ff */
[----:B------:R0:W-:Y:S04]  /*21680*/  STL [R1+0x4cc], R8 ;  /* 0x0004cc0801007387 */ /* 0x0001e80000100800 */
[----:B0-----:R-:W4:Y:S01]  /*21690*/  LDL.LU.64 R8, [R1+0x50] ;  /* 0x0000500001087983 */ /* 0x001f220000300a00 */
[--C-:B------:R-:W-:Y:S01]  /*216a0*/  IMAD.X R18, R19, 0x1, R3.reuse, P4 ;  /* 0x0000000113127824 */ /* 0x100fe200020e0603 */
[----:B------:R-:W-:Y:S01]  /*216b0*/  IADD3 R40, P4, PT, R4, R50, RZ ;  /* 0x0000003204287210 */ /* 0x000fe20007f9e0ff */
[----:B------:R-:W-:-:S04]  /*216c0*/  IMAD.X R6, R7, 0x1, R3, P3 ;  /* 0x0000000107067824 */ /* 0x000fc800018e0603 */
[----:B------:R-:W-:Y:S01]  /*216d0*/  IMAD.X R5, R5, 0x1, R3, P4 ;  /* 0x0000000105057824 */ /* 0x000fe200020e0603 */
[----:B------:R-:W-:Y:S04]  /*216e0*/  STL [R1+0x4d0], R40 ;  /* 0x0004d02801007387 */ /* 0x000fe80000100800 */
[----:B------:R0:W-:Y:S04]  /*216f0*/  STL [R1], R6 ;  /* 0x0000000601007387 */ /* 0x0001e80000100800 */
[----:B------:R-:W-:Y:S04]  /*21700*/  STL [R1+0x38], R5 ;  /* 0x0000380501007387 */ /* 0x000fe80000100800 */
[----:B0-----:R-:W4:Y:S01]  /*21710*/  LDL.LU.64 R6, [R1+0x108] ;  /* 0x0001080001067983 */ /* 0x001f220000300a00 */
[----:B--2---:R-:W-:-:S05]  /*21720*/  IADD3 R4, P3, PT, R38, R50, RZ ;  /* 0x0000003226047210 */ /* 0x004fca0007f7e0ff */
[----:B------:R0:W-:Y:S01]  /*21730*/  STL [R1+0xf0], R4 ;  /* 0x0000f00401007387 */ /* 0x0001e20000100800 */
[----:B---3--:R-:W-:Y:S01]  /*21740*/  IADD3 R40, P4, PT, R36, R50, RZ ;  /* 0x0000003224287210 */ /* 0x008fe20007f9e0ff */
[----:B------:R-:W-:-:S04]  /*21750*/  IMAD.X R38, R39, 0x1, R3, P3 ;  /* 0x0000000127267824 */ /* 0x000fc800018e0603 */
[----:B------:R-:W-:Y:S01]  /*21760*/  IMAD.X R37, R37, 0x1, R3, P4 ;  /* 0x0000000125257824 */ /* 0x000fe200020e0603 */
[----:B0-----:R-:W2:Y:S04]  /*21770*/  LDL.LU.64 R4, [R1+0x58] ;  /* 0x0000580001047983 */ /* 0x001ea80000300a00 */
[----:B------:R-:W-:Y:S04]  /*21780*/  STL [R1+0x4d4], R40 ;  /* 0x0004d42801007387 */ /* 0x000fe80000100800 */
[----:B------:R0:W-:Y:S04]  /*21790*/  STL [R1+0x40], R38 ;  /* 0x0000402601007387 */ /* 0x0001e80000100800 */
[----:B------:R-:W-:Y:S04]  /*217a0*/  STL [R1+0x44], R37 ;  /* 0x0000442501007387 */ /* 0x000fe80000100800 */
[----:B0-----:R-:W3:Y:S01]  /*217b0*/  LDL.LU.64 R38, [R1+0x150] ;  /* 0x0001500001267983 */ /* 0x001ee20000300a00 */
[----:B----4-:R-:W-:-:S05]  /*217c0*/  IADD3 R36, P3, PT, R34, R50, RZ ;  /* 0x0000003222247210 */ /* 0x010fca0007f7e0ff */
[----:B------:R0:W-:Y:S01]  /*217d0*/  STL [R1+0xf8], R36 ;  /* 0x0000f82401007387 */ /* 0x0001e20000100800 */
[----:B------:R-:W-:-:S03]  /*217e0*/  IMAD.X R34, R35, 0x1, R3, P3 ;  /* 0x0000000123227824 */ /* 0x000fc600018e0603 */
[----:B0-----:R-:W4:Y:S01]  /*217f0*/  LDL.LU.64 R36, [R1+0x60] ;  /* 0x0000600001247983 */ /* 0x001f220000300a00 */
[----:B------:R-:W-:-:S05]  /*21800*/  IADD3 R40, P4, PT, R22, R50, RZ ;  /* 0x0000003216287210 */ /* 0x000fca0007f9e0ff */
[----:B------:R-:W-:Y:S01]  /*21810*/  IMAD.X R23, R23, 0x1, R3, P4 ;  /* 0x0000000117177824 */ /* 0x000fe200020e0603 */
[----:B------:R-:W-:Y:S04]  /*21820*/  STL [R1+0x4d8], R40 ;  /* 0x0004d82801007387 */ /* 0x000fe80000100800 */
[----:B------:R0:W-:Y:S04]  /*21830*/  STL [R1+0x48], R34 ;  /* 0x0000482201007387 */ /* 0x0001e80000100800 */
[----:B------:R-:W-:Y:S01]  /*21840*/  STL [R1+0x4c], R23 ;  /* 0x00004c1701007387 */ /* 0x000fe20000100800 */
[----:B------:R-:W-:-:S03]  /*21850*/  IADD3 R22, P3, PT, R20, R50, RZ ;  /* 0x0000003214167210 */ /* 0x000fc60007f7e0ff */
[----:B0-----:R-:W4:Y:S02]  /*21860*/  LDL.LU.64 R34, [R1+0x158] ;  /* 0x0001580001227983 */ /* 0x001f240000300a00 */
[----:B------:R-:W-:Y:S02]  /*21870*/  IMAD.X R20, R21, 0x1, R3, P3 ;  /* 0x0000000115147824 */ /* 0x000fe400018e0603 */
[----:B------:R0:W-:Y:S04]  /*21880*/  STL [R1+0x100], R22 ;  /* 0x0001001601007387 */ /* 0x0001e80000100800 */
[----:B0-----:R-:W4:Y:S01]  /*21890*/  LDL.LU.64 R22, [R1+0x68] ;  /* 0x0000680001167983 */ /* 0x001f220000300a00 */
[----:B------:R-:W-:-:S05]  /*218a0*/  IADD3 R40, P4, PT, R8, R50, RZ ;  /* 0x0000003208287210 */ /* 0x000fca0007f9e0ff */
[----:B------:R-:W-:Y:S01]  /*218b0*/  IMAD.X R9, R9, 0x1, R3, P4 ;  /* 0x0000000109097824 */ /* 0x000fe200020e0603 */
[----:B------:R-:W-:Y:S04]  /*218c0*/  STL [R1+0x4dc], R40 ;  /* 0x0004dc2801007387 */ /* 0x000fe80000100800 */
[----:B------:R0:W-:Y:S04]  /*218d0*/  STL [R1+0x50], R20 ;  /* 0x0000501401007387 */ /* 0x0001e80000100800 */
[----:B------:R-:W-:Y:S04]  /*218e0*/  STL [R1+0x54], R9 ;  /* 0x0000540901007387 */ /* 0x000fe80000100800 */
[----:B0-----:R-:W4:Y:S01]  /*218f0*/  LDL.LU.64 R20, [R1+0x160] ;  /* 0x0001600001147983 */ /* 0x001f220000300a00 */
[----:B------:R-:W-:-:S05]  /*21900*/  IADD3 R8, P3, PT, R6, R50, RZ ;  /* 0x0000003206087210 */ /* 0x000fca0007f7e0ff */
[----:B------:R0:W-:Y:S01]  /*21910*/  STL [R1+0x108], R8 ;  /* 0x0001080801007387 */ /* 0x0001e20000100800 */
[----:B------:R-:W-:-:S03]  /*21920*/  IMAD.X R6, R7, 0x1, R3, P3 ;  /* 0x0000000107067824 */ /* 0x000fc600018e0603 */
[----:B0-----:R-:W4:Y:S01]  /*21930*/  LDL.LU.64 R8, [R1+0x70] ;  /* 0x0000700001087983 */ /* 0x001f220000300a00 */
[----:B--2---:R-:W-:-:S05]  /*21940*/  IADD3 R40, P4, PT, R4, R50, RZ ;  /* 0x0000003204287210 */ /* 0x004fca0007f9e0ff */
[----:B------:R-:W-:Y:S01]  /*21950*/  IMAD.X R5, R5, 0x1, R3, P4 ;  /* 0x0000000105057824 */ /* 0x000fe200020e0603 */
[----:B------:R-:W-:Y:S04]  /*21960*/  STL [R1+0x4e0], R40 ;  /* 0x0004e02801007387 */ /* 0x000fe80000100800 */
[----:B------:R0:W-:Y:S04]  /*21970*/  STL [R1+0x58], R6 ;  /* 0x0000580601007387 */ /* 0x0001e80000100800 */
[----:B------:R-:W-:Y:S01]  /*21980*/  STL [R1+0x5c], R5 ;  /* 0x00005c0501007387 */ /* 0x000fe20000100800 */
[----:B---3--:R-:W-:-:S03]  /*21990*/  IADD3 R4, P3, PT, R38, R50, RZ ;  /* 0x0000003226047210 */ /* 0x008fc60007f7e0ff */
[----:B0-----:R-:W2:Y:S04]  /*219a0*/  LDL.LU.64 R6, [R1+0x168] ;  /* 0x0001680001067983 */ /* 0x001ea80000300a00 */
[----:B------:R0:W-:Y:S01]  /*219b0*/  STL [R1+0x150], R4 ;  /* 0x0001500401007387 */ /* 0x0001e20000100800 */
[----:B------:R-:W-:-:S03]  /*219c0*/  IMAD.X R38, R39, 0x1, R3, P3 ;  /* 0x0000000127267824 */ /* 0x000fc600018e0603 */
[----:B0-----:R-:W3:Y:S01]  /*219d0*/  LDL.LU.64 R4, [R1+0x78] ;  /* 0x0000780001047983 */ /* 0x001ee20000300a00 */
[----:B----4-:R-:W-:-:S05]  /*219e0*/  IADD3 R40, P4, PT, R36, R50, RZ ;  /* 0x0000003224287210 */ /* 0x010fca0007f9e0ff */
[----:B------:R-:W-:Y:S01]  /*219f0*/  IMAD.X R37, R37, 0x1, R3, P4 ;  /* 0x0000000125257824 */ /* 0x000fe200020e0603 */
[----:B------:R-:W-:Y:S04]  /*21a00*/  STL [R1+0x4e4], R40 ;  /* 0x0004e42801007387 */ /* 0x000fe80000100800 */
[----:B------:R0:W-:Y:S04]  /*21a10*/  STL [R1+0x60], R38 ;  /* 0x0000602601007387 */ /* 0x0001e80000100800 */
[----:B------:R-:W-:Y:S04]  /*21a20*/  STL [R1+0x64], R37 ;  /* 0x0000642501007387 */ /* 0x000fe80000100800 */
[----:B0-----:R-:W4:Y:S01]  /*21a30*/  LDL.LU.64 R38, [R1+0x1b0] ;  /* 0x0001b00001267983 */ /* 0x001f220000300a00 */
[----:B------:R-:W-:-:S05]  /*21a40*/  IADD3 R36, P3, PT, R34, R50, RZ ;  /* 0x0000003222247210 */ /* 0x000fca0007f7e0ff */
[----:B------:R-:W-:Y:S01]  /*21a50*/  IMAD.X R34, R35, 0x1, R3, P3 ;  /* 0x0000000123227824 */ /* 0x000fe200018e0603 */
[----:B------:R0:W-:Y:S01]  /*21a60*/  STL [R1+0x158], R36 ;  /* 0x0001582401007387 */ /* 0x0001e20000100800 */
[----:B------:R-:W-:-:S03]  /*21a70*/  IADD3 R40, P4, PT, R22, R50, RZ ;  /* 0x0000003216287210 */ /* 0x000fc60007f9e0ff */
[----:B0-----:R-:W4:Y:S02]  /*21a80*/  LDL.LU.64 R36, [R1+0x80] ;  /* 0x0000800001247983 */ /* 0x001f240000300a00 */
[----:B------:R-:W-:Y:S02]  /*21a90*/  IMAD.X R23, R23, 0x1, R3, P4 ;  /* 0x0000000117177824 */ /* 0x000fe400020e0603 */
[----:B------:R-:W-:Y:S04]  /*21aa0*/  STL [R1+0x4e8], R40 ;  /* 0x0004e82801007387 */ /* 0x000fe80000100800 */
[----:B------:R0:W-:Y:S04]  /*21ab0*/  STL [R1+0x68], R34 ;  /* 0x0000682201007387 */ /* 0x0001e80000100800 */
[----:B------:R-:W-:Y:S04]  /*21ac0*/  STL [R1+0x6c], R23 ;  /* 0x00006c1701007387 */ /* 0x000fe80000100800 */
[----:B0-----:R-:W4:Y:S01]  /*21ad0*/  LDL.LU.64 R34, [R1+0x1b8] ;  /* 0x0001b80001227983 */ /* 0x001f220000300a00 */
[----:B------:R-:W-:-:S05]  /*21ae0*/  IADD3 R22, P3, PT, R20, R50, RZ ;  /* 0x0000003214167210 */ /* 0x000fca0007f7e0ff */
[----:B------:R0:W-:Y:S04]  /*21af0*/  STL [R1+0x160], R22 ;  /* 0x0001601601007387 */ /* 0x0001e80000100800 */
[----:B0-----:R-:W4:Y:S01]  /*21b00*/  LDL.LU.64 R22, [R1+0x88] ;  /* 0x0000880001167983 */ /* 0x001f220000300a00 */
[----:B------:R-:W-:Y:S01]  /*21b10*/  IADD3 R40, P4, PT, R8, R50, RZ ;  /* 0x0000003208287210 */ /* 0x000fe20007f9e0ff */
[----:B------:R-:W-:-:S04]  /*21b20*/  IMAD.X R20, R21, 0x1, R3, P3 ;  /* 0x0000000115147824 */ /* 0x000fc800018e0603 */
[----:B------:R-:W-:Y:S01]  /*21b30*/  IMAD.X R9, R9, 0x1, R3, P4 ;  /* 0x0000000109097824 */ /* 0x000fe200020e0603 */
[----:B------:R-:W-:Y:S04]  /*21b40*/  STL [R1+0x4ec], R40 ;  /* 0x0004ec2801007387 */ /* 0x000fe80000100800 */
[----:B------:R0:W-:Y:S04]  /*21b50*/  STL [R1+0x70], R20 ;  /* 0x0000701401007387 */ /* 0x0001e80000100800 */
[----:B------:R-:W-:Y:S04]  /*21b60*/  STL [R1+0x74], R9 ;  /* 0x0000740901007387 */ /* 0x000fe80000100800 */
[----:B0-----:R-:W4:Y:S01]  /*21b70*/  LDL.LU.64 R20, [R1+0x1c0] ;  /* 0x0001c00001147983 */ /* 0x001f220000300a00 */
[----:B--2---:R-:W-:-:S05]  /*21b80*/  IADD3 R8, P3, PT, R6, R50, RZ ;  /* 0x0000003206087210 */ /* 0x004fca0007f7e0ff */
[----:B------:R0:W-:Y:S01]  /*21b90*/  STL [R1+0x168], R8 ;  /* 0x0001680801007387 */ /* 0x0001e20000100800 */
[--C-:B------:R-:W-:Y:S01]  /*21ba0*/  IMAD.X R6, R7, 0x1, R3.reuse, P3 ;  /* 0x0000000107067824 */ /* 0x100fe200018e0603 */
[-C--:B---3--:R-:W-:Y:S02]  /*21bb0*/  IADD3 R40, P4, PT, R4, R50.reuse, RZ ;  /* 0x0000003204287210 */ /* 0x088fe40007f9e0ff */
[----:B0-----:R-:W2:Y:S03]  /*21bc0*/  LDL.LU.64 R8, [R1+0x90] ;  /* 0x0000900001087983 */ /* 0x001ea60000300a00 */
[----:B------:R-:W-:Y:S01]  /*21bd0*/  IMAD.X R5, R5, 0x1, R3, P4 ;  /* 0x0000000105057824 */ /* 0x000fe200020e0603 */
        /* <DEDUP_REMOVED lines=10> */
[----:B------:R0:W-:Y:S04]  /*21c80*/  STL [R1+0x4f4], R40 ;  /* 0x0004f42801007387 */ /* 0x0001e80000100800 */
[----:B------:R-:W-:Y:S04]  /*21c90*/  STL [R1+0x80], R39 ;  /* 0x0000802701007387 */ /* 0x000fe80000100800 */
[----:B------:R-:W-:Y:S01]  /*21ca0*/  STL [R1+0x84], R38 ;  /* 0x0000842601007387 */ /* 0x000fe20000100800 */
[----:B------:R-:W-:-:S05]  /*21cb0*/  IADD3 R37, P3, PT, R34, R50, RZ ;  /* 0x0000003222257210 */ /* 0x000fca0007f7e0ff */
[----:B------:R-:W-:Y:S01]  /*21cc0*/  STL [R1+0x1b8], R37 ;  /* 0x0001b82501007387 */ /* 0x000fe20000100800 */
[----:B------:R-:W-:-:S05]  /*21cd0*/  IADD3 R36, P4, PT, R22, R50, RZ ;  /* 0x0000003216247210 */ /* 0x000fca0007f9e0ff */
[----:B------:R-:W-:Y:S04]  /*21ce0*/  STL [R1+0x4f8], R36 ;  /* 0x0004f82401007387 */ /* 0x000fe80000100800 */
[----:B------:R-:W4:Y:S01]  /*21cf0*/  LDL.LU.64 R42, [R1+0xa0] ;  /* 0x0000a000012a7983 */ /* 0x000f220000300a00 */
[--C-:B------:R-:W-:Y:S02]  /*21d00*/  IMAD.X R34, R35, 0x1, R3.reuse, P3 ;  /* 0x0000000123227824 */ /* 0x100fe400018e0603 */
[----:B------:R-:W-:-:S03]  /*21d10*/  IMAD.X R22, R23, 0x1, R3, P4 ;  /* 0x0000000117167824 */ /* 0x000fc600020e0603 */
[----:B------:R-:W-:Y:S04]  /*21d20*/  STL [R1+0x88], R34 ;  /* 0x0000882201007387 */ /* 0x000fe80000100800 */
[----:B0-----:R-:W4:Y:S01]  /*21d30*/  LDL.LU.64 R40, [R1+0x218] ;  /* 0x0002180001287983 */ /* 0x001f220000300a00 */
[----:B------:R-:W-:-:S03]  /*21d40*/  IADD3 R23, P3, PT, R20, R50, RZ ;  /* 0x0000003214177210 */ /* 0x000fc60007f7e0ff */
[----:B------:R2:W-:Y:S02]  /*21d50*/  STL [R1+0x8c], R22 ;  /* 0x00008c1601007387 */ /* 0x0005e40000100800 */
[----:B------:R-:W-:Y:S02]  /*21d60*/  IMAD.X R20, R21, 0x1, R3, P3 ;  /* 0x0000000115147824 */ /* 0x000fe400018e0603 */
[----:B------:R-:W-:Y:S01]  /*21d70*/  STL [R1+0x1c0], R23 ;  /* 0x0001c01701007387 */ /* 0x000fe20000100800 */
[----:B--2---:R-:W-:-:S05]  /*21d80*/  IADD3 R22, P4, PT, R8, R50, RZ ;  /* 0x0000003208167210 */ /* 0x004fca0007f9e0ff */
[----:B------:R0:W-:Y:S01]  /*21d90*/  STL [R1+0x4fc], R22 ;  /* 0x0004fc1601007387 */ /* 0x0001e20000100800 */
[----:B------:R-:W-:-:S03]  /*21da0*/  IMAD.X R8, R9, 0x1, R3, P4 ;  /* 0x0000000109087824 */ /* 0x000fc600020e0603 */
[----:B------:R-:W2:Y:S04]  /*21db0*/  LDL.LU.64 R38, [R1+0xa8] ;  /* 0x0000a80001267983 */ /* 0x000ea80000300a00 */
[----:B------:R-:W-:Y:S04]  /*21dc0*/  STL [R1+0x90], R20 ;  /* 0x0000901401007387 */ /* 0x000fe80000100800 */
[----:B------:R-:W2:Y:S01]  /*21dd0*/  LDL.LU.64 R36, [R1+0x220] ;  /* 0x0002200001247983 */ /* 0x000ea20000300a00 */
[----:B---3--:R-:W-:-:S03]  /*21de0*/  IADD3 R9, P3, PT, R6, R50, RZ ;  /* 0x0000003206097210 */ /* 0x008fc60007f7e0ff */
[----:B------:R4:W-:Y:S04]  /*21df0*/  STL [R1+0x94], R8 ;  /* 0x0000940801007387 */ /* 0x0009e80000100800 */
[----:B------:R-:W3:Y:S01]  /*21e00*/  LDL.LU.64 R34, [R1+0xb0] ;  /* 0x0000b00001227983 */ /* 0x000ee20000300a00 */
[----:B------:R-:W-:-:S03]  /*21e10*/  IMAD.X R6, R7, 0x1, R3, P3 ;  /* 0x0000000107067824 */ /* 0x000fc600018e0603 */
[----:B------:R-:W-:Y:S04]  /*21e20*/  STL [R1+0x500], R9 ;  /* 0x0005000901007387 */ /* 0x000fe80000100800 */
[----:B0-----:R-:W3:Y:S01]  /*21e30*/  LDL.LU.64 R22, [R1+0x278] ;  /* 0x0002780001167983 */ /* 0x001ee20000300a00 */
[----:B----4-:R-:W-:-:S05]  /*21e40*/  IADD3 R8, P4, PT, R4, R50, RZ ;  /* 0x0000003204087210 */ /* 0x010fca0007f9e0ff */
[----:B------:R-:W-:Y:S01]  /*21e50*/  STL [R1+0x504], R8 ;  /* 0x0005040801007387 */ /* 0x000fe20000100800 */
[----:B------:R-:W-:-:S03]  /*21e60*/  IMAD.X R4, R5, 0x1, R3, P4 ;  /* 0x0000000105047824 */ /* 0x000fc600020e0603 */
[----:B------:R-:W4:Y:S04]  /*21e70*/  LDL.LU.64 R20, [R1+0xb8] ;  /* 0x0000b80001147983 */ /* 0x000f280000300a00 */
[----:B------:R0:W-:Y:S04]  /*21e80*/  STL [R1+0x98], R6 ;  /* 0x0000980601007387 */ /* 0x0001e80000100800 */
[----:B0-----:R-:W4:Y:S04]  /*21e90*/  LDL.LU.64 R6, [R1+0x280] ;  /* 0x0002800001067983 */ /* 0x001f280000300a00 */
[----:B------:R0:W-:Y:S04]  /*21ea0*/  STL [R1+0x210], R4 ;  /* 0x0002100401007387 */ /* 0x0001e80000100800 */
        /* <DEDUP_REMOVED lines=8> */
[----:B------:R-:W-:Y:S04]  /*21f30*/  STL [R1+0xa0], R43 ;  /* 0x0000a02b01007387 */ /* 0x000fe80000100800 */
[----:B------:R-:W-:Y:S01]  /*21f40*/  STL [R1+0x218], R42 ;  /* 0x0002182a01007387 */ /* 0x000fe20000100800 */
[----:B--2---:R-:W-:-:S02]  /*21f50*/  IADD3 R41, P3, PT, R38, R50, RZ ;  /* 0x0000003226297210 */ /* 0x004fc40007f7e0ff */
[----:B------:R-:W-:-:S03]  /*21f60*/  IADD3 R40, P4, PT, R36, R50, RZ ;  /* 0x0000003224287210 */ /* 0x000fc60007f9e0ff */
[--C-:B------:R-:W-:Y:S02]  /*21f70*/  IMAD.X R39, R39, 0x1, R3.reuse, P3 ;  /* 0x0000000127277824 */ /* 0x100fe400018e0603 */
[----:B------:R-:W-:Y:S01]  /*21f80*/  IMAD.X R38, R37, 0x1, R3, P4 ;  /* 0x0000000125267824 */ /* 0x000fe200020e0603 */
[-C--:B---3--:R-:W-:Y:S01]  /*21f90*/  IADD3 R37, P3, PT, R34, R50.reuse, RZ ;  /* 0x0000003222257210 */ /* 0x088fe20007f7e0ff */
[----:B------:R-:W-:Y:S01]  /*21fa0*/  STL [R1+0x510], R41 ;  /* 0x0005102901007387 */ /* 0x000fe20000100800 */
[----:B------:R-:W-:-:S03]  /*21fb0*/  IADD3 R36, P4, PT, R22, R50, RZ ;  /* 0x0000003216247210 */ /* 0x000fc60007f9e0ff */
[--C-:B------:R-:W-:Y:S01]  /*21fc0*/  IMAD.X R35, R35, 0x1, R3.reuse, P3 ;  /* 0x0000000123237824 */ /* 0x100fe200018e0603 */
[----:B------:R-:W-:Y:S01]  /*21fd0*/  STL [R1+0x514], R40 ;  /* 0x0005142801007387 */ /* 0x000fe20000100800 */
[----:B------:R-:W-:-:S03]  /*21fe0*/  IMAD.X R34, R23, 0x1, R3, P4 ;  /* 0x0000000117227824 */ /* 0x000fc600020e0603 */
[----:B------:R-:W-:Y:S04]  /*21ff0*/  STL [R1+0xa8], R39 ;  /* 0x0000a82701007387 */ /* 0x000fe80000100800 */
[----:B------:R-:W-:Y:S04]  /*22000*/  STL [R1+0x220], R38 ;  /* 0x0002202601007387 */ /* 0x000fe80000100800 */
[----:B------:R-:W-:Y:S04]  /*22010*/  STL [R1+0x518], R37 ;  /* 0x0005182501007387 */ /* 0x000fe80000100800 */
[----:B------:R-:W-:Y:S04]  /*22020*/  STL [R1+0x51c], R36 ;  /* 0x00051c2401007387 */ /* 0x000fe80000100800 */
[----:B------:R-:W-:Y:S01]  /*22030*/  STL [R1+0xb0], R35 ;  /* 0x0000b02301007387 */ /* 0x000fe20000100800 */
[----:B----4-:R-:W-:-:S03]  /*22040*/  IADD3 R23, P3, PT, R20, R50, RZ ;  /* 0x0000003214177210 */ /* 0x010fc60007f7e0ff */
[----:B------:R-:W-:Y:S02]  /*22050*/  STL [R1+0x278], R34 ;  /* 0x0002782201007387 */ /* 0x000fe40000100800 */
[----:B------:R-:W-:Y:S02]  /*22060*/  IMAD.X R21, R21, 0x1, R3, P3 ;  /* 0x0000000115157824 */ /* 0x000fe400018e0603 */
[----:B------:R-:W-:Y:S01]  /*22070*/  STL [R1+0x520], R23 ;  /* 0x0005201701007387 */ /* 0x000fe20000100800 */
[----:B------:R-:W-:-:S05]  /*22080*/  IADD3 R22, P4, PT, R6, R50, RZ ;  /* 0x0000003206167210 */ /* 0x000fca0007f9e0ff */
[----:B------:R-:W-:Y:S01]  /*22090*/  IMAD.X R20, R7, 0x1, R3, P4 ;  /* 0x0000000107147824 */ /* 0x000fe200020e0603 */
[----:B------:R0:W-:Y:S04]  /*220a0*/  STL [R1+0x524], R22 ;  /* 0x0005241601007387 */ /* 0x0001e80000100800 */
[----:B------:R-:W-:Y:S01]  /*220b0*/  STL [R1+0xb8], R21 ;  /* 0x0000b81501007387 */ /* 0x000fe20000100800 */
[----:B------:R-:W-:-:S03]  /*220c0*/  IADD3 R7, P3, PT, R4, R50, RZ ;  /* 0x0000003204077210 */ /* 0x000fc60007f7e0ff */
[----:B------:R1:W-:Y:S04]  /*220d0*/  STL [R1+0x280], R20 ;  /* 0x0002801401007387 */ /* 0x0003e80000100800 */
[----:B------:R-:W-:Y:S04]  /*220e0*/  STL [R1+0x528], R7 ;  /* 0x0005280701007387 */ /* 0x000fe80000100800 */
[----:B0-----:R-:W2:Y:S01]  /*220f0*/  LDL.LU.64 R22, [R1+0xc8] ;  /* 0x0000c80001167983 */ /* 0x001ea20000300a00 */
[----:B------:R-:W-:Y:S01]  /*22100*/  IMAD.X R4, R5, 0x1, R3, P3 ;  /* 0x0000000105047824 */ /* 0x000fe200018e0603 */
[----:B------:R-:W-:-:S05]  /*22110*/  IADD3 R6, P4, PT, R8, R50, RZ ;  /* 0x0000003208067210 */ /* 0x000fca0007f9e0ff */
[----:B------:R0:W-:Y:S04]  /*22120*/  STL [R1+0x52c], R6 ;  /* 0x00052c0601007387 */ /* 0x0001e80000100800 */
[----:B------:R-:W3:Y:S04]  /*22130*/  LDL.LU.64 R52, [R1+0x2e0] ;  /* 0x0002e00001347983 */ /* 0x000ee80000300a00 */
[----:B------:R4:W-:Y:S04]  /*22140*/  STL [R1+0xc0], R4 ;  /* 0x0000c00401007387 */ /* 0x0009e80000100800 */
[----:B------:R-:W3:Y:S04]  /*22150*/  LDL.LU.64 R40, [R1+0xd0] ;  /* 0x0000d00001287983 */ /* 0x000ee80000300a00 */
[----:B-1----:R-:W3:Y:S04]  /*22160*/  LDL.LU.64 R20, [R1+0x2e8] ;  /* 0x0002e80001147983 */ /* 0x002ee80000300a00 */
[----:B0-----:R-:W3:Y:S04]  /*22170*/  LDL.LU.64 R6, [R1+0xd8] ;  /* 0x0000d80001067983 */ /* 0x001ee80000300a00 */
[----:B----4-:R-:W4:Y:S04]  /*22180*/  LDL.LU.64 R4, [R1+0x2f0] ;  /* 0x0002f00001047983 */ /* 0x010f280000300a00 */
        /* <DEDUP_REMOVED lines=12> */
[----:B------:R-:W-:-:S03]  /*22250*/  IMAD.X R45, R9, 0x1, R3, P4 ;  /* 0x00000001092d7824 */ /* 0x000fc600020e0603 */
[----:B------:R-:W4:Y:S04]  /*22260*/  LDL.LU.64 R8, [R1+0xfb8] ;  /* 0x000fb80001087983 */ /* 0x000f280000300a00 */
[----:B------:R0:W-:Y:S01]  /*22270*/  STL [R1+0x288], R45 ;  /* 0x0002882d01007387 */ /* 0x0001e20000100800 */
[----:B--2---:R-:W-:-:S05]  /*22280*/  IADD3 R51, P3, PT, R22, R50, RZ ;  /* 0x0000003216337210 */ /* 0x004fca0007f7e0ff */
[----:B0-----:R-:W-:Y:S01]  /*22290*/  IMAD.X R45, R23, 0x1, R3, P3 ;  /* 0x00000001172d7824 */ /* 0x001fe200018e0603 */
[----:B------:R0:W-:Y:S04]  /*222a0*/  STL [R1+0x530], R51 ;  /* 0x0005303301007387 */ /* 0x0001e80000100800 */
[----:B------:R-:W2:Y:S01]  /*222b0*/  LDL.LU.64 R22, [R1+0xfb0] ;  /* 0x000fb00001167983 */ /* 0x000ea20000300a00 */
[----:B---3--:R-:W-:-:S05]  /*222c0*/  IADD3 R38, P4, PT, R52, R50, RZ ;  /* 0x0000003234267210 */ /* 0x008fca0007f9e0ff */
[----:B------:R1:W-:Y:S01]  /*222d0*/  STL [R1+0x534], R38 ;  /* 0x0005342601007387 */ /* 0x0003e20000100800 */
[----:B0-----:R-:W-:-:S03]  /*222e0*/  IMAD.X R51, R53, 0x1, R3, P4 ;  /* 0x0000000135337824 */ /* 0x001fc600020e0603 */
[----:B------:R0:W-:Y:S01]  /*222f0*/  STL [R1+0xc8], R45 ;  /* 0x0000c82d01007387 */ /* 0x0001e20000100800 */
[----:B-1----:R-:W-:-:S03]  /*22300*/  IADD3 R38, P3, PT, R40, R50, RZ ;  /* 0x0000003228267210 */ /* 0x002fc60007f7e0ff */
[----:B------:R-:W-:Y:S01]  /*22310*/  STL [R1+0x2e0], R51 ;  /* 0x0002e03301007387 */ /* 0x000fe20000100800 */
[-C--:B0-----:R-:W-:Y:S01]  /*22320*/  IADD3 R45, P4, PT, R20, R50.reuse, RZ ;  /* 0x00000032142d7210 */ /* 0x081fe20007f9e0ff */
[--C-:B------:R-:W-:Y:S02]  /*22330*/  IMAD.X R40, R41, 0x1, R3.reuse, P3 ;  /* 0x0000000129287824 */ /* 0x100fe400018e0603 */
[----:B------:R0:W-:Y:S04]  /*22340*/  STL [R1+0x538], R38 ;  /* 0x0005382601007387 */ /* 0x0001e80000100800 */
[----:B------:R-:W-:Y:S01]  /*22350*/  STL [R1+0x53c], R45 ;  /* 0x00053c2d01007387 */ /* 0x000fe20000100800 */
[----:B0-----:R-:W-:Y:S01]  /*22360*/  IMAD.X R38, R21, 0x1, R3, P4 ;  /* 0x0000000115267824 */ /* 0x001fe200020e0603 */
[----:B------:R-:W-:-:S02]  /*22370*/  IADD3 R21, P3, PT, R6, R50, RZ ;  /* 0x0000003206157210 */ /* 0x000fc40007f7e0ff */
[----:B------:R0:W-:Y:S01]  /*22380*/  STL [R1+0xd0], R40 ;  /* 0x0000d02801007387 */ /* 0x0001e20000100800 */
[----:B----4-:R-:W-:-:S03]  /*22390*/  IADD3 R20, P4, PT, R4, R50, RZ ;  /* 0x0000003204147210 */ /* 0x010fc60007f9e0ff */
[----:B------:R1:W-:Y:S04]  /*223a0*/  STL [R1+0x2e8], R38 ;  /* 0x0002e82601007387 */ /* 0x0003e80000100800 */
[----:B------:R-:W-:Y:S04]  /*223b0*/  STS.U16 [R2+UR9+0x14700], R48 ;  /* 0x0147003002007988 */ /* 0x000fe80008000409 */
[----:B0-----:R-:W3:Y:S01]  /*223c0*/  LDL.LU R40, [R1+0x46c] ;  /* 0x00046c0001287983 */ /* 0x001ee20000300800 */
[----:B------:R-:W-:-:S03]  /*223d0*/  IMAD.X R6, R7, 0x1, R3, P3 ;  /* 0x0000000107067824 */ /* 0x000fc600018e0603 */
[----:B------:R-:W-:Y:S04]  /*223e0*/  STL [R1+0x540], R21 ;  /* 0x0005401501007387 */ /* 0x000fe80000100800 */
[----:B------:R-:W-:Y:S04]  /*223f0*/  STS.U16 [R2+UR9+0x14b00], R49 ;  /* 0x014b003102007988 */ /* 0x000fe80008000409 */
[----:B------:R-:W4:Y:S04]  /*22400*/  LDL.LU R41, [R1+0x464] ;  /* 0x0004640001297983 */ /* 0x000f280000300800 */
[----:B------:R-:W-:Y:S04]  /*22410*/  STS.U16 [R2+UR9+0x14f00], R42 ;  /* 0x014f002a02007988 */ /* 0x000fe80008000409 */
[----:B------:R-:W-:Y:S01]  /*22420*/  STS.U16 [R2+UR9+0x15300], R43 ;  /* 0x0153002b02007988 */ /* 0x000fe20008000409 */
[----:B------:R-:W-:-:S03]  /*22430*/  IMAD.X R4, R5, 0x1, R3, P4 ;  /* 0x0000000105047824 */ /* 0x000fc600020e0603 */
[----:B------:R-:W-:Y:S04]  /*22440*/  STS.U16 [R2+UR9+0x15700], R35 ;  /* 0x0157002302007988 */ /* 0x000fe80008000409 */
[----:B------:R-:W-:Y:S04]  /*22450*/  STS.U16 [R2+UR9+0x15b00], R34 ;  /* 0x015b002202007988 */ /* 0x000fe80008000409 */
[----:B------:R-:W-:Y:S04]  /*22460*/  STL [R1+0x544], R20 ;  /* 0x0005441401007387 */ /* 0x000fe80000100800 */
[----:B------:R-:W-:Y:S04]  /*22470*/  STS.U16 [R2+UR9+0x15f00], R46 ;  /* 0x015f002e02007988 */ /* 0x000fe80008000409 */
[----:B------:R-:W2:Y:S04]  /*22480*/  LDL.LU R45, [R1+0x460] ;  /* 0x00046000012d7983 */ /* 0x000ea80000300800 */
[----:B------:R-:W-:Y:S04]  /*22490*/  STS.U16 [R2+UR9+0x16300], R37 ;  /* 0x0163002502007988 */ /* 0x000fe80008000409 */
[----:B-1----:R-:W2:Y:S04]  /*224a0*/  LDL.LU R38, [R1+0x45c] ;  /* 0x00045c0001267983 */ /* 0x002ea80000300800 */
[----:B------:R-:W-:Y:S04]  /*224b0*/  STS.U16 [R2+UR9+0x16700], R36 ;  /* 0x0167002402007988 */ /* 0x000fe80008000409 */
[----:B------:R-:W-:Y:S04]  /*224c0*/  STL [R1+0xd8], R6 ;  /* 0x0000d80601007387 */ /* 0x000fe80000100800 */
[----:B------:R-:W-:Y:S04]  /*224d0*/  STS.U16 [R2+UR9+0x16b00], R39 ;  /* 0x016b002702007988 */ /* 0x000fe80008000409 */
[----:B------:R-:W2:Y:S04]  /*224e0*/  LDL.LU R52, [R1+0x438] ;  /* 0x0004380001347983 */ /* 0x000ea80000300800 */
[----:B------:R-:W-:Y:S04]  /*224f0*/  STS.U16 [R2+UR9+0x16f00], R44 ;  /* 0x016f002c02007988 */ /* 0x000fe80008000409 */
[----:B------:R-:W-:Y:S04]  /*22500*/  STL [R1+0xc84], R3 ;  /* 0x000c840301007387 */ /* 0x000fe80000100800 */
[----:B------:R-:W-:Y:S04]  /*22510*/  STS.U16 [R2+UR9+0x17300], R47 ;  /* 0x0173002f02007988 */ /* 0x000fe80008000409 */
[----:B------:R-:W-:Y:S04]  /*22520*/  STL [R1+0x2f0], R4 ;  /* 0x0002f00401007387 */ /* 0x000fe80000100800 */
[----:B------:R0:W-:Y:S04]  /*22530*/  STS.U16 [R2+UR9+0x17700], R0 ;  /* 0x0177000002007988 */ /* 0x0001e80008000409 */
[----:B0-----:R-:W2:Y:S04]  /*22540*/  LDL.LU R0, [R1+0xfac] ;  /* 0x000fac0001007983 */ /* 0x001ea80000300800 */
        /* <DEDUP_REMOVED lines=12> */
[----:B---3--:R-:W-:Y:S04]  /*22610*/  STS.U16 [R2+UR9+0x17b00], R40 ;  /* 0x017b002802007988 */ /* 0x008fe80008000409 */
[----:B----4-:R0:W-:Y:S04]  /*22620*/  STS.U16 [R2+UR9+0x17f00], R41 ;  /* 0x017f002902007988 */ /* 0x0101e80008000409 */
        /* <DEDUP_REMOVED lines=11> */
[----:B--2---:R0:W-:Y:S04]  /*226e0*/  STS.U16 [R0+UR9+0x18000], R45 ;  /* 0x0180002d00007988 */ /* 0x0041e80008000409 */
[----:B------:R1:W-:Y:S04]  /*226f0*/  STS.U16 [R0+UR9+0x1c000], R38 ;  /* 0x01c0002600007988 */ /* 0x0003e80008000409 */
[----:B------:R2:W-:Y:S04]  /*22700*/  STS.U16 [R0+UR9+0x18400], R52 ;  /* 0x0184003400007988 */ /* 0x0005e80008000409 */
[----:B0-----:R-:W4:Y:S04]  /*22710*/  LDL.LU R45, [R1+0x39c] ;  /* 0x00039c00012d7983 */ /* 0x001f280000300800 */
[----:B-1----:R-:W4:Y:S04]  /*22720*/  LDL.LU R38, [R1+0x398] ;  /* 0x0003980001267983 */ /* 0x002f280000300800 */
[----:B--2---:R-:W2:Y:S04]  /*22730*/  LDL.LU R52, [R1+0x37c] ;  /* 0x00037c0001347983 */ /* 0x004ea80000300800 */
[----:B------:R0:W-:Y:S04]  /*22740*/  STS.U16 [R0+UR9+0x19400], R39 ;  /* 0x0194002700007988 */ /* 0x0001e80008000409 */
[----:B------:R-:W-:Y:S04]  /*22750*/  STS.U16 [R0+UR9+0x1d400], R44 ;  /* 0x01d4002c00007988 */ /* 0x000fe80008000409 */
[----:B------:R1:W-:Y:S04]  /*22760*/  STS.U16 [R0+UR9+0x19800], R47 ;  /* 0x0198002f00007988 */ /* 0x0003e80008000409 */
[----:B0-----:R-:W2:Y:S04]  /*22770*/  LDL.LU R39, [R1+0x378] ;  /* 0x0003780001277983 */ /* 0x001ea80000300800 */
[----:B-1----:R-:W2:Y:S04]  /*22780*/  LDL.LU R47, [R1+0x35c] ;  /* 0x00035c00012f7983 */ /* 0x002ea80000300800 */
[----:B------:R-:W2:Y:S04]  /*22790*/  LDL.LU R44, [R1+0x358] ;  /* 0x00035800012c7983 */ /* 0x000ea80000300800 */
[----:B------:R0:W-:Y:S04]  /*227a0*/  STS.U16 [R0+UR9+0x1d800], R34 ;  /* 0x01d8002200007988 */ /* 0x0001e80008000409 */
[----:B------:R-:W-:Y:S01]  /*227b0*/  STS.U16 [R0+UR9+0x1c400], R7 ;  /* 0x01c4000700007988 */ /* 0x000fe20008000409 */
[----:B0-----:R-:W-:-:S03]  /*227c0*/  LOP3.LUT R34, R0, 0x10, RZ, 0x3c, !PT ;  /* 0x0000001000227812 */ /* 0x001fc600078e3cff */
[----:B------:R0:W-:Y:S04]  /*227d0*/  STS.U16 [R0+UR9+0x18800], R6 ;  /* 0x0188000600007988 */ /* 0x0001e80008000409 */
[----:B------:R-:W-:Y:S04]  /*227e0*/  STS.U16 [R0+UR9+0x1c800], R21 ;  /* 0x01c8001500007988 */ /* 0x000fe80008000409 */
[----:B------:R1:W-:Y:S04]  /*227f0*/  STS.U16 [R0+UR9+0x18c00], R20 ;  /* 0x018c001400007988 */ /* 0x0003e80008000409 */
[----:B------:R-:W-:Y:S04]  /*22800*/  STS.U16 [R0+UR9+0x1cc00], R5 ;  /* 0x01cc000500007988 */ /* 0x000fe80008000409 */
[----:B------:R0:W-:Y:S04]  /*22810*/  STS.U16 [R0+UR9+0x19000], R4 ;  /* 0x0190000400007988 */ /* 0x0001e80008000409 */
[----:B------:R0:W-:Y:S04]  /*22820*/  STS.U16 [R0+UR9+0x1d000], R53 ;  /* 0x01d0003500007988 */ /* 0x0001e80008000409 */
[----:B------:R1:W-:Y:S04]  /*22830*/  STS.U16 [R0+UR9+0x19c00], R51 ;  /* 0x019c003300007988 */ /* 0x0003e80008000409 */
[----:B------:R-:W-:Y:S04]  /*22840*/  STL [R1+0xdd8], R0 ;  /* 0x000dd80001007387 */ /* 0x000fe80000100800 */
[----:B0-----:R-:W2:Y:S04]  /*22850*/  LDL.LU R6, [R1+0x450] ;  /* 0x0004500001067983 */ /* 0x001ea80000300800 */
[----:B------:R-:W2:Y:S04]  /*22860*/  LDL.LU R7, [R1+0x44c] ;  /* 0x00044c0001077983 */ /* 0x000ea80000300800 */
[----:B-1----:R-:W2:Y:S04]  /*22870*/  LDL.LU R20, [R1+0x428] ;  /* 0x0004280001147983 */ /* 0x002ea80000300800 */
[----:B------:R-:W2:Y:S04]  /*22880*/  LDL.LU R21, [R1+0x424] ;  /* 0x0004240001157983 */ /* 0x000ea80000300800 */
[----:B------:R-:W2:Y:S04]  /*22890*/  LDL.LU R4, [R1+0x400] ;  /* 0x0004000001047983 */ /* 0x000ea80000300800 */
[----:B------:R-:W2:Y:S04]  /*228a0*/  LDL.LU R5, [R1+0x3fc] ;  /* 0x0003fc0001057983 */ /* 0x000ea80000300800 */
[----:B------:R-:W2:Y:S04]  /*228b0*/  LDL.LU R53, [R1+0x3d8] ;  /* 0x0003d80001357983 */ /* 0x000ea80000300800 */
[----:B------:R-:W2:Y:S04]  /*228c0*/  LDL.LU R51, [R1+0x3d4] ;  /* 0x0003d40001337983 */ /* 0x000ea80000300800 */
[----:B---3--:R0:W-:Y:S04]  /*228d0*/  STS.U16 [R0+UR9+0x1dc00], R2 ;  /* 0x01dc000200007988 */ /* 0x0081e80008000409 */
[----:B----4-:R-:W-:Y:S04]  /*228e0*/  STS.U16 [R34+UR9+0x18080], R48 ;  /* 0x0180803022007988 */ /* 0x010fe80008000409 */
        /* <DEDUP_REMOVED lines=9> */
[----:B0-----:R-:W3:Y:S04]  /*22980*/  LDL.LU R2, [R1+0x3b4] ;  /* 0x0003b40001027983 */ /* 0x001ee80000300800 */
[----:B------:R-:W-:Y:S04]  /*22990*/  STS.U16 [R34+UR9+0x19480], R45 ;  /* 0x0194802d22007988 */ /* 0x000fe80008000409 */
[----:B------:R-:W-:Y:S04]  /*229a0*/  STS.U16 [R34+UR9+0x1d480], R38 ;  /* 0x01d4802622007988 */ /* 0x000fe80008000409 */
[----:B--2---:R0:W-:Y:S04]  /*229b0*/  STS.U16 [R34+UR9+0x19880], R52 ;  /* 0x0198803422007988 */ /* 0x0041e80008000409 */
[----:B0-----:R-:W2:Y:S01]  /*229c0*/  LDL.LU R52, [R1+0x3b0] ;  /* 0x0003b00001347983 */ /* 0x001ea20000300800 */
[----:B------:R-:W0:Y:S03]  /*229d0*/  S2R R36, SR_TID.X ;  /* 0x0000000000247919 */ /* 0x000e260000002100 */
[----:B------:R-:W-:Y:S04]  /*229e0*/  STS.U16 [R34+UR9+0x1d880], R39 ;  /* 0x01d8802722007988 */ /* 0x000fe80008000409 */
[----:B------:R1:W-:Y:S04]  /*229f0*/  STS.U16 [R34+UR9+0x19c80], R47 ;  /* 0x019c802f22007988 */ /* 0x0003e80008000409 */
[----:B------:R4:W-:Y:S04]  /*22a00*/  STS.U16 [R34+UR9+0x1dc80], R44 ;  /* 0x01dc802c22007988 */ /* 0x0009e80008000409 */
[----:B-1----:R-:W2:Y:S01]  /*22a10*/  LDL.LU R47, [R1+0x390] ;  /* 0x00039000012f7983 */ /* 0x002ea20000300800 */
[----:B----4-:R-:W1:Y:S01]  /*22a20*/  S2R R44, SR_TID.X ;  /* 0x00000000002c7919 */ /* 0x010e620000002100 */
[----:B0-----:R-:W-:-:S02]  /*22a30*/  LOP3.LUT R39, R36, 0x3f, RZ, 0xc0, !PT ;  /* 0x0000003f24277812 */ /* 0x001fc400078ec0ff */
[----:B------:R-:W4:Y:S03]  /*22a40*/  LDL.LU R48, [R1+0x370] ;  /* 0x0003700001307983 */ /* 0x000f260000300800 */
[----:B------:R-:W-:Y:S01]  /*22a50*/  IMAD.SHL.U32 R39, R39, 0x2, RZ ;  /* 0x0000000227277824 */ /* 0x000fe200078e00ff */
[----:B------:R-:W4:Y:S04]  /*22a60*/  LDL.LU R49, [R1+0x354] ;  /* 0x0003540001317983 */ /* 0x000f280000300800 */
[----:B------:R-:W4:Y:S04]  /*22a70*/  LDL.LU R43, [R1+0x350] ;  /* 0x00035000012b7983 */ /* 0x000f280000300800 */
[----:B------:R-:W4:Y:S04]  /*22a80*/  LDL.LU R35, [R1+0x448] ;  /* 0x0004480001237983 */ /* 0x000f280000300800 */
[----:B------:R-:W4:Y:S04]  /*22a90*/  LDL.LU R34, [R1+0x444] ;  /* 0x0004440001227983 */ /* 0x000f280000300800 */
[----:B------:R-:W4:Y:S04]  /*22aa0*/  LDL.LU R46, [R1+0x420] ;  /* 0x00042000012e7983 */ /* 0x000f280000300800 */
[----:B------:R-:W4:Y:S01]  /*22ab0*/  LDL.LU R37, [R1+0x41c] ;  /* 0x00041c0001257983 */ /* 0x000f220000300800 */
[----:B-1----:R-:W-:-:S03]  /*22ac0*/  LOP3.LUT R42, R44, 0x40, RZ, 0xc0, !PT ;  /* 0x000000402c2a7812 */ /* 0x002fc600078ec0ff */
[----:B------:R-:W4:Y:S02]  /*22ad0*/  LDL.LU R36, [R1+0x3f8] ;  /* 0x0003f80001247983 */ /* 0x000f240000300800 */
[----:B------:R-:W-:Y:S02]  /*22ae0*/  IMAD R42, R42, 0x80, R39 ;  /* 0x000000802a2a7824 */ /* 0x000fe400078e0227 */
[----:B------:R-:W4:Y:S03]  /*22af0*/  LDL.LU R40, [R1+0x3f4] ;  /* 0x0003f40001287983 */ /* 0x000f260000300800 */
[----:B------:R-:W-:Y:S01]  /*22b00*/  LOP3.LUT R42, R42, 0x20, RZ, 0x3c, !PT ;  /* 0x000000202a2a7812 */ /* 0x000fe200078e3cff */
[----:B------:R-:W4:Y:S04]  /*22b10*/  LDL.LU R41, [R1+0x3d0] ;  /* 0x0003d00001297983 */ /* 0x000f280000300800 */
[----:B------:R-:W4:Y:S04]  /*22b20*/  LDL.LU R45, [R1+0x3cc] ;  /* 0x0003cc00012d7983 */ /* 0x000f280000300800 */
        /* <DEDUP_REMOVED lines=18> */
[----:B---3--:R0:W-:Y:S04]  /*22c50*/  STS.U16 [R42+UR9+0x19100], R2 ;  /* 0x019100022a007988 */ /* 0x0081e80008000409 */
[----:B0-----:R-:W3:Y:S04]  /*22c60*/  LDL.LU R2, [R1+0xf88] ;  /* 0x000f880001027983 */ /* 0x001ee80000300800 */
[----:B--2---:R0:W-:Y:S04]  /*22c70*/  STS.U16 [R42+UR9+0x1d100], R52 ;  /* 0x01d100342a007988 */ /* 0x0041e80008000409 */
[----:B0-----:R-:W2:Y:S01]  /*22c80*/  LDL.LU R52, [R1+0xf84] ;  /* 0x000f840001347983 */ /* 0x001ea20000300800 */
[----:B------:R-:W-:-:S03]  /*22c90*/  LOP3.LUT R44, R44, 0x3f, RZ, 0xc0, !PT ;  /* 0x0000003f2c2c7812 */ /* 0x000fc600078ec0ff */
[----:B--2---:R-:W-:Y:S04]  /*22ca0*/  STS.U16 [R42+UR9+0x19500], R52 ;  /* 0x019500342a007988 */ /* 0x004fe80008000409 */
[----:B------:R0:W-:Y:S04]  /*22cb0*/  STS.U16 [R42+UR9+0x1d500], R47 ;  /* 0x01d5002f2a007988 */ /* 0x0001e80008000409 */
[----:B0-----:R-:W2:Y:S01]  /*22cc0*/  LDL.LU R47, [R1+0xf80] ;  /* 0x000f8000012f7983 */ /* 0x001ea20000300800 */
[----:B------:R-:W0:Y:S01]  /*22cd0*/  S2R R52, SR_TID.X ;  /* 0x0000000000347919 */ /* 0x000e220000002100 */
[----:B------:R-:W-:-:S02]  /*22ce0*/  IMAD.SHL.U32 R44, R44, 0x2, RZ ;  /* 0x000000022c2c7824 */ /* 0x000fc400078e00ff */
[----:B--2---:R0:W-:Y:S02]  /*22cf0*/  STS.U16 [R42+UR9+0x19900], R47 ;  /* 0x0199002f2a007988 */ /* 0x0041e40008000409 */
[----:B0-----:R-:W-:-:S05]  /*22d00*/  LOP3.LUT R47, R52, 0x40, RZ, 0xc0, !PT ;  /* 0x00000040342f7812 */ /* 0x001fca00078ec0ff */
[----:B------:R-:W-:Y:S01]  /*22d10*/  IMAD R47, R47, 0x80, R44 ;  /* 0x000000802f2f7824 */ /* 0x000fe200078e022c */
[----:B----4-:R0:W-:Y:S04]  /*22d20*/  STS.U16 [R42+UR9+0x1d900], R48 ;  /* 0x01d900302a007988 */ /* 0x0101e80008000409 */
[----:B------:R-:W-:Y:S01]  /*22d30*/  LOP3.LUT R47, R47, 0x30, RZ, 0x3c, !PT ;  /* 0x000000302f2f7812 */ /* 0x000fe200078e3cff */
[----:B------:R1:W-:Y:S04]  /*22d40*/  STS.U16 [R42+UR9+0x19d00], R49 ;  /* 0x019d00312a007988 */ /* 0x0003e80008000409 */
[----:B------:R2:W-:Y:S04]  /*22d50*/  STS.U16 [R42+UR9+0x1dd00], R43 ;  /* 0x01dd002b2a007988 */ /* 0x0005e80008000409 */
[----:B0-----:R-:W4:Y:S04]  /*22d60*/  LDL.LU R48, [R1+0xf7c] ;  /* 0x000f7c0001307983 */ /* 0x001f280000300800 */
[----:B-1----:R-:W3:Y:S04]  /*22d70*/  LDL.LU R49, [R1+0xf78] ;  /* 0x000f780001317983 */ /* 0x002ee80000300800 */
[----:B--2---:R-:W2:Y:S04]  /*22d80*/  LDL.LU R42, [R1+0xf74] ;  /* 0x000f7400012a7983 */ /* 0x004ea80000300800 */
[----:B------:R-:W2:Y:S04]  /*22d90*/  LDL.LU R43, [R1+0xf70] ;  /* 0x000f7000012b7983 */ /* 0x000ea80000300800 */
        /* <DEDUP_REMOVED lines=19> */
[----:B0-----:R-:W2:Y:S01]  /*22ed0*/  LDL.LU R39, [R1+0xf48] ;  /* 0x000f480001277983 */ /* 0x001ea20000300800 */
[----:B------:R-:W-:-:S05]  /*22ee0*/  LOP3.LUT R52, R52, 0x40, RZ, 0xc0, !PT ;  /* 0x0000004034347812 */ /* 0x000fca00078ec0ff */
[----:B------:R-:W-:-:S05]  /*22ef0*/  IMAD R52, R52, 0x80, R44 ;  /* 0x0000008034347824 */ /* 0x000fca00078e022c */
[----:B------:R-:W-:Y:S01]  /*22f00*/  LOP3.LUT R52, R52, 0x40, RZ, 0x3c, !PT ;  /* 0x0000004034347812 */ /* 0x000fe200078e3cff */
[----:B--2---:R0:W-:Y:S04]  /*22f10*/  STS.U16 [R47+UR9+0x19580], R39 ;  /* 0x019580272f007988 */ /* 0x0041e80008000409 */
[----:B------:R1:W-:Y:S04]  /*22f20*/  STS.U16 [R47+UR9+0x1d580], R38 ;  /* 0x01d580262f007988 */ /* 0x0003e80008000409 */
[----:B------:R2:W-:Y:S04]  /*22f30*/  STS.U16 [R47+UR9+0x19980], R45 ;  /* 0x0199802d2f007988 */ /* 0x0005e80008000409 */
[----:B0-----:R-:W4:Y:S04]  /*22f40*/  LDL.LU R39, [R1+0xf44] ;  /* 0x000f440001277983 */ /* 0x001f280000300800 */
[----:B-1----:R-:W4:Y:S04]  /*22f50*/  LDL.LU R38, [R1+0xf40] ;  /* 0x000f400001267983 */ /* 0x002f280000300800 */
[----:B--2---:R-:W2:Y:S04]  /*22f60*/  LDL.LU R45, [R1+0xf3c] ;  /* 0x000f3c00012d7983 */ /* 0x004ea80000300800 */
[----:B------:R-:W2:Y:S04]  /*22f70*/  LDL.LU R44, [R1+0xf38] ;  /* 0x000f3800012c7983 */ /* 0x000ea80000300800 */
[----:B------:R0:W-:Y:S04]  /*22f80*/  STS.U16 [R47+UR9+0x1d980], R41 ;  /* 0x01d980292f007988 */ /* 0x0001e80008000409 */
[----:B------:R1:W-:Y:S04]  /*22f90*/  STS.U16 [R47+UR9+0x19d80], R40 ;  /* 0x019d80282f007988 */ /* 0x0003e80008000409 */
[----:B------:R3:W-:Y:S04]  /*22fa0*/  STS.U16 [R47+UR9+0x1dd80], R46 ;  /* 0x01dd802e2f007988 */ /* 0x0007e80008000409 */
[----:B0-----:R-:W2:Y:S04]  /*22fb0*/  LDL.LU R41, [R1+0xf34] ;  /* 0x000f340001297983 */ /* 0x001ea80000300800 */
[----:B-1----:R-:W2:Y:S04]  /*22fc0*/  LDL.LU R40, [R1+0xf30] ;  /* 0x000f300001287983 */ /* 0x002ea80000300800 */
[----:B---3--:R-:W3:Y:S04]  /*22fd0*/  LDL.LU R47, [R1+0xf2c] ;  /* 0x000f2c00012f7983 */ /* 0x008ee80000300800 */
[----:B------:R-:W2:Y:S04]  /*22fe0*/  LDL.LU R46, [R1+0xf28] ;  /* 0x000f2800012e7983 */ /* 0x000ea80000300800 */
[----:B------:R0:W-:Y:S04]  /*22ff0*/  STS.U16 [R52+UR9+0x18200], R43 ;  /* 0x0182002b34007988 */ /* 0x0001e80008000409 */
[----:B------:R1:W-:Y:S04]  /*23000*/  STS.U16 [R52+UR9+0x1c200], R42 ;  /* 0x01c2002a34007988 */ /* 0x0003e80008000409 */
[----:B------:R1:W-:Y:S04]  /*23010*/  STS.U16 [R52+UR9+0x18600], R49 ;  /* 0x0186003134007988 */ /* 0x0003e80008000409 */
[----:B0-----:R-:W2:Y:S04]  /*23020*/  LDL.LU R43, [R1+0xf24] ;  /* 0x000f2400012b7983 */ /* 0x001ea80000300800 */
[----:B-1----:R-:W2:Y:S04]  /*23030*/  LDL.LU R42, [R1+0xf20] ;  /* 0x000f2000012a7983 */ /* 0x002ea80000300800 */
[----:B------:R-:W2:Y:S04]  /*23040*/  LDL.LU R49, [R1+0xf1c] ;  /* 0x000f1c0001317983 */ /* 0x000ea80000300800 */
[----:B----4-:R0:W-:Y:S04]  /*23050*/  STS.U16 [R52+UR9+0x1c600], R48 ;  /* 0x01c6003034007988 */ /* 0x0101e80008000409 */
[----:B------:R1:W-:Y:S04]  /*23060*/  STS.U16 [R52+UR9+0x18a00], R2 ;  /* 0x018a000234007988 */ /* 0x0003e80008000409 */
[----:B------:R4:W-:Y:S04]  /*23070*/  STS.U16 [R52+UR9+0x1ca00], R51 ;  /* 0x01ca003334007988 */ /* 0x0009e80008000409 */
[----:B0-----:R-:W2:Y:S04]  /*23080*/  LDL.LU R48, [R1+0xf18] ;  /* 0x000f180001307983 */ /* 0x001ea80000300800 */
[----:B-1----:R-:W2:Y:S04]  /*23090*/  LDL.LU R2, [R1+0xf14] ;  /* 0x000f140001027983 */ /* 0x002ea80000300800 */
[----:B----4-:R-:W4:Y:S04]  /*230a0*/  LDL.LU R51, [R1+0xf10] ;  /* 0x000f100001337983 */ /* 0x010f280000300800 */
[----:B------:R0:W-:Y:S04]  /*230b0*/  STS.U16 [R52+UR9+0x18e00], R53 ;  /* 0x018e003534007988 */ /* 0x0001e80008000409 */
        /* <DEDUP_REMOVED lines=14> */
[----:B------:R-:W-:Y:S02]  /*231a0*/  PRMT R38, RZ, 0x7610, R38 ;  /* 0x00007610ff267816 */ /* 0x000fe40000000026 */
[----:B------:R-:W-:-:S05]  /*231b0*/  PRMT R39, RZ, 0x7610, R39 ;  /* 0x00007610ff277816 */ /* 0x000fca0000000027 */
[----:B------:R-:W-:Y:S01]  /*231c0*/  STL.64 [R1+0xd78], R38 ;  /* 0x000d782601007387 */ /* 0x000fe20000100a00 */
        /* <DEDUP_REMOVED lines=17> */
[----:B0-----:R-:W2:Y:S01]  /*232e0*/  LDL.LU R53, [R1+0xee4] ;  /* 0x000ee40001357983 */ /* 0x001ea20000300800 */
        /* <DEDUP_REMOVED lines=8> */
[----:B---3--:R-:W-:Y:S02]  /*23370*/  PRMT R47, RZ, 0x7610, R47 ;  /* 0x00007610ff2f7816 */ /* 0x008fe4000000002f */
        /* <DEDUP_REMOVED lines=16> */
[----:B--2---:R-:W-:-:S05]  /*23480*/  PRMT R53, RZ, 0x7610, R53 ;  /* 0x00007610ff357816 */ /* 0x004fca0000000035 */
[----:B------:R0:W-:Y:S04]  /*23490*/  STL.S16 [R1+0x3f4], R53 ;  /* 0x0003f43501007387 */ /* 0x0001e80000100600 */
[----:B0-----:R-:W2:Y:S04]  /*234a0*/  LDL.LU R53, [R1+0xee0] ;  /* 0x000ee00001357983 */ /* 0x001ea80000300800 */
[----:B------:R-:W-:Y:S04]  /*234b0*/  STL.S16 [R1+0x3f0], R45 ;  /* 0x0003f02d01007387 */ /* 0x000fe80000100600 */
[----:B------:R-:W-:Y:S04]  /*234c0*/  STL.S16 [R1+0x3ec], R44 ;  /* 0x0003ec2c01007387 */ /* 0x000fe80000100600 */
[----:B------:R0:W-:Y:S02]  /*234d0*/  STL.64 [R1+0xd88], R40 ;  /* 0x000d882801007387 */ /* 0x0001e40000100a00 */
[----:B0-----:R-:W-:-:S02]  /*234e0*/  PRMT R41, RZ, 0x7610, R41 ;  /* 0x00007610ff297816 */ /* 0x001fc40000000029 */
[----:B------:R-:W-:-:S03]  /*234f0*/  PRMT R40, RZ, 0x7610, R40 ;  /* 0x00007610ff287816 */ /* 0x000fc60000000028 */
[----:B------:R-:W-:Y:S04]  /*23500*/  STL.S16 [R1+0x3e0], R41 ;  /* 0x0003e02901007387 */ /* 0x000fe80000100600 */
[----:B------:R-:W-:Y:S04]  /*23510*/  STL.S16 [R1+0x3dc], R40 ;  /* 0x0003dc2801007387 */ /* 0x000fe80000100600 */
[----:B------:R-:W-:Y:S04]  /*23520*/  STL.S16 [R1+0x3d8], R39 ;  /* 0x0003d82701007387 */ /* 0x000fe80000100600 */
[----:B------:R-:W-:Y:S04]  /*23530*/  STL.S16 [R1+0x3d4], R38 ;  /* 0x0003d42601007387 */ /* 0x000fe80000100600 */
[----:B------:R-:W-:Y:S04]  /*23540*/  STL.S16 [R1+0x3d0], R33 ;  /* 0x0003d02101007387 */ /* 0x000fe80000100600 */
[----:B------:R-:W-:Y:S04]  /*23550*/  STL.64 [R1+0xd70], R46 ;  /* 0x000d702e01007387 */ /* 0x000fe80000100a00 */
[----:B------:R-:W-:Y:S04]  /*23560*/  STL.S16 [R1+0x3c4], R31 ;  /* 0x0003c41f01007387 */ /* 0x000fe80000100600 */
        /* <DEDUP_REMOVED lines=8> */
[----:B------:R0:W-:Y:S04]  /*235f0*/  STL.S16 [R1+0x39c], R5 ;  /* 0x00039c0501007387 */ /* 0x0001e80000100600 */
[----:B0-----:R-:W3:Y:S04]  /*23600*/  LDL.LU R5, [R1+0x468] ;  /* 0x0004680001057983 */ /* 0x001ee80000300800 */
[----:B------:R-:W-:Y:S04]  /*23610*/  STL.S16 [R1+0x398], R15 ;  /* 0x0003980f01007387 */ /* 0x000fe80000100600 */
[----:B------:R-:W-:Y:S04]  /*23620*/  STL.S16 [R1+0x394], R13 ;  /* 0x0003940d01007387 */ /* 0x000fe80000100600 */
[----:B------:R-:W-:Y:S04]  /*23630*/  STL.64 [R1+0xd28], R48 ;  /* 0x000d283001007387 */ /* 0x000fe80000100a00 */
[----:B------:R-:W3:Y:S04]  /*23640*/  LDL.LU R21, [R1+0x470] ;  /* 0x0004700001157983 */ /* 0x000ee80000300800 */
[----:B------:R0:W-:Y:S04]  /*23650*/  STL.S16 [R1+0x384], R7 ;  /* 0x0003840701007387 */ /* 0x0001e80000100600 */
[----:B0-----:R-:W3:Y:S01]  /*23660*/  LDL.LU R7, [R1+0x478] ;  /* 0x0004780001077983 */ /* 0x001ee20000300800 */
[----:B------:R-:W-:-:S02]  /*23670*/  PRMT R9, RZ, 0x7610, R9 ;  /* 0x00007610ff097816 */ /* 0x000fc40000000009 */
[----:B------:R-:W-:Y:S02]  /*23680*/  PRMT R36, RZ, 0x7610, R36 ;  /* 0x00007610ff247816 */ /* 0x000fe40000000024 */
[----:B------:R-:W-:Y:S01]  /*23690*/  PRMT R11, RZ, 0x7610, R11 ;  /* 0x00007610ff0b7816 */ /* 0x000fe2000000000b */
[----:B------:R0:W-:Y:S01]  /*236a0*/  STL.S16 [R1+0x380], R9 ;  /* 0x0003800901007387 */ /* 0x0001e20000100600 */
[----:B------:R-:W-:Y:S02]  /*236b0*/  PRMT R3, RZ, 0x7610, R3 ;  /* 0x00007610ff037816 */ /* 0x000fe40000000003 */
[----:B------:R-:W-:Y:S01]  /*236c0*/  PRMT R2, RZ, 0x7610, R2 ;  /* 0x00007610ff027816 */ /* 0x000fe20000000002 */
[----:B------:R-:W-:Y:S04]  /*236d0*/  STL [R1+0xddc], R36 ;  /* 0x000ddc2401007387 */ /* 0x000fe80000100800 */
[----:B------:R-:W3:Y:S04]  /*236e0*/  LDL.LU R23, [R1+0x480] ;  /* 0x0004800001177983 */ /* 0x000ee80000300800 */
[----:B0-----:R-:W3:Y:S04]  /*236f0*/  LDL.LU R9, [R1+0x488] ;  /* 0x0004880001097983 */ /* 0x001ee80000300800 */
[----:B------:R-:W-:Y:S04]  /*23700*/  STL.S16 [R1+0x378], R11 ;  /* 0x0003780b01007387 */ /* 0x000fe80000100600 */
[----:B------:R0:W-:Y:S04]  /*23710*/  STL.64 [R1+0xd98], R2 ;  /* 0x000d980201007387 */ /* 0x0001e80000100a00 */
[----:B------:R-:W3:Y:S01]  /*23720*/  LDL.LU R25, [R1+0x490] ;  /* 0x0004900001197983 */ /* 0x000ee20000300800 */
[----:B0-----:R-:W-:-:S05]  /*23730*/  PRMT R3, RZ, 0x7610, R3 ;  /* 0x00007610ff037816 */ /* 0x001fca0000000003 */
[----:B------:R-:W-:Y:S04]  /*23740*/  STL.S16 [R1+0x364], R3 ;  /* 0x0003640301007387 */ /* 0x000fe80000100600 */
[----:B------:R-:W3:Y:S01]  /*23750*/  LDL.LU R11, [R1+0x498] ;  /* 0x00049800010b7983 */ /* 0x000ee20000300800 */
[----:B------:R-:W-:Y:S02]  /*23760*/  PRMT R2, RZ, 0x7610, R2 ;  /* 0x00007610ff027816 */ /* 0x000fe40000000002 */
[----:B------:R-:W-:Y:S01]  /*23770*/  PRMT R0, RZ, 0x7610, R0 ;  /* 0x00007610ff007816 */ /* 0x000fe20000000000 */
[----:B------:R-:W3:Y:S01]  /*23780*/  LDL.LU R27, [R1+0x4a0] ;  /* 0x0004a000011b7983 */ /* 0x000ee20000300800 */
[----:B------:R-:W-:Y:S02]  /*23790*/  PRMT R34, RZ, 0x7610, R34 ;  /* 0x00007610ff227816 */ /* 0x000fe40000000022 */
[----:B------:R-:W-:Y:S01]  /*237a0*/  PRMT R35, RZ, 0x7610, R35 ;  /* 0x00007610ff237816 */ /* 0x000fe20000000023 */
[----:B------:R-:W-:Y:S01]  /*237b0*/  STL.S16 [R1+0x360], R2 ;  /* 0x0003600201007387 */ /* 0x000fe20000100600 */
[----:B------:R-:W-:-:S03]  /*237c0*/  PRMT R37, RZ, 0x7610, R37 ;  /* 0x00007610ff257816 */ /* 0x000fc60000000025 */
[----:B------:R0:W-:Y:S01]  /*237d0*/  STL [R1+0xde8], R0 ;  /* 0x000de80001007387 */ /* 0x0001e20000100800 */
[----:B------:R-:W-:Y:S02]  /*237e0*/  PRMT R52, RZ, 0x7610, R52 ;  /* 0x00007610ff347816 */ /* 0x000fe40000000034 */
[----:B----4-:R-:W-:Y:S01]  /*237f0*/  PRMT R51, RZ, 0x7610, R51 ;  /* 0x00007610ff337816 */ /* 0x010fe20000000033 */
[----:B------:R-:W-:Y:S01]  /*23800*/  STL.64 [R1+0xd90], R34 ;  /* 0x000d902201007387 */ /* 0x000fe20000100a00 */
[----:B------:R-:W-:Y:S02]  /*23810*/  PRMT R50, RZ, 0x7610, R50 ;  /* 0x00007610ff327816 */ /* 0x000fe40000000032 */
[----:B0-----:R-:W-:-:S05]  /*23820*/  PRMT R0, RZ, 0x7610, R0 ;  /* 0x00007610ff007816 */ /* 0x001fca0000000000 */
[----:B------:R-:W-:Y:S04]  /*23830*/  STL.S16 [R1+0x358], R0 ;  /* 0x0003580001007387 */ /* 0x000fe80000100600 */
[----:B------:R-:W-:Y:S01]  /*23840*/  STL [R1+0xdf8], R37 ;  /* 0x000df82501007387 */ /* 0x000fe20000100800 */
[----:B--2---:R-:W-:-:S05]  /*23850*/  PRMT R53, RZ, 0x7610, R53 ;  /* 0x00007610ff357816 */ /* 0x004fca0000000035 */
[----:B------:R-:W-:Y:S04]  /*23860*/  STL.64 [R1+0xd18], R52 ;  /* 0x000d183401007387 */ /* 0x000fe80000100a00 */
[----:B------:R0:W-:Y:S04]  /*23870*/  STL.64 [R1+0xda0], R50 ;  /* 0x000da03201007387 */ /* 0x0001e80000100a00 */
[----:B------:R-:W2:Y:S01]  /*23880*/  LDL.LU R13, [R1+0x4a8] ;  /* 0x0004a800010d7983 */ /* 0x000ea20000300800 */
[----:B---3--:R-:W-:-:S04]  /*23890*/  LOP3.LUT R5, R5, R4, RZ, 0x3c, !PT ;  /* 0x0000000405057212 */ /* 0x008fc800078e3cff */
[----:B------:R-:W-:-:S04]  /*238a0*/  LOP3.LUT R4, R5, R4, RZ, 0x3c, !PT ;  /* 0x0000000405047212 */ /* 0x000fc800078e3cff */
[----:B------:R-:W-:Y:S02]  /*238b0*/  LOP3.LUT R5, R5, R4, RZ, 0x3c, !PT ;  /* 0x0000000405057212 */ /* 0x000fe400078e3cff */
[----:B------:R-:W-:-:S04]  /*238c0*/  LOP3.LUT R21, R21, R20, RZ, 0x3c, !PT ;  /* 0x0000001415157212 */ /* 0x000fc800078e3cff */
[C---:B------:R-:W-:Y:S01]  /*238d0*/  LOP3.LUT R20, R21.reuse, R20, RZ, 0x3c, !PT ;  /* 0x0000001415147212 */ /* 0x040fe200078e3cff */
[----:B------:R1:W-:Y:S03]  /*238e0*/  STL.64 [R1+0xd20], R4 ;  /* 0x000d200401007387 */ /* 0x0003e60000100a00 */
[----:B------:R-:W-:Y:S01]  /*238f0*/  LOP3.LUT R21, R21, R20, RZ, 0x3c, !PT ;  /* 0x0000001415157212 */ /* 0x000fe200078e3cff */
[----:B------:R-:W3:Y:S01]  /*23900*/  LDL.LU R29, [R1+0x4b0] ;  /* 0x0004b000011d7983 */ /* 0x000ee20000300800 */
[----:B------:R-:W-:-:S04]  /*23910*/  LOP3.LUT R7, R7, R6, RZ, 0x3c, !PT ;  /* 0x0000000607077212 */ /* 0x000fc800078e3cff */
[C---:B------:R-:W-:Y:S01]  /*23920*/  LOP3.LUT R6, R7.reuse, R6, RZ, 0x3c, !PT ;  /* 0x0000000607067212 */ /* 0x040fe200078e3cff */
[----:B------:R-:W-:Y:S03]  /*23930*/  STL.64 [R1+0xd30], R20 ;  /* 0x000d301401007387 */ /* 0x000fe60000100a00 */
[----:B------:R-:W-:Y:S01]  /*23940*/  LOP3.LUT R7, R7, R6, RZ, 0x3c, !PT ;  /* 0x0000000607077212 */ /* 0x000fe200078e3cff */
[----:B------:R-:W4:Y:S04]  /*23950*/  LDL.LU R15, [R1+0x4b8] ;  /* 0x0004b800010f7983 */ /* 0x000f280000300800 */
[----:B------:R-:W-:Y:S04]  /*23960*/  STL.64 [R1+0xda8], R6 ;  /* 0x000da80601007387 */ /* 0x000fe80000100a00 */
[----:B------:R-:W4:Y:S04]  /*23970*/  LDL.LU R31, [R1+0x4bc] ;  /* 0x0004bc00011f7983 */ /* 0x000f280000300800 */
[----:B------:R-:W4:Y:S01]  /*23980*/  LDL.LU R17, [R1+0x4c0] ;  /* 0x0004c00001117983 */ /* 0x000f220000300800 */
        /* <DEDUP_REMOVED lines=9> */
[----:B------:R-:W-:-:S04]  /*23a20*/  LOP3.LUT R11, R11, R10, RZ, 0x3c, !PT ;  /* 0x0000000a0b0b7212 */ /* 0x000fc800078e3cff */
[C---:B------:R-:W-:Y:S01]  /*23a30*/  LOP3.LUT R10, R11.reuse, R10, RZ, 0x3c, !PT ;  /* 0x0000000a0b0a7212 */ /* 0x040fe200078e3cff */
[----:B------:R-:W-:Y:S03]  /*23a40*/  STL.64 [R1+0xdb0], R22 ;  /* 0x000db01601007387 */ /* 0x000fe60000100a00 */
[----:B------:R-:W-:Y:S01]  /*23a50*/  LOP3.LUT R11, R11, R10, RZ, 0x3c, !PT ;  /* 0x0000000a0b0b7212 */ /* 0x000fe200078e3cff */
[----:B------:R-:W4:Y:S04]  /*23a60*/  LDL.LU R33, [R1+0x4c4] ;  /* 0x0004c40001217983 */ /* 0x000f280000300800 */
[----:B------:R-:W-:Y:S04]  /*23a70*/  STL.64 [R1+0xde0], R8 ;  /* 0x000de00801007387 */ /* 0x000fe80000100a00 */
[----:B------:R-:W-:Y:S04]  /*23a80*/  STL.64 [R1+0xdf0], R24 ;  /* 0x000df01801007387 */ /* 0x000fe80000100a00 */
[----:B------:R-:W-:Y:S04]  /*23a90*/  STL [R1+0xea0], R10 ;  /* 0x000ea00a01007387 */ /* 0x000fe80000100800 */
[----:B------:R-:W-:Y:S04]  /*23aa0*/  STL [R1+0xe9c], R11 ;  /* 0x000e9c0b01007387 */ /* 0x000fe80000100800 */
[----:B------:R-:W4:Y:S01]  /*23ab0*/  LDL.LU R19, [R1+0x4c8] ;  /* 0x0004c80001137983 */ /* 0x000f220000300800 */
[----:B------:R-:W-:-:S03]  /*23ac0*/  LOP3.LUT R27, R27, R26, RZ, 0x3c, !PT ;  /* 0x0000001a1b1b7212 */ /* 0x000fc600078e3cff */
[----:B------:R-:W4:Y:S01]  /*23ad0*/  LDL.LU R48, [R1] ;  /* 0x0000000001307983 */ /* 0x000f220000300800 */
[----:B------:R-:W-:-:S03]  /*23ae0*/  LOP3.LUT R26, R27, R26, RZ, 0x3c, !PT ;  /* 0x0000001a1b1a7212 */ /* 0x000fc600078e3cff */
[----:B------:R-:W4:Y:S01]  /*23af0*/  LDL.LU R49, [R1+0x4cc] ;  /* 0x0004cc0001317983 */ /* 0x000f220000300800 */
[----:B------:R-:W-:-:S03]  /*23b00*/  LOP3.LUT R27, R27, R26, RZ, 0x3c, !PT ;  /* 0x0000001a1b1b7212 */ /* 0x000fc600078e3cff */
[----:B------:R-:W4:Y:S04]  /*23b10*/  LDL.LU R46, [R1+0x38] ;  /* 0x00003800012e7983 */ /* 0x000f280000300800 */
[----:B------:R-:W4:Y:S04]  /*23b20*/  LDL.LU R47, [R1+0x4d0] ;  /* 0x0004d000012f7983 */ /* 0x000f280000300800 */
[----:B------:R-:W1:Y:S04]  /*23b30*/  LDL.LU R40, [R1+0x40] ;  /* 0x0000400001287983 */ /* 0x000e680000300800 */
[----:B------:R-:W4:Y:S04]  /*23b40*/  LDL.LU R41, [R1+0xf0] ;  /* 0x0000f00001297983 */ /* 0x000f280000300800 */
[----:B------:R-:W4:Y:S04]  /*23b50*/  LDL.LU R38, [R1+0x44] ;  /* 0x0000440001267983 */ /* 0x000f280000300800 */
[----:B------:R-:W4:Y:S04]  /*23b60*/  LDL.LU R39, [R1+0x4d4] ;  /* 0x0004d40001277983 */ /* 0x000f280000300800 */
[----:B------:R-:W-:Y:S04]  /*23b70*/  STL [R1+0xeb0], R26 ;  /* 0x000eb01a01007387 */ /* 0x000fe80000100800 */
[----:B------:R-:W-:Y:S01]  /*23b80*/  STL [R1+0xea4], R27 ;  /* 0x000ea41b01007387 */ /* 0x000fe20000100800 */
[----:B--2---:R-:W-:-:S04]  /*23b90*/  LOP3.LUT R13, R13, R12, RZ, 0x3c, !PT ;  /* 0x0000000c0d0d7212 */ /* 0x004fc800078e3cff */
[----:B------:R-:W-:-:S04]  /*23ba0*/  LOP3.LUT R12, R13, R12, RZ, 0x3c, !PT ;  /* 0x0000000c0d0c7212 */ /* 0x000fc800078e3cff */
[----:B------:R-:W-:-:S05]  /*23bb0*/  LOP3.LUT R13, R13, R12, RZ, 0x3c, !PT ;  /* 0x0000000c0d0d7212 */ /* 0x000fca00078e3cff */
[----:B------:R-:W-:Y:S04]  /*23bc0*/  STL.64 [R1+0xd38], R12 ;  /* 0x000d380c01007387 */ /* 0x000fe80000100a00 */
[----:B------:R-:W2:Y:S04]  /*23bd0*/  LDL.LU R44, [R1+0x48] ;  /* 0x00004800012c7983 */ /* 0x000ea80000300800 */
[----:B------:R-:W2:Y:S01]  /*23be0*/  LDL.LU R45, [R1+0xf8] ;  /* 0x0000f800012d7983 */ /* 0x000ea20000300800 */
[----:B---3--:R-:W-:-:S04]  /*23bf0*/  LOP3.LUT R29, R29, R28, RZ, 0x3c, !PT ;  /* 0x0000001c1d1d7212 */ /* 0x008fc800078e3cff */
[----:B------:R-:W-:Y:S02]  /*23c00*/  LOP3.LUT R28, R29, R28, RZ, 0x3c, !PT ;  /* 0x0000001c1d1c7212 */ /* 0x000fe400078e3cff */
[----:B----4-:R-:W-:-:S04]  /*23c10*/  LOP3.LUT R15, R15, R14, RZ, 0x3c, !PT ;  /* 0x0000000e0f0f7212 */ /* 0x010fc800078e3cff */
        /* <DEDUP_REMOVED lines=8> */
[----:B------:R-:W-:Y:S01]  /*23ca0*/  LOP3.LUT R17, R17, R16, RZ, 0x3c, !PT ;  /* 0x0000001011117212 */ /* 0x000fe200078e3cff */
[----:B------:R-:W-:Y:S04]  /*23cb0*/  STL.64 [R1+0xd40], R28 ;  /* 0x000d401c01007387 */ /* 0x000fe80000100a00 */
[----:B------:R-:W-:Y:S04]  /*23cc0*/  STL.64 [R1+0xdb8], R14 ;  /* 0x000db80e01007387 */ /* 0x000fe80000100a00 */
[----:B------:R-:W-:Y:S04]  /*23cd0*/  STL.64 [R1+0xdc0], R30 ;  /* 0x000dc01e01007387 */ /* 0x000fe80000100a00 */
[----:B------:R-:W-:Y:S04]  /*23ce0*/  STL.64 [R1+0xe00], R16 ;  /* 0x000e001001007387 */ /* 0x000fe80000100a00 */
[----:B0-----:R-:W3:Y:S04]  /*23cf0*/  LDL.LU R51, [R1+0x4c] ;  /* 0x00004c0001337983 */ /* 0x001ee80000300800 */
[----:B------:R-:W4:Y:S04]  /*23d00*/  LDL.LU R37, [R1+0x4d8] ;  /* 0x0004d80001257983 */ /* 0x000f280000300800 */
[----:B------:R-:W3:Y:S04]  /*23d10*/  LDL.LU R34, [R1+0x50] ;  /* 0x0000500001227983 */ /* 0x000ee80000300800 */
[----:B------:R-:W3:Y:S04]  /*23d20*/  LDL.LU R35, [R1+0x100] ;  /* 0x0001000001237983 */ /* 0x000ee80000300800 */
[----:B------:R-:W3:Y:S04]  /*23d30*/  LDL.LU R0, [R1+0x54] ;  /* 0x0000540001007983 */ /* 0x000ee80000300800 */
[----:B------:R-:W4:Y:S04]  /*23d40*/  LDL.LU R36, [R1+0x4dc] ;  /* 0x0004dc0001247983 */ /* 0x000f280000300800 */
[----:B------:R-:W4:Y:S04]  /*23d50*/  LDL.LU R42, [R1+0x58] ;  /* 0x00005800012a7983 */ /* 0x000f280000300800 */
[----:B------:R-:W4:Y:S01]  /*23d60*/  LDL.LU R43, [R1+0x108] ;  /* 0x00010800012b7983 */ /* 0x000f220000300800 */
[----:B------:R-:W-:-:S02]  /*23d70*/  LOP3.LUT R33, R33, R32, RZ, 0x3c, !PT ;  /* 0x0000002021217212 */ /* 0x000fc400078e3cff */
[----:B------:R-:W-:Y:S02]  /*23d80*/  LOP3.LUT R19, R19, R18, RZ, 0x3c, !PT ;  /* 0x0000001213137212 */ /* 0x000fe400078e3cff */
[----:B------:R-:W-:Y:S02]  /*23d90*/  LOP3.LUT R32, R33, R32, RZ, 0x3c, !PT ;  /* 0x0000002021207212 */ /* 0x000fe400078e3cff */
[----:B------:R-:W-:Y:S02]  /*23da0*/  LOP3.LUT R18, R19, R18, RZ, 0x3c, !PT ;  /* 0x0000001213127212 */ /* 0x000fe400078e3cff */
[----:B------:R-:W-:Y:S02]  /*23db0*/  LOP3.LUT R33, R33, R32, RZ, 0x3c, !PT ;  /* 0x0000002021217212 */ /* 0x000fe400078e3cff */
[----:B------:R-:W-:Y:S01]  /*23dc0*/  LOP3.LUT R19, R19, R18, RZ, 0x3c, !PT ;  /* 0x0000001213137212 */ /* 0x000fe200078e3cff */
[----:B------:R-:W-:Y:S04]  /*23dd0*/  STL [R1+0xe18], R32 ;  /* 0x000e182001007387 */ /* 0x000fe80000100800 */
[----:B------:R-:W-:Y:S04]  /*23de0*/  STL [R1+0xe08], R33 ;  /* 0x000e082101007387 */ /* 0x000fe80000100800 */
[----:B------:R0:W-:Y:S01]  /*23df0*/  STL.64 [R1+0xea8], R18 ;  /* 0x000ea81201007387 */ /* 0x0001e20000100a00 */
[----:B-1----:R-:W-:-:S02]  /*23e00*/  IMAD.MOV.U32 R5, RZ, RZ, R40 ;  /* 0x000000ffff057224 */ /* 0x002fc400078e0028 */
[----:B------:R-:W-:Y:S02]  /*23e10*/  IMAD.MOV.U32 R4, RZ, RZ, R41 ;  /* 0x000000ffff047224 */ /* 0x000fe400078e0029 */
[----:B0-----:R-:W-:Y:S02]  /*23e20*/  IMAD.MOV.U32 R18, RZ, RZ, R49 ;  /* 0x000000ffff127224 */ /* 0x001fe400078e0031 */
[----:B------:R-:W-:Y:S02]  /*23e30*/  IMAD.MOV.U32 R19, RZ, RZ, R48 ;  /* 0x000000ffff137224 */ /* 0x000fe400078e0030 */
[----:B------:R-:W4:Y:S04]  /*23e40*/  LDL.LU R48, [R1+0x5c] ;  /* 0x00005c0001307983 */ /* 0x000f280000300800 */
[----:B------:R-:W4:Y:S04]  /*23e50*/  LDL.LU R49, [R1+0x4e0] ;  /* 0x0004e00001317983 */ /* 0x000f280000300800 */
[----:B------:R-:W4:Y:S04]  /*23e60*/  LDL.LU R2, [R1+0x60] ;  /* 0x0000600001027983 */ /* 0x000f280000300800 */
[----:B------:R-:W4:Y:S01]  /*23e70*/  LDL.LU R3, [R1+0x150] ;  /* 0x0001500001037983 */ /* 0x000f220000300800 */
[----:B------:R-:W-:-:S03]  /*23e80*/  LOP3.LUT R39, R39, R38, RZ, 0x3c, !PT ;  /* 0x0000002627277212 */ /* 0x000fc600078e3cff */
[----:B------:R-:W-:Y:S01]  /*23e90*/  STL.64 [R1], R18 ;  /* 0x0000001201007387 */ /* 0x000fe20000100a00 */
[----:B------:R-:W-:-:S03]  /*23ea0*/  IMAD.MOV.U32 R53, RZ, RZ, R46 ;  /* 0x000000ffff357224 */ /* 0x000fc600078e002e */
[----:B------:R3:W-:Y:S01]  /*23eb0*/  STL.64 [R1+0xeb8], R18 ;  /* 0x000eb81201007387 */ /* 0x0007e20000100a00 */
[----:B------:R-:W-:-:S03]  /*23ec0*/  IMAD.MOV.U32 R52, RZ, RZ, R47 ;  /* 0x000000ffff347224 */ /* 0x000fc600078e002f */
[----:B------:R-:W4:Y:S04]  /*23ed0*/  LDL.LU R40, [R1+0x64] ;  /* 0x0000640001287983 */ /* 0x000f280000300800 */
[----:B------:R-:W4:Y:S01]  /*23ee0*/  LDL.LU R41, [R1+0x4e4] ;  /* 0x0004e40001297983 */ /* 0x000f220000300800 */
[----:B------:R-:W-:-:S03]  /*23ef0*/  LOP3.LUT R38, R39, R38, RZ, 0x3c, !PT ;  /* 0x0000002627267212 */ /* 0x000fc600078e3cff */
[----:B------:R-:W4:Y:S04]  /*23f00*/  LDL.LU R46, [R1+0x68] ;  /* 0x00006800012e7983 */ /* 0x000f280000300800 */
[----:B------:R-:W4:Y:S01]  /*23f10*/  LDL.LU R47, [R1+0x158] ;  /* 0x00015800012f7983 */ /* 0x000f220000300800 */
[----:B------:R-:W-:-:S03]  /*23f20*/  LOP3.LUT R39, R39, R38, RZ, 0x3c, !PT ;  /* 0x0000002627277212 */ /* 0x000fc600078e3cff */
[----:B------:R-:W-:Y:S04]  /*23f30*/  STL.64 [R1+0x38], R52 ;  /* 0x0000383401007387 */ /* 0x000fe80000100a00 */
[----:B------:R-:W-:Y:S04]  /*23f40*/  STL.64 [R1+0xd48], R52 ;  /* 0x000d483401007387 */ /* 0x000fe80000100a00 */
[----:B------:R-:W-:Y:S04]  /*23f50*/  STL.64 [R1+0x40], R38 ;  /* 0x0000402601007387 */ /* 0x000fe80000100a00 */
[----:B------:R-:W-:Y:S01]  /*23f60*/  STL.64 [R1+0xdc8], R38 ;  /* 0x000dc82601007387 */ /* 0x000fe20000100a00 */
[----:B--2---:R-:W-:-:S04]  /*23f70*/  LOP3.LUT R45, R45, R44, RZ, 0x3c, !PT ;  /* 0x0000002c2d2d7212 */ /* 0x004fc800078e3cff */
[----:B------:R-:W-:-:S04]  /*23f80*/  LOP3.LUT R44, R45, R44, RZ, 0x3c, !PT ;  /* 0x0000002c2d2c7212 */ /* 0x000fc800078e3cff */
[----:B------:R-:W-:-:S05]  /*23f90*/  LOP3.LUT R45, R45, R44, RZ, 0x3c, !PT ;  /* 0x0000002c2d2d7212 */ /* 0x000fca00078e3cff */
[----:B------:R-:W-:Y:S04]  /*23fa0*/  STL.64 [R1+0xf8], R44 ;  /* 0x0000f82c01007387 */ /* 0x000fe80000100a00 */
[----:B------:R-:W-:Y:S04]  /*23fb0*/  STL.64 [R1+0xdd0], R44 ;  /* 0x000dd02c01007387 */ /* 0x000fe80000100a00 */
[----:B------:R-:W-:Y:S04]  /*23fc0*/  STL.64 [R1+0xf0], R4 ;  /* 0x0000f00401007387 */ /* 0x000fe80000100a00 */
[----:B------:R0:W-:Y:S01]  /*23fd0*/  STL.64 [R1+0xd50], R4 ;  /* 0x000d500401007387 */ /* 0x0001e20000100a00 */
[----:B---3--:R-:W-:-:S03]  /*23fe0*/  IMAD.MOV.U32 R19, RZ, RZ, R0 ;  /* 0x000000ffff137224 */ /* 0x008fc600078e0000 */
[----:B------:R-:W2:Y:S01]  /*23ff0*/  LDL.LU R0, [R1+0x6c] ;  /* 0x00006c0001007983 */ /* 0x000ea20000300800 */
[----:B----4-:R-:W-:-:S03]  /*24000*/  IMAD.MOV.U32 R18, RZ, RZ, R36 ;  /* 0x000000ffff127224 */ /* 0x010fc600078e0024 */
[----:B------:R-:W3:Y:S01]  /*24010*/  LDL.LU R36, [R1+0x4e8] ;  /* 0x0004e80001247983 */ /* 0x000ee20000300800 */
[----:B0-----:R-:W-:Y:S02]  /*24020*/  IMAD.MOV.U32 R5, RZ, RZ, R42 ;  /* 0x000000ffff057224 */ /* 0x001fe400078e002a */
[----:B------:R-:W-:-:S05]  /*24030*/  IMAD.MOV.U32 R4, RZ, RZ, R43 ;  /* 0x000000ffff047224 */ /* 0x000fca00078e002b */
[----:B------:R-:W-:Y:S04]  /*24040*/  STL.64 [R1+0x108], R4 ;  /* 0x0001080401007387 */ /* 0x000fe80000100a00 */
[----:B------:R-:W4:Y:S04]  /*24050*/  LDL.LU R42, [R1+0x70] ;  /* 0x00007000012a7983 */ /* 0x000f280000300800 */
[----:B------:R-:W4:Y:S01]  /*24060*/  LDL.LU R43, [R1+0x160] ;  /* 0x00016000012b7983 */ /* 0x000f220000300800 */
[----:B------:R-:W-:Y:S02]  /*24070*/  IMAD.MOV.U32 R8, RZ, RZ, R37 ;  /* 0x000000ffff087224 */ /* 0x000fe400078e0025 */
[----:B------:R-:W-:-:S02]  /*24080*/  IMAD.MOV.U32 R9, RZ, RZ, R51 ;  /* 0x000000ffff097224 */ /* 0x000fc400078e0033 */
[----:B------:R-:W-:Y:S02]  /*24090*/  IMAD.MOV.U32 R24, RZ, RZ, R35 ;  /* 0x000000ffff187224 */ /* 0x000fe400078e0023 */
[----:B------:R-:W-:Y:S01]  /*240a0*/  IMAD.MOV.U32 R25, RZ, RZ, R34 ;  /* 0x000000ffff197224 */ /* 0x000fe200078e0022 */
[----:B------:R-:W-:Y:S04]  /*240b0*/  STL.64 [R1+0x48], R8 ;  /* 0x0000480801007387 */ /* 0x000fe80000100a00 */
[----:B------:R4:W-:Y:S04]  /*240c0*/  STL.64 [R1+0xe10], R8 ;  /* 0x000e100801007387 */ /* 0x0009e80000100a00 */
[----:B------:R-:W-:Y:S04]  /*240d0*/  STL.64 [R1+0x50], R18 ;  /* 0x0000501201007387 */ /* 0x000fe80000100a00 */
[----:B------:R-:W-:Y:S04]  /*240e0*/  STL [R1+0xed0], R18 ;  /* 0x000ed01201007387 */ /* 0x000fe80000100800 */
[----:B------:R-:W-:Y:S04]  /*240f0*/  STL [R1+0xec0], R19 ;  /* 0x000ec01301007387 */ /* 0x000fe80000100800 */
[----:B------:R-:W-:Y:S04]  /*24100*/  STL.64 [R1+0x100], R24 ;  /* 0x0001001801007387 */ /* 0x000fe80000100a00 */
[----:B------:R0:W-:Y:S04]  /*24110*/  STL.64 [R1+0xe20], R24 ;  /* 0x000e201801007387 */ /* 0x0001e80000100a00 */
[----:B------:R-:W4:Y:S01]  /*24120*/  LDL.LU R13, [R1+0x74] ;  /* 0x00007400010d7983 */ /* 0x000f220000300800 */
[----:B------:R-:W-:-:S03]  /*24130*/  LOP3.LUT R49, R49, R48, RZ, 0x3c, !PT ;  /* 0x0000003031317212 */ /* 0x000fc600078e3cff */
[----:B------:R-:W4:Y:S01]  /*24140*/  LDL.LU R27, [R1+0x4ec] ;  /* 0x0004ec00011b7983 */ /* 0x000f220000300800 */
[----:B------:R-:W-:-:S03]  /*24150*/  IMAD.MOV.U32 R21, RZ, RZ, R2 ;  /* 0x000000ffff157224 */ /* 0x000fc600078e0002 */
[----:B------:R-:W4:Y:S01]  /*24160*/  LDL.LU R22, [R1+0x78] ;  /* 0x0000780001167983 */ /* 0x000f220000300800 */
[----:B------:R-:W-:-:S03]  /*24170*/  IMAD.MOV.U32 R20, RZ, RZ, R3 ;  /* 0x000000ffff147224 */ /* 0x000fc600078e0003 */
[----:B------:R-:W4:Y:S01]  /*24180*/  LDL.LU R23, [R1+0x168] ;  /* 0x0001680001177983 */ /* 0x000f220000300800 */
[----:B------:R-:W-:Y:S02]  /*24190*/  LOP3.LUT R48, R49, R48, RZ, 0x3c, !PT ;  /* 0x0000003031307212 */ /* 0x000fe400078e3cff */
[----:B------:R-:W-:Y:S01]  /*241a0*/  LOP3.LUT R41, R41, R40, RZ, 0x3c, !PT ;  /* 0x0000002829297212 */ /* 0x000fe200078e3cff */
[----:B------:R-:W4:Y:S04]  /*241b0*/  LDL.LU R6, [R1+0x7c] ;  /* 0x00007c0001067983 */ /* 0x000f280000300800 */
[----:B------:R-:W4:Y:S01]  /*241c0*/  LDL.LU R7, [R1+0x4f0] ;  /* 0x0004f00001077983 */ /* 0x000f220000300800 */
[----:B------:R-:W-:-:S03]  /*241d0*/  IMAD.MOV.U32 R35, RZ, RZ, R46 ;  /* 0x000000ffff237224 */ /* 0x000fc600078e002e */
[----:B------:R-:W4:Y:S01]  /*241e0*/  LDL.LU R2, [R1+0x80] ;  /* 0x0000800001027983 */ /* 0x000f220000300800 */
[----:B------:R-:W-:Y:S01]  /*241f0*/  IMAD.MOV.U32 R34, RZ, RZ, R47 ;  /* 0x000000ffff227224 */ /* 0x000fe200078e002f */
[----:B------:R-:W-:Y:S02]  /*24200*/  LOP3.LUT R40, R41, R40, RZ, 0x3c, !PT ;  /* 0x0000002829287212 */ /* 0x000fe400078e3cff */
[----:B------:R-:W4:Y:S01]  /*24210*/  LDL.LU R3, [R1+0x1b0] ;  /* 0x0001b00001037983 */ /* 0x000f220000300800 */
[----:B------:R-:W-:-:S03]  /*24220*/  LOP3.LUT R49, R49, R48, RZ, 0x3c, !PT ;  /* 0x0000003031317212 */ /* 0x000fc600078e3cff */
[----:B------:R-:W4:Y:S04]  /*24230*/  LDL.LU R46, [R1+0x84] ;  /* 0x00008400012e7983 */ /* 0x000f280000300800 */
[----:B------:R-:W4:Y:S01]  /*24240*/  LDL.LU R47, [R1+0x4f4] ;  /* 0x0004f400012f7983 */ /* 0x000f220000300800 */
[----:B------:R-:W-:-:S03]  /*24250*/  LOP3.LUT R41, R41, R40, RZ, 0x3c, !PT ;  /* 0x0000002829297212 */ /* 0x000fc600078e3cff */
[----:B------:R-:W4:Y:S04]  /*24260*/  LDL.LU R50, [R1+0x88] ;  /* 0x0000880001327983 */ /* 0x000f280000300800 */
[----:B------:R-:W4:Y:S04]  /*24270*/  LDL.LU R51, [R1+0x1b8] ;  /* 0x0001b80001337983 */ /* 0x000f280000300800 */
[----:B------:R-:W-:Y:S04]  /*24280*/  STL.64 [R1+0x58], R48 ;  /* 0x0000583001007387 */ /* 0x000fe80000100a00 */
[----:B------:R-:W-:Y:S04]  /*24290*/  STL.64 [R1+0xd58], R48 ;  /* 0x000d583001007387 */ /* 0x000fe80000100a00 */
[----:B------:R-:W-:Y:S04]  /*242a0*/  STL.64 [R1+0x60], R40 ;  /* 0x0000602801007387 */ /* 0x000fe80000100a00 */
[----:B------:R-:W-:Y:S04]  /*242b0*/  STL [R1+0xe38], R40 ;  /* 0x000e382801007387 */ /* 0x000fe80000100800 */
[----:B------:R-:W-:Y:S04]  /*242c0*/  STL [R1+0xe28], R41 ;  /* 0x000e282901007387 */ /* 0x000fe80000100800 */
[----:B------:R-:W-:Y:S04]  /*242d0*/  STL.64 [R1+0x158], R34 ;  /* 0x0001582201007387 */ /* 0x000fe80000100a00 */
[----:B------:R1:W-:Y:S04]  /*242e0*/  STL.64 [R1+0xe30], R34 ;  /* 0x000e302201007387 */ /* 0x0003e80000100a00 */
[----:B------:R-:W-:Y:S04]  /*242f0*/  STL.64 [R1+0x150], R20 ;  /* 0x0001501401007387 */ /* 0x000fe80000100a00 */
[----:B------:R-:W-:Y:S04]  /*24300*/  STL.64 [R1+0xd68], R20 ;  /* 0x000d681401007387 */ /* 0x000fe80000100a00 */
[----:B------:R-:W4:Y:S04]  /*24310*/  LDL.LU R26, [R1+0x8c] ;  /* 0x00008c00011a7983 */ /* 0x000f280000300800 */
[----:B------:R-:W0:Y:S04]  /*24320*/  LDL.LU R11, [R1+0x4f8] ;  /* 0x0004f800010b7983 */ /* 0x000e280000300800 */
[----:B------:R-:W4:Y:S04]  /*24330*/  LDL.LU R10, [R1+0x90] ;  /* 0x00009000010a7983 */ /* 0x000f280000300800 */
[----:B------:R-:W1:Y:S01]  /*24340*/  LDL.LU R37, [R1+0x1c0] ;  /* 0x0001c00001257983 */ /* 0x000e620000300800 */
[----:B--2---:R-:W-:-:S03]  /*24350*/  IMAD.MOV.U32 R17, RZ, RZ, R0 ;  /* 0x000000ffff117224 */ /* 0x004fc600078e0000 */
[----:B------:R-:W2:Y:S01]  /*24360*/  LDL.LU R0, [R1+0x94] ;  /* 0x0000940001007983 */ /* 0x000ea20000300800 */
[----:B---3--:R-:W-:-:S03]  /*24370*/  IMAD.MOV.U32 R16, RZ, RZ, R36 ;  /* 0x000000ffff107224 */ /* 0x008fc600078e0024 */
[----:B------:R-:W3:Y:S01]  /*24380*/  LDL.LU R36, [R1+0x4fc] ;  /* 0x0004fc0001247983 */ /* 0x000ee20000300800 */
[----:B----4-:R-:W-:-:S03]  /*24390*/  IMAD.MOV.U32 R9, RZ, RZ, R42 ;  /* 0x000000ffff097224 */ /* 0x010fc600078e002a */
[----:B------:R-:W4:Y:S01]  /*243a0*/  LDL.LU R42, [R1+0x98] ;  /* 0x00009800012a7983 */ /* 0x000f220000300800 */
[----:B------:R-:W-:-:S03]  /*243b0*/  IMAD.MOV.U32 R8, RZ, RZ, R43 ;  /* 0x000000ffff087224 */ /* 0x000fc600078e002b */
[----:B------:R-:W4:Y:S04]  /*243c0*/  LDL.LU R43, [R1+0x500] ;  /* 0x00050000012b7983 */ /* 0x000f280000300800 */
[----:B------:R-:W-:Y:S01]  /*243d0*/  STL.64 [R1+0x68], R16 ;  /* 0x0000681001007387 */ /* 0x000fe20000100a00 */
[----:B------:R-:W-:Y:S02]  /*243e0*/  IMAD.MOV.U32 R5, RZ, RZ, R13 ;  /* 0x000000ffff057224 */ /* 0x000fe400078e000d */
[----:B------:R-:W-:Y:S02]  /*243f0*/  IMAD.MOV.U32 R4, RZ, RZ, R27 ;  /* 0x000000ffff047224 */ /* 0x000fe400078e001b */
[----:B------:R-:W-:-:S03]  /*24400*/  IMAD.MOV.U32 R33, RZ, RZ, R22 ;  /* 0x000000ffff217224 */ /* 0x000fc600078e0016 */
[----:B------:R-:W-:Y:S01]  /*24410*/  STL.64 [R1+0x70], R4 ;  /* 0x0000700401007387 */ /* 0x000fe20000100a00 */
[----:B------:R-:W-:-:S03]  /*24420*/  IMAD.MOV.U32 R32, RZ, RZ, R23 ;  /* 0x000000ffff207224 */ /* 0x000fc600078e0017 */
[----:B------:R-:W-:Y:S04]  /*24430*/  STL.64 [R1+0xe40], R16 ;  /* 0x000e401001007387 */ /* 0x000fe80000100a00 */
[----:B------:R-:W-:Y:S04]  /*24440*/  STL.64 [R1+0x160], R8 ;  /* 0x0001600801007387 */ /* 0x000fe80000100a00 */
[----:B------:R-:W-:Y:S01]  /*24450*/  STL.64 [R1+0x168], R32 ;  /* 0x0001682001007387 */ /* 0x000fe20000100a00 */
[----:B------:R-:W-:-:S03]  /*24460*/  IMAD.MOV.U32 R12, RZ, RZ, R7 ;  /* 0x000000ffff0c7224 */ /* 0x000fc600078e0007 */
[----:B------:R-:W-:Y:S01]  /*24470*/  STL [R1+0xe58], R8 ;  /* 0x000e580801007387 */ /* 0x000fe20000100800 */
[----:B------:R-:W-:-:S03]  /*24480*/  IMAD.MOV.U32 R13, RZ, RZ, R6 ;  /* 0x000000ffff0d7224 */ /* 0x000fc600078e0006 */
[----:B------:R-:W-:Y:S01]  /*24490*/  STL [R1+0xe48], R9 ;  /* 0x000e480901007387 */ /* 0x000fe20000100800 */
[----:B------:R-:W-:-:S03]  /*244a0*/  IMAD.MOV.U32 R28, RZ, RZ, R3 ;  /* 0x000000ffff1c7224 */ /* 0x000fc600078e0003 */
[----:B------:R-:W4:Y:S01]  /*244b0*/  LDL.LU R22, [R1+0x210] ;  /* 0x0002100001167983 */ /* 0x000f220000300800 */
[----:B------:R-:W-:-:S03]  /*244c0*/  IMAD.MOV.U32 R29, RZ, RZ, R2 ;  /* 0x000000ffff1d7224 */ /* 0x000fc600078e0002 */
[----:B------:R-:W4:Y:S01]  /*244d0*/  LDL.LU R23, [R1+0x504] ;  /* 0x0005040001177983 */ /* 0x000f220000300800 */
[----:B------:R-:W-:-:S03]  /*244e0*/  IMAD.MOV.U32 R3, RZ, RZ, R46 ;  /* 0x000000ffff037224 */ /* 0x000fc600078e002e */
[----:B------:R-:W4:Y:S01]  /*244f0*/  LDL.LU R6, [R1+0xa0] ;  /* 0x0000a00001067983 */ /* 0x000f220000300800 */
[----:B------:R-:W-:-:S03]  /*24500*/  LOP3.LUT R51, R51, R50, RZ, 0x3c, !PT ;  /* 0x0000003233337212 */ /* 0x000fc600078e3cff */
[----:B------:R-:W4:Y:S01]  /*24510*/  LDL.LU R7, [R1+0x508] ;  /* 0x0005080001077983 */ /* 0x000f220000300800 */
[----:B------:R-:W-:Y:S01]  /*24520*/  IMAD.MOV.U32 R2, RZ, RZ, R47 ;  /* 0x000000ffff027224 */ /* 0x000fe200078e002f */
[C---:B------:R-:W-:Y:S02]  /*24530*/  LOP3.LUT R50, R51.reuse, R50, RZ, 0x3c, !PT ;  /* 0x0000003233327212 */ /* 0x040fe400078e3cff */
[----:B------:R-:W4:Y:S04]  /*24540*/  LDL.LU R46, [R1+0x218] ;  /* 0x00021800012e7983 */ /* 0x000f280000300800 */
[----:B------:R-:W4:Y:S01]  /*24550*/  LDL.LU R47, [R1+0x50c] ;  /* 0x00050c00012f7983 */ /* 0x000f220000300800 */
[----:B------:R-:W-:-:S03]  /*24560*/  LOP3.LUT R51, R51, R50, RZ, 0x3c, !PT ;  /* 0x0000003233337212 */ /* 0x000fc600078e3cff */
[----:B------:R-:W-:Y:S04]  /*24570*/  STL.64 [R1+0x78], R12 ;  /* 0x0000780c01007387 */ /* 0x000fe80000100a00 */
[----:B------:R-:W-:Y:S04]  /*24580*/  STL.64 [R1+0xe50], R12 ;  /* 0x000e500c01007387 */ /* 0x000fe80000100a00 */
[----:B------:R-:W-:Y:S04]  /*24590*/  STL.64 [R1+0x1b0], R28 ;  /* 0x0001b01c01007387 */ /* 0x000fe80000100a00 */
[----:B------:R-:W-:Y:S04]  /*245a0*/  STL.64 [R1+0xe60], R28 ;  /* 0x000e601c01007387 */ /* 0x000fe80000100a00 */
[----:B------:R-:W-:Y:S04]  /*245b0*/  STL.64 [R1+0x80], R2 ;  /* 0x0000800201007387 */ /* 0x000fe80000100a00 */
[----:B------:R-:W-:Y:S04]  /*245c0*/  STL [R1+0xe78], R2 ;  /* 0x000e780201007387 */ /* 0x000fe80000100800 */
[----:B------:R2:W-:Y:S04]  /*245d0*/  STL [R1+0xe68], R3 ;  /* 0x000e680301007387 */ /* 0x0005e80000100800 */
[----:B------:R-:W-:Y:S04]  /*245e0*/  STL.64 [R1+0x1b8], R50 ;  /* 0x0001b83201007387 */ /* 0x000fe80000100a00 */
[----:B------:R-:W-:Y:S01]  /*245f0*/  STL.64 [R1+0xe70], R50 ;  /* 0x000e703201007387 */ /* 0x000fe20000100a00 */
[----:B0-----:R-:W-:-:S03]  /*24600*/  IMAD.MOV.U32 R24, RZ, RZ, R11 ;  /* 0x000000ffff187224 */ /* 0x001fc600078e000b */
[----:B------:R-:W4:Y:S01]  /*24610*/  LDL.LU R38, [R1+0xa8] ;  /* 0x0000a80001267983 */ /* 0x000f220000300800 */
[----:B------:R-:W-:Y:S02]  /*24620*/  IMAD.MOV.U32 R25, RZ, RZ, R26 ;  /* 0x000000ffff197224 */ /* 0x000fe400078e001a */
[----:B-1----:R-:W-:Y:S01]  /*24630*/  IMAD.MOV.U32 R34, RZ, RZ, R37 ;  /* 0x000000ffff227224 */ /* 0x002fe200078e0025 */
[----:B------:R-:W4:Y:S04]  /*24640*/  LDL.LU R39, [R1+0x510] ;  /* 0x0005100001277983 */ /* 0x000f280000300800 */
[----:B------:R-:W4:Y:S01]  /*24650*/  LDL.LU R11, [R1+0x220] ;  /* 0x00022000010b7983 */ /* 0x000f220000300800 */
[----:B------:R-:W-:-:S03]  /*24660*/  IMAD.MOV.U32 R35, RZ, RZ, R10 ;  /* 0x000000ffff237224 */ /* 0x000fc600078e000a */
[----:B------:R-:W4:Y:S01]  /*24670*/  LDL.LU R37, [R1+0x514] ;  /* 0x0005140001257983 */ /* 0x000f220000300800 */
        /* <DEDUP_REMOVED lines=8> */
[----:B------:R-:W-:Y:S04]  /*24700*/  STL.64 [R1+0x88], R24 ;  /* 0x0000881801007387 */ /* 0x000fe80000100a00 */
[----:B------:R-:W-:Y:S04]  /*24710*/  STL.64 [R1+0xe80], R24 ;  /* 0x000e801801007387 */ /* 0x000fe80000100a00 */
[----:B------:R-:W-:Y:S04]  /*24720*/  STL.64 [R1+0x90], R2 ;  /* 0x0000900201007387 */ /* 0x000fe80000100a00 */
[----:B------:R-:W-:Y:S04]  /*24730*/  STL.64 [R1+0x1c0], R34 ;  /* 0x0001c02201007387 */ /* 0x000fe80000100a00 */
[----:B------:R-:W-:Y:S04]  /*24740*/  STL [R1+0xe98], R34 ;  /* 0x000e982201007387 */ /* 0x000fe80000100800 */
[----:B------:R-:W-:Y:S04]  /*24750*/  STL [R1+0xe88], R35 ;  /* 0x000e882301007387 */ /* 0x000fe80000100800 */
        /* <DEDUP_REMOVED lines=10> */
[----:B------:R-:W-:-:S02]  /*24800*/  IMAD.MOV.U32 R5, RZ, RZ, R22 ;  /* 0x000000ffff057224 */ /* 0x000fc400078e0016 */
[----:B------:R-:W-:Y:S01]  /*24810*/  IMAD.MOV.U32 R4, RZ, RZ, R23 ;  /* 0x000000ffff047224 */ /* 0x000fe200078e0017 */
[----:B------:R-:W-:-:S04]  /*24820*/  LOP3.LUT R7, R7, R6, RZ, 0x3c, !PT ;  /* 0x0000000607077212 */ /* 0x000fc800078e3cff */
[C---:B------:R-:W-:Y:S01]  /*24830*/  LOP3.LUT R6, R7.reuse, R6, RZ, 0x3c, !PT ;  /* 0x0000000607067212 */ /* 0x040fe200078e3cff */
[----:B------:R-:W-:Y:S02]  /*24840*/  IMAD.MOV.U32 R23, RZ, RZ, R46 ;  /* 0x000000ffff177224 */ /* 0x000fe400078e002e */
[----:B------:R-:W4:Y:S01]  /*24850*/  LDL.LU R46, [R1+0x2e0] ;  /* 0x0002e000012e7983 */ /* 0x000f220000300800 */
[----:B------:R-:W-:Y:S01]  /*24860*/  IMAD.MOV.U32 R22, RZ, RZ, R47 ;  /* 0x000000ffff167224 */ /* 0x000fe200078e002f */
[----:B------:R-:W-:Y:S02]  /*24870*/  LOP3.LUT R7, R7, R6, RZ, 0x3c, !PT ;  /* 0x0000000607077212 */ /* 0x000fe400078e3cff */
[----:B------:R-:W4:Y:S04]  /*24880*/  LDL.LU R47, [R1+0x534] ;  /* 0x00053400012f7983 */ /* 0x000f280000300800 */
[----:B------:R-:W-:Y:S04]  /*24890*/  STL.64 [R1+0x98], R52 ;  /* 0x0000983401007387 */ /* 0x000fe80000100a00 */
[----:B------:R-:W-:Y:S04]  /*248a0*/  STL.64 [R1+0xe90], R52 ;  /* 0x000e903401007387 */ /* 0x000fe80000100a00 */
[----:B------:R-:W-:Y:S04]  /*248b0*/  STL.64 [R1+0x210], R4 ;  /* 0x0002100401007387 */ /* 0x000fe80000100a00 */
[----:B------:R-:W-:Y:S04]  /*248c0*/  STL.64 [R1+0xec8], R4 ;  /* 0x000ec80401007387 */ /* 0x000fe80000100a00 */
[----:B------:R-:W-:Y:S04]  /*248d0*/  STL.64 [R1+0xa0], R6 ;  /* 0x0000a00601007387 */ /* 0x000fe80000100a00 */
[----:B------:R0:W-:Y:S04]  /*248e0*/  STL.64 [R1+0xed8], R6 ;  /* 0x000ed80601007387 */ /* 0x0001e80000100a00 */
[----:B------:R-:W-:Y:S01]  /*248f0*/  STL.64 [R1+0x218], R22 ;  /* 0x0002181601007387 */ /* 0x000fe20000100a00 */
[----:B------:R-:W-:-:S03]  /*24900*/  IMAD.MOV.U32 R17, RZ, RZ, R38 ;  /* 0x000000ffff117224 */ /* 0x000fc600078e0026 */
        /* <DEDUP_REMOVED lines=10> */
[----:B------:R-:W4:Y:S01]  /*249b0*/  LDL.LU R37, [R1+0x544] ;  /* 0x0005440001257983 */ /* 0x000f220000300800 */
[----:B--2---:R-:W-:-:S03]  /*249c0*/  IMAD.MOV.U32 R49, RZ, RZ, R0 ;  /* 0x000000ffff317224 */ /* 0x004fc600078e0000 */
[----:B------:R1:W2:Y:S01]  /*249d0*/  LDL R0, [R1+0x3e0] ;  /* 0x0003e00001007983 */ /* 0x0002a20000100800 */
[----:B---3--:R-:W-:-:S03]  /*249e0*/  IMAD.MOV.U32 R48, RZ, RZ, R36 ;  /* 0x000000ffff307224 */ /* 0x008fc600078e0024 */
[----:B------:R1:W3:Y:S04]  /*249f0*/  LDL R36, [R1+0x3c4] ;  /* 0x0003c40001247983 */ /* 0x0002e80000100800 */
[----:B------:R-:W-:Y:S01]  /*24a00*/  STL.64 [R1+0xa8], R16 ;  /* 0x0000a81001007387 */ /* 0x000fe20000100a00 */
[----:B----4-:R-:W-:-:S04]  /*24a10*/  LOP3.LUT R43, R43, R42, RZ, 0x3c, !PT ;  /* 0x0000002a2b2b7212 */ /* 0x010fc800078e3cff */
[C---:B------:R-:W-:Y:S01]  /*24a20*/  LOP3.LUT R42, R43.reuse, R42, RZ, 0x3c, !PT ;  /* 0x0000002a2b2a7212 */ /* 0x040fe200078e3cff */
[----:B------:R-:W-:Y:S03]  /*24a30*/  STL.64 [R1+0x220], R12 ;  /* 0x0002200c01007387 */ /* 0x000fe60000100a00 */
[----:B------:R-:W-:Y:S01]  /*24a40*/  LOP3.LUT R43, R43, R42, RZ, 0x3c, !PT ;  /* 0x0000002a2b2b7212 */ /* 0x000fe200078e3cff */
[----:B------:R-:W-:Y:S04]  /*24a50*/  STL.64 [R1+0xb0], R48 ;  /* 0x0000b03001007387 */ /* 0x000fe80000100a00 */
[----:B------:R-:W-:Y:S01]  /*24a60*/  STL.64 [R1+0x278], R42 ;  /* 0x0002782a01007387 */ /* 0x000fe20000100a00 */
[----:B------:R-:W-:-:S04]  /*24a70*/  LOP3.LUT R15, R15, R14, RZ, 0x3c, !PT ;  /* 0x0000000e0f0f7212 */ /* 0x000fc800078e3cff */
[----:B------:R-:W-:Y:S02]  /*24a80*/  LOP3.LUT R14, R15, R14, RZ, 0x3c, !PT ;  /* 0x0000000e0f0e7212 */ /* 0x000fe400078e3cff */
[----:B------:R-:W-:-:S04]  /*24a90*/  LOP3.LUT R31, R31, R30, RZ, 0x3c, !PT ;  /* 0x0000001e1f1f7212 */ /* 0x000fc800078e3cff */
[----:B------:R-:W-:Y:S02]  /*24aa0*/  LOP3.LUT R30, R31, R30, RZ, 0x3c, !PT ;  /* 0x0000001e1f1e7212 */ /* 0x000fe400078e3cff */
[----:B------:R-:W-:Y:S02]  /*24ab0*/  LOP3.LUT R15, R15, R14, RZ, 0x3c, !PT ;  /* 0x0000000e0f0f7212 */ /* 0x000fe400078e3cff */
[----:B------:R-:W-:Y:S01]  /*24ac0*/  LOP3.LUT R31, R31, R30, RZ, 0x3c, !PT ;  /* 0x0000001e1f1f7212 */ /* 0x000fe200078e3cff */
[----:B------:R-:W-:Y:S02]  /*24ad0*/  IMAD.MOV.U32 R28, RZ, RZ, R18 ;  /* 0x000000ffff1c7224 */ /* 0x000fe400078e0012 */
[----:B------:R-:W-:Y:S01]  /*24ae0*/  STL.64 [R1+0xb8], R14 ;  /* 0x0000b80e01007387 */ /* 0x000fe20000100a00 */
[----:B------:R-:W-:-:S03]  /*24af0*/  IMAD.MOV.U32 R29, RZ, RZ, R19 ;  /* 0x000000ffff1d7224 */ /* 0x000fc600078e0013 */
[----:B------:R-:W-:Y:S04]  /*24b00*/  STL.64 [R1+0x280], R30 ;  /* 0x0002801e01007387 */ /* 0x000fe80000100a00 */
[----:B0-----:R-:W4:Y:S04]  /*24b10*/  LDL.64 R6, [R1+0x70] ;  /* 0x0000700001067983 */ /* 0x001f280000100a00 */
[----:B------:R1:W4:Y:S04]  /*24b20*/  LDL R18, [R1+0x3c0] ;  /* 0x0003c00001127983 */ /* 0x0003280000100800 */
[----:B------:R-:W4:Y:S04]  /*24b30*/  LDL.64 R4, [R1+0x108] ;  /* 0x0001080001047983 */ /* 0x000f280000100a00 */
[----:B------:R1:W4:Y:S04]  /*24b40*/  LDL R19, [R1+0x3a4] ;  /* 0x0003a40001137983 */ /* 0x0003280000100800 */
[----:B--2---:R-:W2:Y:S04]  /*24b50*/  @!P0 LDG.E.U16 R0, desc[UR10][R2.64] ;  /* 0x0000000a02008981 */ /* 0x004ea8000c1e1500 */
[----:B---3--:R-:W3:Y:S04]  /*24b60*/  @!P1 LDG.E.U16 R36, desc[UR10][R32.64] ;  /* 0x0000000a20249981 */ /* 0x008ee8000c1e1500 */
[----:B----4-:R-:W4:Y:S04]  /*24b70*/  @!P0 LDG.E.U16 R18, desc[UR10][R6.64] ;  /* 0x0000000a06128981 */ /* 0x010f28000c1e1500 */
[----:B------:R-:W4:Y:S01]  /*24b80*/  @!P1 LDG.E.U16 R19, desc[UR10][R4.64] ;  /* 0x0000000a04139981 */ /* 0x000f22000c1e1500 */
[----:B------:R-:W-:-:S02]  /*24b90*/  LOP3.LUT R47, R47, R46, RZ, 0x3c, !PT ;  /* 0x0000002e2f2f7212 */ /* 0x000fc400078e3cff */
[----:B------:R-:W-:Y:S01]  /*24ba0*/  LOP3.LUT R39, R39, R38, RZ, 0x3c, !PT ;  /* 0x0000002627277212 */ /* 0x000fe200078e3cff */
[----:B------:R-:W-:Y:S01]  /*24bb0*/  IMAD.MOV.U32 R50, RZ, RZ, R27 ;  /* 0x000000ffff327224 */ /* 0x000fe200078e001b */
[----:B------:R-:W-:Y:S01]  /*24bc0*/  LOP3.LUT R46, R47, R46, RZ, 0x3c, !PT ;  /* 0x0000002e2f2e7212 */ /* 0x000fe200078e3cff */
[----:B------:R-:W-:Y:S01]  /*24bd0*/  IMAD.MOV.U32 R51, RZ, RZ, R44 ;  /* 0x000000ffff337224 */ /* 0x000fe200078e002c */
[----:B------:R-:W-:Y:S01]  /*24be0*/  LOP3.LUT R38, R39, R38, RZ, 0x3c, !PT ;  /* 0x0000002627267212 */ /* 0x000fe200078e3cff */
[----:B------:R-:W-:Y:S01]  /*24bf0*/  IMAD.MOV.U32 R20, RZ, RZ, R10 ;  /* 0x000000ffff147224 */ /* 0x000fe200078e000a */
[----:B------:R-:W-:Y:S01]  /*24c00*/  LOP3.LUT R47, R47, R46, RZ, 0x3c, !PT ;  /* 0x0000002e2f2f7212 */ /* 0x000fe200078e3cff */
[----:B------:R-:W-:Y:S01]  /*24c10*/  IMAD.MOV.U32 R21, RZ, RZ, R26 ;  /* 0x000000ffff157224 */ /* 0x000fe200078e001a */
[----:B------:R1:W4:Y:S01]  /*24c20*/  LDL R27, [R1+0x384] ;  /* 0x00038400011b7983 */ /* 0x0003220000100800 */
[----:B------:R-:W-:Y:S01]  /*24c30*/  LOP3.LUT R39, R39, R38, RZ, 0x3c, !PT ;  /* 0x0000002627277212 */ /* 0x000fe200078e3cff */
[----:B------:R-:W-:-:S02]  /*24c40*/  IMAD.MOV.U32 R44, RZ, RZ, R11 ;  /* 0x000000ffff2c7224 */ /* 0x000fc400078e000b */
[----:B------:R1:W4:Y:S04]  /*24c50*/  LDL R26, [R1+0x3a0] ;  /* 0x0003a000011a7983 */ /* 0x0003280000100800 */
[----:B------:R1:W4:Y:S01]  /*24c60*/  LDL R10, [R1+0x380] ;  /* 0x00038000010a7983 */ /* 0x0003220000100800 */
[----:B------:R-:W-:-:S03]  /*24c70*/  IMAD.MOV.U32 R52, RZ, RZ, R37 ;  /* 0x000000ffff347224 */ /* 0x000fc600078e0025 */
[----:B------:R-:W-:Y:S01]  /*24c80*/  STL.64 [R1+0xc0], R28 ;  /* 0x0000c01c01007387 */ /* 0x000fe20000100a00 */
[----:B------:R-:W-:-:S03]  /*24c90*/  IMAD.MOV.U32 R53, RZ, RZ, R40 ;  /* 0x000000ffff357224 */ /* 0x000fc600078e0028 */
[----:B------:R-:W-:Y:S01]  /*24ca0*/  STL.64 [R1+0x288], R50 ;  /* 0x0002883201007387 */ /* 0x000fe20000100a00 */
[----:B------:R-:W-:-:S03]  /*24cb0*/  IMAD.MOV.U32 R24, RZ, RZ, R41 ;  /* 0x000000ffff187224 */ /* 0x000fc600078e0029 */
[----:B------:R1:W4:Y:S01]  /*24cc0*/  LDL R11, [R1+0x364] ;  /* 0x00036400010b7983 */ /* 0x0003220000100800 */
[----:B------:R-:W-:-:S03]  /*24cd0*/  IMAD.MOV.U32 R25, RZ, RZ, R8 ;  /* 0x000000ffff197224 */ /* 0x000fc600078e0008 */
[----:B------:R-:W-:Y:S04]  /*24ce0*/  STL.64 [R1+0xc8], R20 ;  /* 0x0000c81401007387 */ /* 0x000fe80000100a00 */
[----:B------:R-:W-:Y:S04]  /*24cf0*/  STL.64 [R1+0x2e0], R46 ;  /* 0x0002e02e01007387 */ /* 0x000fe80000100a00 */
[----:B------:R-:W-:Y:S04]  /*24d00*/  STL.64 [R1+0xd0], R38 ;  /* 0x0000d02601007387 */ /* 0x000fe80000100a00 */
[----:B------:R-:W-:Y:S04]  /*24d10*/  STL.64 [R1+0x2e8], R44 ;  /* 0x0002e82c01007387 */ /* 0x000fe80000100a00 */
[----:B------:R1:W4:Y:S04]  /*24d20*/  LDL R34, [R1+0x360] ;  /* 0x0003600001227983 */ /* 0x0003280000100800 */
[----:B------:R1:W4:Y:S04]  /*24d30*/  LDL R35, [R1+0x428] ;  /* 0x0004280001237983 */ /* 0x0003280000100800 */
[----:B------:R-:W-:Y:S04]  /*24d40*/  STL.64 [R1+0x2f0], R52 ;  /* 0x0002f03401007387 */ /* 0x000fe80000100a00 */
[----:B------:R-:W-:Y:S04]  /*24d50*/  STL.64 [R1+0xd8], R24 ;  /* 0x0000d81801007387 */ /* 0x000fe80000100a00 */
[----:B------:R1:W4:Y:S04]  /*24d60*/  LDL R2, [R1+0x424] ;  /* 0x0004240001027983 */ /* 0x0003280000100800 */
        /* <DEDUP_REMOVED lines=8> */
[----:B--2---:R0:W-:Y:S04]  /*24df0*/  @!P0 STL [R1+0x3e0], R0 ;  /* 0x0003e00001008387 */ /* 0x0041e80000100800 */
[----:B0-----:R1:W2:Y:S04]  /*24e00*/  LDL R0, [R1+0x39c] ;  /* 0x00039c0001007983 */ /* 0x0012a80000100800 */
[----:B---3--:R0:W-:Y:S04]  /*24e10*/  @!P1 STL [R1+0x3c4], R36 ;  /* 0x0003c42401009387 */ /* 0x0081e80000100800 */
[----:B0-----:R1:W3:Y:S04]  /*24e20*/  LDL R36, [R1+0x398] ;  /* 0x0003980001247983 */ /* 0x0012e80000100800 */
[----:B------:R-:W2:Y:S04]  /*24e30*/  LDL.LU.64 R6, [R1+0xed8] ;  /* 0x000ed80001067983 */ /* 0x000ea80000300a00 */
[----:B----4-:R0:W-:Y:S04]  /*24e40*/  @!P0 STL [R1+0x3c0], R18 ;  /* 0x0003c01201008387 */ /* 0x0101e80000100800 */
[----:B0-----:R-:W4:Y:S04]  /*24e50*/  LDL.LU R18, [R1+0xed0] ;  /* 0x000ed00001127983 */ /* 0x001f280000300800 */
[----:B------:R-:W2:Y:S04]  /*24e60*/  LDL.LU.64 R4, [R1+0xec8] ;  /* 0x000ec80001047983 */ /* 0x000ea80000300a00 */
[----:B------:R0:W-:Y:S04]  /*24e70*/  @!P1 STL [R1+0x3a4], R19 ;  /* 0x0003a41301009387 */ /* 0x0001e80000100800 */
[----:B0-----:R-:W4:Y:S04]  /*24e80*/  LDL.LU R19, [R1+0xec0] ;  /* 0x000ec00001137983 */ /* 0x001f280000300800 */
[----:B------:R-:W2:Y:S04]  /*24e90*/  @!P1 LDG.E.U16 R35, desc[UR10][R52.64] ;  /* 0x0000000a34239981 */ /* 0x000ea8000c1e1500 */
[----:B------:R-:W2:Y:S04]  /*24ea0*/  @!P0 LDG.E.U16 R2, desc[UR10][R24.64] ;  /* 0x0000000a18028981 */ /* 0x000ea8000c1e1500 */
[----:B------:R-:W2:Y:S04]  /*24eb0*/  @!P1 LDG.E.U16 R3, desc[UR10][R50.64] ;  /* 0x0000000a32039981 */ /* 0x000ea8000c1e1500 */
[----:B------:R-:W2:Y:S04]  /*24ec0*/  @!P0 LDG.E.U16 R8, desc[UR10][R28.64] ;  /* 0x0000000a1c088981 */ /* 0x000ea8000c1e1500 */
[----:B------:R-:W2:Y:S04]  /*24ed0*/  @!P1 LDG.E.U16 R9, desc[UR10][R12.64] ;  /* 0x0000000a0c099981 */ /* 0x000ea8000c1e1500 */
[----:B------:R-:W2:Y:S04]  /*24ee0*/  @!P0 LDG.E.U16 R40, desc[UR10][R16.64] ;  /* 0x0000000a10288981 */ /* 0x000ea8000c1e1500 */
[----:B----4-:R-:W4:Y:S04]  /*24ef0*/  @!P0 LDG.E.U16 R26, desc[UR10][R18.64] ;  /* 0x0000000a121a8981 */ /* 0x010f28000c1e1500 */
[----:B------:R-:W2:Y:S04]  /*24f00*/  LDL.LU.64 R18, [R1+0xeb8] ;  /* 0x000eb80001127983 */ /* 0x000ea80000300a00 */
[----:B--2---:R-:W2:Y:S04]  /*24f10*/  @!P1 LDG.E.U16 R27, desc[UR10][R18.64] ;  /* 0x0000000a121b9981 */ /* 0x004ea8000c1e1500 */
[----:B----4-:R0:W-:Y:S04]  /*24f20*/  @!P0 STL [R1+0x3a0], R26 ;  /* 0x0003a01a01008387 */ /* 0x0101e80000100800 */
[----:B0-----:R-:W4:Y:S04]  /*24f30*/  LDL.LU R26, [R1+0xeb0] ;  /* 0x000eb000011a7983 */ /* 0x001f280000300800 */
[----:B------:R-:W3:Y:S04]  /*24f40*/  LDL.LU.64 R18, [R1+0xea8] ;  /* 0x000ea80001127983 */ /* 0x000ee80000300a00 */
[----:B--2---:R0:W-:Y:S04]  /*24f50*/  @!P1 STL [R1+0x384], R27 ;  /* 0x0003841b01009387 */ /* 0x0041e80000100800 */
[----:B0-----:R-:W4:Y:S04]  /*24f60*/  LDL.LU R27, [R1+0xea4] ;  /* 0x000ea400011b7983 */ /* 0x001f280000300800 */
[----:B---3--:R-:W2:Y:S04]  /*24f70*/  @!P0 LDG.E.U16 R10, desc[UR10][R18.64] ;  /* 0x0000000a120a8981 */ /* 0x008ea8000c1e1500 */
[----:B----4-:R-:W3:Y:S04]  /*24f80*/  @!P1 LDG.E.U16 R11, desc[UR10][R26.64] ;  /* 0x0000000a1a0b9981 */ /* 0x010ee8000c1e1500 */
[----:B--2---:R0:W-:Y:S04]  /*24f90*/  @!P0 STL [R1+0x380], R10 ;  /* 0x0003800a01008387 */ /* 0x0041e80000100800 */
[----:B0-----:R-:W2:Y:S04]  /*24fa0*/  LDL.LU R10, [R1+0xea0] ;  /* 0x000ea000010a7983 */ /* 0x001ea80000300800 */
[----:B------:R0:W-:Y:S04]  /*24fb0*/  STL [R1+0xc8c], R18 ;  /* 0x000c8c1201007387 */ /* 0x0001e80000100800 */
[----:B0-----:R1:W4:Y:S04]  /*24fc0*/  LDL.LU R18, [R1+0x3b0] ;  /* 0x0003b00001127983 */ /* 0x0013280000300800 */
[----:B------:R0:W-:Y:S04]  /*24fd0*/  STL [R1+0xc88], R19 ;  /* 0x000c881301007387 */ /* 0x0001e80000100800 */
[----:B0-----:R1:W2:Y:S04]  /*24fe0*/  LDL.LU R19, [R1+0x394] ;  /* 0x0003940001137983 */ /* 0x0012a80000300800 */
[----:B---3--:R0:W-:Y:S04]  /*24ff0*/  @!P1 STL [R1+0x364], R11 ;  /* 0x0003640b01009387 */ /* 0x0081e80000100800 */
[----:B0-----:R-:W2:Y:S04]  /*25000*/  LDL.LU R11, [R1+0xe9c] ;  /* 0x000e9c00010b7983 */ /* 0x001ea80000300800 */
[----:B------:R0:W-:Y:S04]  /*25010*/  STL [R1+0xc94], R26 ;  /* 0x000c941a01007387 */ /* 0x0001e80000100800 */
[----:B0-----:R1:W3:Y:S04]  /*25020*/  LDL.LU R26, [R1+0x3d0] ;  /* 0x0003d000011a7983 */ /* 0x0012e80000300800 */
[----:B--2---:R-:W2:Y:S04]  /*25030*/  @!P0 LDG.E.U16 R34, desc[UR10][R10.64] ;  /* 0x0000000a0a228981 */ /* 0x004ea8000c1e1500 */
[----:B------:R0:W-:Y:S04]  /*25040*/  STL [R1+0xc90], R27 ;  /* 0x000c901b01007387 */ /* 0x0001e80000100800 */
[----:B0-----:R1:W3:Y:S04]  /*25050*/  LDL.LU R27, [R1+0x3b4] ;  /* 0x0003b400011b7983 */ /* 0x0012e80000300800 */
[----:B--2---:R0:W-:Y:S04]  /*25060*/  @!P0 STL [R1+0x360], R34 ;  /* 0x0003602201008387 */ /* 0x0041e80000100800 */
[----:B0-----:R-:W2:Y:S04]  /*25070*/  LDL.LU R34, [R1+0xe98] ;  /* 0x000e980001227983 */ /* 0x001ea80000300800 */
[----:B------:R0:W-:Y:S04]  /*25080*/  STL [R1+0xc9c], R10 ;  /* 0x000c9c0a01007387 */ /* 0x0001e80000100800 */
[----:B0-----:R1:W2:Y:S04]  /*25090*/  LDL.LU R10, [R1+0x3ec] ;  /* 0x0003ec00010a7983 */ /* 0x0012a80000300800 */
[----:B------:R0:W-:Y:S04]  /*250a0*/  STL [R1+0xc98], R11 ;  /* 0x000c980b01007387 */ /* 0x0001e80000100800 */
[----:B0-----:R1:W3:Y:S04]  /*250b0*/  LDL.LU R11, [R1+0x3d4] ;  /* 0x0003d400010b7983 */ /* 0x0012e80000300800 */
[----:B------:R-:W3:Y:S04]  /*250c0*/  LDL.LU.64 R52, [R1+0xe90] ;  /* 0x000e900001347983 */ /* 0x000ee80000300a00 */
[----:B------:R0:W-:Y:S04]  /*250d0*/  @!P1 STL [R1+0x428], R35 ;  /* 0x0004282301009387 */ /* 0x0001e80000100800 */
[----:B0-----:R-:W3:Y:S04]  /*250e0*/  LDL.LU R35, [R1+0xe88] ;  /* 0x000e880001237983 */ /* 0x001ee80000300800 */
[----:B------:R-:W4:Y:S04]  /*250f0*/  LDL.LU.64 R24, [R1+0xe80] ;  /* 0x000e800001187983 */ /* 0x000f280000300a00 */
[----:B------:R0:W-:Y:S04]  /*25100*/  @!P0 STL [R1+0x424], R2 ;  /* 0x0004240201008387 */ /* 0x0001e80000100800 */
[----:B0-----:R-:W4:Y:S04]  /*25110*/  LDL.LU R2, [R1+0xe78] ;  /* 0x000e780001027983 */ /* 0x001f280000300800 */
        /* <DEDUP_REMOVED lines=10> */
[----:B--2---:R-:W2:Y:S04]  /*251c0*/  @!P0 LDG.E.U16 R10, desc[UR10][R6.64] ;  /* 0x0000000a060a8981 */ /* 0x004ea8000c1e1500 */
[----:B---3--:R-:W3:Y:S04]  /*251d0*/  @!P1 LDG.E.U16 R41, desc[UR10][R34.64] ;  /* 0x0000000a22299981 */ /* 0x008ee8000c1e1500 */
[----:B----4-:R-:W4:Y:S04]  /*251e0*/  @!P0 LDG.E.U16 R32, desc[UR10][R24.64] ;  /* 0x0000000a18208981 */ /* 0x010f28000c1e1500 */
[----:B------:R0:W-:Y:S04]  /*251f0*/  @!P0 STL [R1+0x3f4], R40 ;  /* 0x0003f42801008387 */ /* 0x0001e80000100800 */
[----:B0-----:R-:W2:Y:S04]  /*25200*/  LDL.LU R40, [R1+0xe38] ;  /* 0x000e380001287983 */ /* 0x001ea80000300800 */
[----:B------:R-:W2:Y:S04]  /*25210*/  LDL.LU.64 R34, [R1+0xe30] ;  /* 0x000e300001227983 */ /* 0x000ea80000300a00 */
[----:B------:R-:W2:Y:S04]  /*25220*/  @!P1 LDG.E.U16 R11, desc[UR10][R50.64] ;  /* 0x0000000a320b9981 */ /* 0x000ea8000c1e1500 */
[----:B------:R-:W2:Y:S04]  /*25230*/  @!P0 LDG.E.U16 R26, desc[UR10][R2.64] ;  /* 0x0000000a021a8981 */ /* 0x000ea8000c1e1500 */
[----:B------:R-:W2:Y:S04]  /*25240*/  @!P1 LDG.E.U16 R33, desc[UR10][R8.64] ;  /* 0x0000000a08219981 */ /* 0x000ea8000c1e1500 */
[----:B------:R-:W2:Y:S04]  /*25250*/  @!P0 LDG.E.U16 R37, desc[UR10][R16.64] ;  /* 0x0000000a10258981 */ /* 0x000ea8000c1e1500 */
[----:B---3--:R0:W-:Y:S04]  /*25260*/  @!P1 STL [R1+0x3dc], R41 ;  /* 0x0003dc2901009387 */ /* 0x0081e80000100800 */
[----:B0-----:R-:W3:Y:S04]  /*25270*/  LDL.LU R41, [R1+0xe28] ;  /* 0x000e280001297983 */ /* 0x001ee80000300800 */
[----:B------:R-:W3:Y:S04]  /*25280*/  LDL.LU.64 R24, [R1+0xe20] ;  /* 0x000e200001187983 */ /* 0x000ee80000300a00 */
[----:B----4-:R0:W-:Y:S04]  /*25290*/  @!P0 STL [R1+0x3d8], R32 ;  /* 0x0003d82001008387 */ /* 0x0101e80000100800 */
[----:B--2---:R-:W2:Y:S04]  /*252a0*/  @!P1 LDG.E.U16 R27, desc[UR10][R34.64] ;  /* 0x0000000a221b9981 */ /* 0x004ea8000c1e1500 */
[----:B0-----:R-:W4:Y:S04]  /*252b0*/  LDL.LU R32, [R1+0xe18] ;  /* 0x000e180001207983 */ /* 0x001f280000300800 */
[----:B------:R-:W2:Y:S04]  /*252c0*/  LDL.LU.64 R8, [R1+0xe10] ;  /* 0x000e100001087983 */ /* 0x000ea80000300a00 */
[----:B---3--:R-:W3:Y:S04]  /*252d0*/  @!P0 LDG.E.U16 R18, desc[UR10][R40.64] ;  /* 0x0000000a28128981 */ /* 0x008ee8000c1e1500 */
[----:B------:R-:W3:Y:S04]  /*252e0*/  @!P1 LDG.E.U16 R0, desc[UR10][R24.64] ;  /* 0x0000000a18009981 */ /* 0x000ee8000c1e1500 */
[----:B--2---:R-:W2:Y:S04]  /*252f0*/  @!P0 LDG.E.U16 R36, desc[UR10][R8.64] ;  /* 0x0000000a08248981 */ /* 0x004ea8000c1e1500 */
[----:B------:R0:W-:Y:S04]  /*25300*/  @!P1 STL [R1+0x3bc], R33 ;  /* 0x0003bc2101009387 */ /* 0x0001e80000100800 */
[----:B0-----:R-:W4:Y:S04]  /*25310*/  LDL.LU R33, [R1+0xe08] ;  /* 0x000e080001217983 */ /* 0x001f280000300800 */
[----:B------:R-:W4:Y:S04]  /*25320*/  LDL.LU.64 R16, [R1+0xe00] ;  /* 0x000e000001107983 */ /* 0x000f280000300a00 */
[----:B------:R0:W-:Y:S04]  /*25330*/  @!P0 STL [R1+0x3b8], R37 ;  /* 0x0003b82501008387 */ /* 0x0001e80000100800 */
[----:B0-----:R1:W4:Y:S04]  /*25340*/  LDL.LU R37, [R1+0xdf8] ;  /* 0x000df80001257983 */ /* 0x0013280000300800 */
[----:B------:R-:W4:Y:S04]  /*25350*/  LDL.LU.64 R24, [R1+0xdf0] ;  /* 0x000df00001187983 */ /* 0x000f280000300a00 */
[----:B---3--:R0:W-:Y:S04]  /*25360*/  @!P1 STL [R1+0x39c], R0 ;  /* 0x00039c0001009387 */ /* 0x0081e80000100800 */
[----:B0-----:R1:W4:Y:S04]  /*25370*/  LDL.LU R0, [R1+0xde8] ;  /* 0x000de80001007983 */ /* 0x0013280000300800 */
[----:B------:R-:W3:Y:S04]  /*25380*/  LDL.LU.64 R8, [R1+0xde0] ;  /* 0x000de00001087983 */ /* 0x000ee80000300a00 */
[----:B--2---:R0:W-:Y:S04]  /*25390*/  @!P0 STL [R1+0x398], R36 ;  /* 0x0003982401008387 */ /* 0x0041e80000100800 */
[----:B0-----:R1:W2:Y:S04]  /*253a0*/  LDL.LU R36, [R1+0xddc] ;  /* 0x000ddc0001247983 */ /* 0x0012a80000300800 */
[----:B----4-:R-:W4:Y:S04]  /*253b0*/  @!P1 LDG.E.U16 R0, desc[UR10][R24.64] ;  /* 0x0000000a18009981 */ /* 0x010f28000c1e1500 */
[----:B--2---:R-:W2:Y:S04]  /*253c0*/  @!P1 LDG.E.U16 R36, desc[UR10][R32.64] ;  /* 0x0000000a20249981 */ /* 0x004ea8000c1e1500 */
[----:B--2---:R0:W-:Y:S04]  /*253d0*/  STL [R1+0xcc4], R36 ;  /* 0x000cc42401007387 */ /* 0x0041e80000100800 */
[----:B0-----:R1:W2:Y:S04]  /*253e0*/  LDL R36, [R1+0x378] ;  /* 0x0003780001247983 */ /* 0x0012a80000100800 */
[----:B------:R0:W-:Y:S04]  /*253f0*/  STL [R1+0xca4], R32 ;  /* 0x000ca42001007387 */ /* 0x0001e80000100800 */
[----:B0-----:R1:W3:Y:S04]  /*25400*/  LDL.LU R32, [R1+0x404] ;  /* 0x0004040001207983 */ /* 0x0012e80000300800 */
[----:B------:R0:W-:Y:S04]  /*25410*/  STL [R1+0xca0], R33 ;  /* 0x000ca02101007387 */ /* 0x0001e80000100800 */
[----:B0-----:R1:W4:Y:S04]  /*25420*/  LDL.LU R33, [R1+0x3f0] ;  /* 0x0003f00001217983 */ /* 0x0013280000300800 */
[----:B------:R0:W-:Y:S04]  /*25430*/  STL [R1+0xcac], R16 ;  /* 0x000cac1001007387 */ /* 0x0001e80000100800 */
[----:B--2---:R-:W2:Y:S04]  /*25440*/  @!P0 LDG.E.U16 R36, desc[UR10][R16.64] ;  /* 0x0000000a10248981 */ /* 0x004ea8000c1e1500 */
[----:B0-----:R1:W2:Y:S04]  /*25450*/  LDL.LU R16, [R1+0x41c] ;  /* 0x00041c0001107983 */ /* 0x0012a80000300800 */
[----:B------:R0:W-:Y:S04]  /*25460*/  STL [R1+0xca8], R17 ;  /* 0x000ca81101007387 */ /* 0x0001e80000100800 */
[----:B---3--:R-:W3:Y:S04]  /*25470*/  @!P0 LDG.E.U16 R32, desc[UR10][R14.64] ;  /* 0x0000000a0e208981 */ /* 0x008ee8000c1e1500 */
[----:B0-----:R1:W3:Y:S04]  /*25480*/  LDL.LU R17, [R1+0x408] ;  /* 0x0004080001117983 */ /* 0x0012e80000300800 */
[----:B----4-:R0:W-:Y:S04]  /*25490*/  STL [R1+0x35c], R0 ;  /* 0x00035c0001007387 */ /* 0x0101e80000100800 */
[----:B------:R-:W4:Y:S04]  /*254a0*/  @!P1 LDG.E.U16 R33, desc[UR10][R22.64] ;  /* 0x0000000a16219981 */ /* 0x000f28000c1e1500 */
[----:B0-----:R-:W4:Y:S04]  /*254b0*/  LDL.LU R0, [R1+0xdd8] ;  /* 0x000dd80001007983 */ /* 0x001f280000300800 */
[----:B------:R0:W-:Y:S04]  /*254c0*/  STL [R1+0xcb4], R24 ;  /* 0x000cb41801007387 */ /* 0x0001e80000100800 */
[----:B0-----:R1:W4:Y:S04]  /*254d0*/  LDL.LU R24, [R1+0x358] ;  /* 0x0003580001187983 */ /* 0x0013280000300800 */
[----:B------:R0:W-:Y:S04]  /*254e0*/  STL [R1+0xcb0], R25 ;  /* 0x000cb01901007387 */ /* 0x0001e80000100800 */
[----:B0-----:R1:W4:Y:S04]  /*254f0*/  LDL.LU R25, [R1+0x420] ;  /* 0x0004200001197983 */ /* 0x0013280000300800 */
[----:B--2---:R-:W2:Y:S04]  /*25500*/  @!P0 LDG.E.U16 R16, desc[UR10][R38.64] ;  /* 0x0000000a26108981 */ /* 0x004ea8000c1e1500 */
[----:B---3--:R-:W3:Y:S04]  /*25510*/  @!P1 LDG.E.U16 R17, desc[UR10][R30.64] ;  /* 0x0000000a1e119981 */ /* 0x008ee8000c1e1500 */
[----:B----4-:R-:W4:Y:S04]  /*25520*/  @!P0 LDG.E.U16 R24, desc[UR10][R8.64] ;  /* 0x0000000a08188981 */ /* 0x010f28000c1e1500 */
[----:B------:R-:W2:Y:S04]  /*25530*/  @!P1 LDG.E.U16 R25, desc[UR10][R44.64] ;  /* 0x0000000a2c199981 */ /* 0x000ea8000c1e1500 */
[----:B----4-:R-:W-:Y:S04]  /*25540*/  STL [R1+0xcc0], R24 ;  /* 0x000cc01801007387 */ /* 0x010fe80000100800 */
[----:B------:R-:W-:Y:S04]  /*25550*/  STL [R1+0xcbc], R8 ;  /* 0x000cbc0801007387 */ /* 0x000fe80000100800 */
[----:B------:R-:W-:Y:S04]  /*25560*/  STL [R1+0xcb8], R9 ;  /* 0x000cb80901007387 */ /* 0x000fe80000100800 */
[----:B------:R-:W4:Y:S04]  /*25570*/  LDL.LU.64 R44, [R1+0xdd0] ;  /* 0x000dd000012c7983 */ /* 0x000f280000300a00 */
[----:B--2---:R-:W-:Y:S04]  /*25580*/  STL [R1+0xcc8], R25 ;  /* 0x000cc81901007387 */ /* 0x004fe80000100800 */
[----:B------:R-:W2:Y:S04]  /*25590*/  LDL.LU.64 R38, [R1+0xdc8] ;  /* 0x000dc80001267983 */ /* 0x000ea80000300a00 */
[----:B------:R-:W-:Y:S04]  /*255a0*/  STL [R1+0xccc], R16 ;  /* 0x000ccc1001007387 */ /* 0x000fe80000100800 */
[----:B------:R-:W2:Y:S04]  /*255b0*/  LDL.LU.64 R30, [R1+0xdc0] ;  /* 0x000dc000011e7983 */ /* 0x000ea80000300a00 */
[----:B---3--:R-:W-:Y:S04]  /*255c0*/  STL [R1+0xcd0], R17 ;  /* 0x000cd01101007387 */ /* 0x008fe80000100800 */
[----:B------:R-:W3:Y:S04]  /*255d0*/  LDL.LU.64 R14, [R1+0xdb8] ;  /* 0x000db800010e7983 */ /* 0x000ee80000300a00 */
[----:B------:R-:W-:Y:S04]  /*255e0*/  STL [R1+0xcd4], R32 ;  /* 0x000cd42001007387 */ /* 0x000fe80000100800 */
[----:B------:R-:W2:Y:S04]  /*255f0*/  LDL.LU.64 R22, [R1+0xdb0] ;  /* 0x000db00001167983 */ /* 0x000ea80000300a00 */
[----:B------:R-:W-:Y:S04]  /*25600*/  STL [R1+0xcd8], R33 ;  /* 0x000cd82101007387 */ /* 0x000fe80000100800 */
[----:B------:R-:W-:Y:S04]  /*25610*/  @!P0 STL [R1+0x378], R36 ;  /* 0x0003782401008387 */ /* 0x000fe80000100800 */
[----:B------:R-:W2:Y:S04]  /*25620*/  LDL.LU.64 R6, [R1+0xda8] ;  /* 0x000da80001067983 */ /* 0x000ea80000300a00 */
[----:B------:R-:W-:Y:S04]  /*25630*/  STL [R1+0xcdc], R10 ;  /* 0x000cdc0a01007387 */ /* 0x000fe80000100800 */
[----:B------:R1:W3:Y:S04]  /*25640*/  LDL.LU.64 R50, [R1+0xda0] ;  /* 0x000da00001327983 */ /* 0x0002e80000300a00 */
[----:B------:R-:W-:Y:S04]  /*25650*/  STL [R1+0xce0], R11 ;  /* 0x000ce00b01007387 */ /* 0x000fe80000100800 */
[----:B------:R1:W3:Y:S04]  /*25660*/  LDL.LU.64 R2, [R1+0xd98] ;  /* 0x000d980001027983 */ /* 0x0002e80000300a00 */
[----:B------:R-:W-:Y:S04]  /*25670*/  STL [R1+0xce4], R26 ;  /* 0x000ce41a01007387 */ /* 0x000fe80000100800 */
[----:B------:R1:W3:Y:S04]  /*25680*/  LDL.LU.64 R34, [R1+0xd90] ;  /* 0x000d900001227983 */ /* 0x0002e80000300a00 */
[----:B----4-:R-:W4:Y:S04]  /*25690*/  @!P1 LDG.E.U16 R19, desc[UR10][R44.64] ;  /* 0x0000000a2c139981 */ /* 0x010f28000c1e1500 */
[----:B------:R-:W-:Y:S04]  /*256a0*/  STL [R1+0xce8], R27 ;  /* 0x000ce81b01007387 */ /* 0x000fe80000100800 */
[----:B------:R1:W4:Y:S04]  /*256b0*/  LDL.LU.64 R40, [R1+0xd88] ;  /* 0x000d880001287983 */ /* 0x0003280000300a00 */
[----:B------:R-:W-:Y:S04]  /*256c0*/  STL [R1+0xcec], R18 ;  /* 0x000cec1201007387 */ /* 0x000fe80000100800 */
[----:B------:R1:W4:Y:S04]  /*256d0*/  LDL.LU.64 R44, [R1+0xd80] ;  /* 0x000d8000012c7983 */ /* 0x0003280000300a00 */
[----:B--2---:R-:W2:Y:S04]  /*256e0*/  @!P0 LDG.E.U16 R37, desc[UR10][R6.64] ;  /* 0x0000000a06258981 */ /* 0x004ea8000c1e1500 */
[----:B---3--:R-:W3:Y:S04]  /*256f0*/  @!P1 LDG.E.U16 R51, desc[UR10][R30.64] ;  /* 0x0000000a1e339981 */ /* 0x008ee8000c1e1500 */
[----:B------:R-:W2:Y:S04]  /*25700*/  @!P0 LDG.E.U16 R3, desc[UR10][R38.64] ;  /* 0x0000000a26038981 */ /* 0x000ea8000c1e1500 */
[----:B------:R-:W3:Y:S04]  /*25710*/  @!P0 LDG.E.U16 R34, desc[UR10][R14.64] ;  /* 0x0000000a0e228981 */ /* 0x000ee8000c1e1500 */
[----:B------:R-:W3:Y:S04]  /*25720*/  @!P1 LDG.E.U16 R35, desc[UR10][R22.64] ;  /* 0x0000000a16239981 */ /* 0x000ee8000c1e1500 */
[----:B----4-:R-:W-:Y:S04]  /*25730*/  STL [R1+0xcf0], R19 ;  /* 0x000cf01301007387 */ /* 0x010fe80000100800 */
[----:B------:R1:W4:Y:S04]  /*25740*/  LDL.LU.64 R38, [R1+0xd78] ;  /* 0x000d780001267983 */ /* 0x0003280000300a00 */
[----:B------:R-:W4:Y:S04]  /*25750*/  @!P1 LDG.E.U16 R40, desc[UR10][R4.64] ;  /* 0x0000000a04289981 */ /* 0x000f28000c1e1500 */
[----:B------:R-:W4:Y:S04]  /*25760*/  @!P0 LDG.E.U16 R41, desc[UR10][R52.64] ;  /* 0x0000000a34298981 */ /* 0x000f28000c1e1500 */
[----:B------:R-:W4:Y:S04]  /*25770*/  @!P1 LDG.E.U16 R44, desc[UR10][R42.64] ;  /* 0x0000000a2a2c9981 */ /* 0x000f28000c1e1500 */
[----:B------:R-:W4:Y:S04]  /*25780*/  @!P0 LDG.E.U16 R45, desc[UR10][R48.64] ;  /* 0x0000000a302d8981 */ /* 0x000f28000c1e1500 */
[----:B--2---:R-:W-:Y:S04]  /*25790*/  STL [R1+0xcf4], R3 ;  /* 0x000cf40301007387 */ /* 0x004fe80000100800 */
[----:B---3--:R-:W-:Y:S04]  /*257a0*/  STL [R1+0xd00], R51 ;  /* 0x000d003301007387 */ /* 0x008fe80000100800 */
[----:B------:R-:W-:Y:S04]  /*257b0*/  STL [R1+0xcfc], R30 ;  /* 0x000cfc1e01007387 */ /* 0x000fe80000100800 */
[----:B------:R-:W-:Y:S04]  /*257c0*/  STL [R1+0xcf8], R31 ;  /* 0x000cf81f01007387 */ /* 0x000fe80000100800 */
[----:B------:R-:W-:Y:S04]  /*257d0*/  STL [R1+0xd0c], R34 ;  /* 0x000d0c2201007387 */ /* 0x000fe80000100800 */
[----:B------:R-:W-:Y:S04]  /*257e0*/  STL [R1+0xd08], R14 ;  /* 0x000d080e01007387 */ /* 0x000fe80000100800 */
[----:B------:R-:W-:Y:S04]  /*257f0*/  STL [R1+0xd04], R15 ;  /* 0x000d040f01007387 */ /* 0x000fe80000100800 */
[----:B------:R0:W-:Y:S04]  /*25800*/  STL [R1+0xd14], R22 ;  /* 0x000d141601007387 */ /* 0x0001e80000100800 */
[----:B------:R2:W-:Y:S04]  /*25810*/  STL [R1+0xd10], R23 ;  /* 0x000d101701007387 */ /* 0x0005e80000100800 */
[----:B----4-:R-:W3:Y:S04]  /*25820*/  @!P1 LDG.E.U16 R38, desc[UR10][R46.64] ;  /* 0x0000000a2e269981 */ /* 0x010ee8000c1e1500 */
[----:B------:R-:W4:Y:S04]  /*25830*/  @!P0 LDG.E.U16 R39, desc[UR10][R20.64] ;  /* 0x0000000a14278981 */ /* 0x000f28000c1e1500 */
[----:B------:R1:W2:Y:S04]  /*25840*/  LDL.LU.64 R46, [R1+0xd70] ;  /* 0x000d7000012e7983 */ /* 0x0002a80000300a00 */
[----:B------:R-:W3:Y:S04]  /*25850*/  LDL.LU.64 R20, [R1+0xd68] ;  /* 0x000d680001147983 */ /* 0x000ee80000300a00 */
[----:B------:R1:W3:Y:S04]  /*25860*/  LDL.LU.64 R42, [R1+0xd60] ;  /* 0x000d6000012a7983 */ /* 0x0002e80000300a00 */
[----:B------:R-:W4:Y:S04]  /*25870*/  LDL.LU.64 R48, [R1+0xd58] ;  /* 0x000d580001307983 */ /* 0x000f280000300a00 */
[----:B------:R-:W4:Y:S04]  /*25880*/  LDL.LU.64 R4, [R1+0xd50] ;  /* 0x000d500001047983 */ /* 0x000f280000300a00 */
[----:B------:R-:W4:Y:S04]  /*25890*/  LDL.LU.64 R52, [R1+0xd48] ;  /* 0x000d480001347983 */ /* 0x000f280000300a00 */
[----:B--2---:R-:W2:Y:S04]  /*258a0*/  @!P1 LDG.E.U16 R46, desc[UR10][R28.64] ;  /* 0x0000000a1c2e9981 */ /* 0x004ea8000c1e1500 */
[----:B------:R-:W2:Y:S04]  /*258b0*/  @!P0 LDG.E.U16 R47, desc[UR10][R12.64] ;  /* 0x0000000a0c2f8981 */ /* 0x000ea8000c1e1500 */
[----:B---3--:R-:W3:Y:S04]  /*258c0*/  @!P1 LDG.E.U16 R42, desc[UR10][R20.64] ;  /* 0x0000000a142a9981 */ /* 0x008ee8000c1e1500 */
[----:B------:R-:W2:Y:S04]  /*258d0*/  LDL.LU.64 R28, [R1+0xd40] ;  /* 0x000d4000011c7983 */ /* 0x000ea80000300a00 */
[----:B------:R-:W3:Y:S04]  /*258e0*/  LDL.LU.64 R12, [R1+0xd38] ;  /* 0x000d3800010c7983 */ /* 0x000ee80000300a00 */
[----:B------:R-:W3:Y:S04]  /*258f0*/  LDL.LU.64 R20, [R1+0xd30] ;  /* 0x000d300001147983 */ /* 0x000ee80000300a00 */
        /* <DEDUP_REMOVED lines=21> */
[----:B----4-:R-:W4:Y:S04]  /*25a50*/  @!P0 LDG.E.U16 R43, desc[UR10][R48.64] ;  /* 0x0000000a302b8981 */ /* 0x010f28000c1e1500 */
[----:B------:R1:W4:Y:S01]  /*25a60*/  LDL.LU.64 R48, [R1+0xd28] ;  /* 0x000d280001307983 */ /* 0x0003220000300a00 */
[----:B------:R-:W-:-:S03]  /*25a70*/  LOP3.LUT R31, R0, 0x40, RZ, 0x3c, !PT ;  /* 0x00000040001f7812 */ /* 0x000fc600078e3cff */
[----:B--2---:R-:W2:Y:S04]  /*25a80*/  @!P1 LDG.E.U16 R2, desc[UR10][R28.64] ;  /* 0x0000000a1c029981 */ /* 0x004ea8000c1e1500 */
[----:B---3--:R-:W-:Y:S04]  /*25a90*/  STS.U16 [R31+UR9+0x1ce00], R22 ;  /* 0x01ce00161f007988 */ /* 0x008fe80008000409 */
[----:B------:R-:W-:Y:S04]  /*25aa0*/  STS.U16 [R31+UR9+0x19200], R23 ;  /* 0x019200171f007988 */ /* 0x000fe80008000409 */
[----:B------:R-:W-:Y:S04]  /*25ab0*/  STS.U16 [R31+UR9+0x1d200], R34 ;  /* 0x01d200221f007988 */ /* 0x000fe80008000409 */
[----:B------:R-:W-:Y:S04]  /*25ac0*/  STS.U16 [R31+UR9+0x19600], R14 ;  /* 0x0196000e1f007988 */ /* 0x000fe80008000409 */
[----:B------:R-:W-:Y:S04]  /*25ad0*/  STS.U16 [R31+UR9+0x1d600], R15 ;  /* 0x01d6000f1f007988 */ /* 0x000fe80008000409 */
[----:B------:R0:W-:Y:S04]  /*25ae0*/  STS.U16 [R31+UR9+0x19a00], R9 ;  /* 0x019a00091f007988 */ /* 0x0001e80008000409 */
[----:B------:R3:W-:Y:S04]  /*25af0*/  STS.U16 [R31+UR9+0x1da00], R51 ;  /* 0x01da00331f007988 */ /* 0x0007e80008000409 */
[----:B------:R1:W-:Y:S01]  /*25b00*/  STS.U16 [R31+UR9+0x19e00], R30 ;  /* 0x019e001e1f007988 */ /* 0x0003e20008000409 */
[----:B0-----:R-:W-:-:S03]  /*25b10*/  LOP3.LUT R9, R0, 0x50, RZ, 0x3c, !PT ;  /* 0x0000005000097812 */ /* 0x001fc600078e3cff */
[----:B------:R0:W-:Y:S04]  /*25b20*/  STS.U16 [R31+UR9+0x1de00], R3 ;  /* 0x01de00031f007988 */ /* 0x0001e80008000409 */
        /* <DEDUP_REMOVED lines=10> */
[----:B----4-:R-:W4:Y:S04]  /*25bd0*/  @!P1 LDG.E.U16 R48, desc[UR10][R4.64] ;  /* 0x0000000a04309981 */ /* 0x010f28000c1e1500 */
[----:B------:R-:W2:Y:S04]  /*25be0*/  @!P0 LDG.E.U16 R49, desc[UR10][R52.64] ;  /* 0x0000000a34318981 */ /* 0x000ea8000c1e1500 */
[----:B------:R-:W2:Y:S04]  /*25bf0*/  LDL.LU.64 R4, [R1+0xd20] ;  /* 0x000d200001047983 */ /* 0x000ea80000300a00 */
[----:B------:R-:W4:Y:S04]  /*25c00*/  LDL.LU R24, [R1+0x378] ;  /* 0x0003780001187983 */ /* 0x000f280000300800 */
[----:B------:R-:W4:Y:S04]  /*25c10*/  LDL.LU R8, [R1+0x35c] ;  /* 0x00035c0001087983 */ /* 0x000f280000300800 */
[----:B------:R0:W4:Y:S04]  /*25c20*/  LDL.LU.64 R52, [R1+0xd18] ;  /* 0x000d180001347983 */ /* 0x0001280000300a00 */
[----:B------:R0:W5:Y:S04]  /*25c30*/  LDL.LU R22, [R1+0xd14] ;  /* 0x000d140001167983 */ /* 0x0001680000300800 */
[----:B------:R0:W5:Y:S04]  /*25c40*/  LDL.LU R23, [R1+0xd10] ;  /* 0x000d100001177983 */ /* 0x0001680000300800 */
[----:B------:R-:W4:Y:S04]  /*25c50*/  LDL.LU R34, [R1+0xd0c] ;  /* 0x000d0c0001227983 */ /* 0x000f280000300800 */
[----:B------:R0:W5:Y:S04]  /*25c60*/  LDL.LU R14, [R1+0xd08] ;  /* 0x000d0800010e7983 */ /* 0x0001680000300800 */
[----:B------:R0:W5:Y:S04]  /*25c70*/  LDL.LU R15, [R1+0xd04] ;  /* 0x000d0400010f7983 */ /* 0x0001680000300800 */
[----:B---3--:R-:W3:Y:S04]  /*25c80*/  LDL.LU R51, [R1+0xd00] ;  /* 0x000d000001337983 */ /* 0x008ee80000300800 */
[----:B-1----:R1:W5:Y:S04]  /*25c90*/  LDL.LU R30, [R1+0xcfc] ;  /* 0x000cfc00011e7983 */ /* 0x0023680000300800 */
[----:B0-----:R1:W5:Y:S04]  /*25ca0*/  LDL.LU R31, [R1+0xcf8] ;  /* 0x000cf800011f7983 */ /* 0x0013680000300800 */
        /* <DEDUP_REMOVED lines=11> */
[----:B------:R0:W-:Y:S04]  /*25d60*/  STS.U16 [R9+UR9+0x19680], R25 ;  /* 0x0196801909007988 */ /* 0x0001e80008000409 */
[----:B------:R1:W-:Y:S04]  /*25d70*/  STS.U16 [R9+UR9+0x1d680], R36 ;  /* 0x01d6802409007988 */ /* 0x0003e80008000409 */
[----:B0-----:R-:W3:Y:S04]  /*25d80*/  LDL.LU R25, [R1+0xcc8] ;  /* 0x000cc80001197983 */ /* 0x001ee80000300800 */
[----:B-1----:R-:W3:Y:S04]  /*25d90*/  LDL.LU R36, [R1+0xcc4] ;  /* 0x000cc40001247983 */ /* 0x002ee80000300800 */
[----:B--2---:R-:W2:Y:S04]  /*25da0*/  @!P0 LDG.E.U16 R50, desc[UR10][R4.64] ;  /* 0x0000000a04328981 */ /* 0x004ea8000c1e1500 */
[----:B----4-:R-:W4:Y:S04]  /*25db0*/  @!P0 LDG.E.U16 R53, desc[UR10][R12.64] ;  /* 0x0000000a0c358981 */ /* 0x010f28000c1e1500 */
[----:B------:R-:W2:Y:S04]  /*25dc0*/  @!P1 LDG.E.U16 R52, desc[UR10][R20.64] ;  /* 0x0000000a14349981 */ /* 0x000ea8000c1e1500 */
[----:B---3--:R-:W-:Y:S04]  /*25dd0*/  STS.U16 [R9+UR9+0x19a80], R36 ;  /* 0x019a802409007988 */ /* 0x008fe80008000409 */
[----:B------:R0:W-:Y:S04]  /*25de0*/  STS.U16 [R9+UR9+0x1da80], R24 ;  /* 0x01da801809007988 */ /* 0x0001e80008000409 */
[----:B0-----:R-:W3:Y:S01]  /*25df0*/  LDL.LU R24, [R1+0xcc0] ;  /* 0x000cc00001187983 */ /* 0x001ee20000300800 */
[----:B------:R-:W-:-:S03]  /*25e00*/  LOP3.LUT R36, R0, 0x60, RZ, 0x3c, !PT ;  /* 0x0000006000247812 */ /* 0x000fc600078e3cff */
[----:B------:R0:W-:Y:S04]  /*25e10*/  STS.U16 [R9+UR9+0x19e80], R8 ;  /* 0x019e800809007988 */ /* 0x0001e80008000409 */
[----:B0-----:R0:W5:Y:S04]  /*25e20*/  LDL.LU R8, [R1+0xcbc] ;  /* 0x000cbc0001087983 */ /* 0x0011680000300800 */
[----:B---3--:R1:W-:Y:S04]  /*25e30*/  STS.U16 [R9+UR9+0x1de80], R24 ;  /* 0x01de801809007988 */ /* 0x0083e80008000409 */
[----:B------:R3:W-:Y:S04]  /*25e40*/  STS.U16 [R36+UR9+0x18300], R25 ;  /* 0x0183001924007988 */ /* 0x0007e80008000409 */
[----:B------:R0:W-:Y:S04]  /*25e50*/  STS.U16 [R36+UR9+0x1c300], R16 ;  /* 0x01c3001024007988 */ /* 0x0001e80008000409 */
[----:B-1----:R1:W5:Y:S04]  /*25e60*/  LDL.LU R9, [R1+0xcb8] ;  /* 0x000cb80001097983 */ /* 0x0023680000300800 */
[----:B------:R1:W5:Y:S04]  /*25e70*/  LDL.LU R24, [R1+0xcb4] ;  /* 0x000cb40001187983 */ /* 0x0003680000300800 */
[----:B------:R0:W-:Y:S04]  /*25e80*/  STS.U16 [R36+UR9+0x18700], R17 ;  /* 0x0187001124007988 */ /* 0x0001e80008000409 */
[----:B---3--:R1:W5:Y:S04]  /*25e90*/  LDL.LU R25, [R1+0xcb0] ;  /* 0x000cb00001197983 */ /* 0x0083680000300800 */
[----:B------:R3:W-:Y:S04]  /*25ea0*/  STS.U16 [R36+UR9+0x1c700], R32 ;  /* 0x01c7002024007988 */ /* 0x0007e80008000409 */
[----:B0-----:R1:W5:Y:S04]  /*25eb0*/  LDL.LU R16, [R1+0xcac] ;  /* 0x000cac0001107983 */ /* 0x0013680000300800 */
[----:B------:R0:W-:Y:S04]  /*25ec0*/  STS.U16 [R36+UR9+0x18b00], R33 ;  /* 0x018b002124007988 */ /* 0x0001e80008000409 */
        /* <DEDUP_REMOVED lines=17> */
[----:B------:R1:W5:Y:S01]  /*25fe0*/  LDL.LU R3, [R1+0xc84] ;  /* 0x000c840001037983 */ /* 0x0003620000300800 */
[----:B---3--:R-:W-:-:S03]  /*25ff0*/  LOP3.LUT R51, R0, 0x70, RZ, 0x3c, !PT ;  /* 0x0000007000337812 */ /* 0x008fc600078e3cff */
[----:B------:R0:W-:Y:S04]  /*26000*/  STS.U16 [R36+UR9+0x1db00], R34 ;  /* 0x01db002224007988 */ /* 0x0001e80008000409 */
[----:B------:R3:W-:Y:S04]  /*26010*/  STS.U16 [R36+UR9+0x19f00], R35 ;  /* 0x019f002324007988 */ /* 0x0007e80008000409 */
[----:B------:R1:W-:Y:S04]  /*26020*/  STS.U16 [R36+UR9+0x1df00], R37 ;  /* 0x01df002524007988 */ /* 0x0003e80008000409 */
[----:B0-----:R0:W5:Y:S04]  /*26030*/  LDL.LU R34, [R1+0xc80] ;  /* 0x000c800001227983 */ /* 0x0011680000300800 */
[----:B---3--:R0:W5:Y:S04]  /*26040*/  LDL.LU R35, [R1+0xc7c] ;  /* 0x000c7c0001237983 */ /* 0x0081680000300800 */
[----:B-1----:R0:W5:Y:S04]  /*26050*/  LDL.LU R36, [R1+0xc78] ;  /* 0x000c780001247983 */ /* 0x0021680000300800 */
[----:B------:R0:W5:Y:S04]  /*26060*/  LDL.LU R37, [R1+0xc74] ;  /* 0x000c740001257983 */ /* 0x0001680000300800 */
[----:B------:R1:W-:Y:S04]  /*26070*/  STS.U16 [R51+UR9+0x18380], R38 ;  /* 0x0183802633007988 */ /* 0x0003e80008000409 */
[----:B------:R3:W-:Y:S04]  /*26080*/  STS.U16 [R51+UR9+0x1c380], R39 ;  /* 0x01c3802733007988 */ /* 0x0007e80008000409 */
[----:B------:R0:W-:Y:S04]  /*26090*/  STS.U16 [R51+UR9+0x18780], R44 ;  /* 0x0187802c33007988 */ /* 0x0001e80008000409 */
[----:B-1----:R1:W5:Y:S04]  /*260a0*/  LDL.LU R38, [R1+0xc70] ;  /* 0x000c700001267983 */ /* 0x0023680000300800 */
[----:B---3--:R1:W5:Y:S04]  /*260b0*/  LDL.LU R39, [R1+0xc6c] ;  /* 0x000c6c0001277983 */ /* 0x0083680000300800 */
[----:B0-----:R1:W5:Y:S04]  /*260c0*/  LDL.LU R44, [R1+0xc68] ;  /* 0x000c6800012c7983 */ /* 0x0013680000300800 */
[----:B------:R0:W-:Y:S04]  /*260d0*/  STS.U16 [R51+UR9+0x1c780], R45 ;  /* 0x01c7802d33007988 */ /* 0x0001e80008000409 */
[----:B------:R3:W-:Y:S04]  /*260e0*/  STS.U16 [R51+UR9+0x18b80], R40 ;  /* 0x018b802833007988 */ /* 0x0007e80008000409 */
[----:B------:R1:W-:Y:S04]  /*260f0*/  STS.U16 [R51+UR9+0x1cb80], R41 ;  /* 0x01cb802933007988 */ /* 0x0003e80008000409 */
[----:B0-----:R0:W5:Y:S04]  /*26100*/  LDL.LU R45, [R1+0xc64] ;  /* 0x000c6400012d7983 */ /* 0x0011680000300800 */
[----:B---3--:R0:W5:Y:S04]  /*26110*/  LDL.LU R40, [R1+0xc60] ;  /* 0x000c600001287983 */ /* 0x0081680000300800 */
[----:B-1----:R0:W5:Y:S04]  /*26120*/  LDL.LU R41, [R1+0xc5c] ;  /* 0x000c5c0001297983 */ /* 0x0021680000300800 */
        /* <DEDUP_REMOVED lines=13> */
[----:B----4-:R3:W-:Y:S04]  /*26200*/  STS.U16 [R51+UR9+0x1db80], R53 ;  /* 0x01db803533007988 */ /* 0x0107e80008000409 */
[----:B--2---:R2:W-:Y:S04]  /*26210*/  STS.U16 [R51+UR9+0x19f80], R52 ;  /* 0x019f803433007988 */ /* 0x0045e80008000409 */
[----:B-1----:R0:W5:Y:S04]  /*26220*/  LDL.LU R2, [R1+0xc40] ;  /* 0x000c400001027983 */ /* 0x0021680000300800 */
[----:B---3--:R0:W5:Y:S04]  /*26230*/  LDL.LU R53, [R1+0xc3c] ;  /* 0x000c3c0001357983 */ /* 0x0081680000300800 */
[----:B--2---:R0:W5:Y:S04]  /*26240*/  LDL.LU R52, [R1+0xc38] ;  /* 0x000c380001347983 */ /* 0x0041680000300800 */
[----:B------:R1:W-:Y:S01]  /*26250*/  STS.U16 [R51+UR9+0x1df80], R50 ;  /* 0x01df803233007988 */ /* 0x0003e20008000409 */
[----:B------:R2:W-:Y:S06]  /*26260*/  MEMBAR.ALL.CTA ;  /* 0x0000000000007992 */ /* 0x0005ec0000008000 */
[----:B--2---:R-:W2:Y:S04]  /*26270*/  FENCE.VIEW.ASYNC.S ;  /* 0x00000000000073c6 */ /* 0x004ea80000000000 */
[----:B-1----:R0:W5:Y:S01]  /*26280*/  LDL.LU R51, [R1+0xc34] ;  /* 0x000c340001337983 */ /* 0x0021620000300800 */
[----:B------:R-:W1:Y:S01]  /*26290*/  LDC R50, c[0x0][0x3ac] ;  /* 0x0000eb00ff327b82 */ /* 0x000e620000000800 */
[----:B------:R-:W-:-:S04]  /*262a0*/  ULEA UR4, UR76, UR9, 0x3 ;  /* 0x000000094c047291 */ /* 0x000fc8000f8e18ff */
[----:B------:R-:W-:Y:S01]  /*262b0*/  UIADD3 UR4, UPT, UPT, UR4, 0x20000, URZ ;  /* 0x0002000004047890 */ /* 0x000fe2000fffe0ff */
[----:B-1----:R-:W-:-:S04]  /*262c0*/  IMAD.SHL.U32 R50, R50, 0x100, RZ ;  /* 0x0000010032327824 */ /* 0x002fc800078e00ff */
[----:B------:R-:W-:Y:S01]  /*262d0*/  IMAD.SHL.U32 R50, R50, 0x2, RZ ;  /* 0x0000000232327824 */ /* 0x000fe200078e00ff */
[----:B--2---:R-:W-:Y:S06]  /*262e0*/  BAR.SYNC.DEFER_BLOCKING 0x0 ;  /* 0x0000000000007b1d */ /* 0x004fec0000010000 */
[----:B0-----:R-:W-:Y:S05]  /*262f0*/  BRA.U UP1, `(.L_x_9) ;  /* 0x0000000101807547 */ /* 0x001fea000b800000 */
[----:B------:R0:W-:Y:S01]  /*26300*/  STL [R1+0xc34], R0 ;  /* 0x000c340001007387 */ /* 0x0001e20000100800 */
[----:B------:R-:W-:Y:S01]  /*26310*/  MOV.SPILL R50, UR6 ;  /* 0x0000000600327c02 */ /* 0x000fe20009000f00 */
[----:B------:R-:W-:Y:S01]  /*26320*/  UMOV UR73, 0x40004040 ;  /* 0x4000404000497882 */ /* 0x000fe20000000000 */
[----:B------:R-:W-:Y:S01]  /*26330*/  UMOV UR6, 0x0 ;  /* 0x0000000000067882 */ /* 0x000fe20000000000 */
[----:B------:R-:W-:Y:S01]  /*26340*/  UMOV UR75, 0x40004040 ;  /* 0x40004040004b7882 */ /* 0x000fe20000000000 */
[----:B0-----:R-:W-:Y:S01]  /*26350*/  MOV.SPILL R0, UR7 ;  /* 0x0000000700007c02 */ /* 0x001fe20009000f00 */
[----:B------:R-:W-:Y:S02]  /*26360*/  UMOV UR7, 0x4108010 ;  /* 0x0410801000077882 */ /* 0x000fe40000000000 */
[----:B------:R-:W-:Y:S01]  /*26370*/  UTCHMMA gdesc[UR72], gdesc[UR74], tmem[UR8], tmem[UR6], idesc[UR7], UPT ;  /* 0x00ff064a480075ea */ /* 0x000fe2000b800008 */
        /* <DEDUP_REMOVED lines=14> */
[----:B------:R0:W-:Y:S02]  /*26460*/  UTCHMMA gdesc[UR68], gdesc[UR70], tmem[UR8], tmem[UR6], idesc[UR7], UPT ;  /* 0x00ff0646440075ea */ /* 0x0001e4000b800008 */
[----:B0-----:R-:W-:-:S02]  /*26470*/  R2UR.FILL UR7, R0 ;  /* 0x00000000000772ca */ /* 0x001fc400004e0000 */
[----:B------:R0:W5:Y:S01]  /*26480*/  LDL.LU R0, [R1+0xc34] ;  /* 0x000c340001007983 */ /* 0x0001620000300800 */
[----:B------:R-:W-:Y:S01]  /*26490*/  R2UR.FILL UR6, R50 ;  /* 0x00000000320672ca */ /* 0x000fe200004e0000 */
[----:B------:R-:W-:Y:S01]  /*264a0*/  UMOV UR5, URZ ;  /* 0x000000ff00057c82 */ /* 0x000fe20008000000 */
[----:B------:R-:W1:Y:S01]  /*264b0*/  LDC R50, c[0x0][0x3ac] ;  /* 0x0000eb00ff327b82 */ /* 0x000e620000000800 */
[----:B------:R-:W-:Y:S02]  /*264c0*/  UMOV UR5, UR4 ;  /* 0x0000000400057c82 */ /* 0x000fe40008000000 */
[----:B------:R0:W-:Y:S01]  /*264d0*/  UTCBAR [UR5], URZ ;  /* 0x000000ff050073e9 */ /* 0x0001e200080000ff */
[----:B-1----:R-:W-:-:S04]  /*264e0*/  IMAD.SHL.U32 R50, R50, 0x100, RZ ;  /* 0x0000010032327824 */ /* 0x002fc800078e00ff */
[----:B0-----:R-:W-:-:S07]  /*264f0*/  IMAD.SHL.U32 R50, R50, 0x2, RZ ;  /* 0x0000000232327824 */ /* 0x001fce00078e00ff */
.L_x_9:
[----:B------:R-:W-:Y:S01]  /*26500*/  UIADD3 UR76, UPT, UPT, UR76, 0x1, URZ ;  /* 0x000000014c4c7890 */ /* 0x000fe2000fffe0ff */
[----:B------:R-:W-:-:S03]  /*26510*/  UMOV UR5, UR7 ;  /* 0x0000000700057c82 */ /* 0x000fc60008000000 */
[----:B------:R-:W-:-:S04]  /*26520*/  UISETP.GT.AND UP2, UPT, UR76, 0x1, UPT ;  /* 0x000000014c00788c */ /* 0x000fc8000bf44270 */
[----:B------:R-:W-:Y:S02]  /*26530*/  USEL UR73, URZ, 0x1, !UP2 ;  /* 0x00000001ff497887 */ /* 0x000fe4000d000000 */
[----:B------:R-:W-:Y:S02]  /*26540*/  USEL UR76, UR76, URZ, !UP2 ;  /* 0x000000ff4c4c7287 */ /* 0x000fe4000d000000 */
[----:B------:R-:W-:Y:S02]  /*26550*/  UISETP.NE.U32.AND UP2, UPT, UR6, UR77, UPT ;  /* 0x0000004d0600728c */ /* 0x000fe4000bf45070 */
[----:B------:R-:W-:-:S07]  /*26560*/  ULOP3.LUT UR73, UR7, UR73, URZ, 0x3c, !UPT ;  /* 0x0000004907497292 */ /* 0x000fce000f8e3cff */
[----:B------:R-:W-:Y:S01]  /*26570*/  UMOV UR7, UR73 ;  /* 0x0000004900077c82 */ /* 0x000fe20008000000 */
[----:B------:R-:W-:Y:S05]  /*26580*/  BRA.U UP2, `(.L_x_10) ;  /* 0xfffffec502647547 */ /* 0x000fea000b83ffff */
.L_x_7:
[----:B-----5:R-:W2:Y:S02]  /*26590*/  LDL.LU R52, [R1+0xc30] ;  /* 0x000c300001347983 */ /* 0x020ea40000300800 */
[----:B--2---:R-:W-:-:S13]  /*265a0*/  R2UR UR6, R52 ;  /* 0x00000000340672ca */ /* 0x004fda00000e0000 */
[----:B------:R-:W-:-:S09]  /*265b0*/  UISETP.GE.AND UP1, UPT, UR6, 0x100, UPT ;  /* 0x000001000600788c */ /* 0x000fd2000bf26270 */
[----:B------:R-:W-:Y:S05]  /*265c0*/  BRA.U !UP1, `(.L_x_11) ;  /* 0x0000000109107547 */ /* 0x000fea000b800000 */
[----:B------:R-:W-:-:S06]  /*265d0*/  USHF.L.U32 UR5, UR5, 0x1f, URZ ;  /* 0x0000001f05057899 */ /* 0x000fcc00080006ff */
[----:B------:R-:W-:-:S04]  /*265e0*/  IMAD.U32 R0, RZ, RZ, UR5 ;  /* 0x00000005ff007e24 */ /* 0x000fc8000f8e00ff */
[----:B------:R-:W0:Y:S02]  /*265f0*/  SYNCS.PHASECHK.TRANS64.TRYWAIT P0, [UR4], R0 ;  /* 0x00000000ff0075a7 */ /* 0x000e240008001104 */
[----:B0-----:R-:W-:Y:S05]  /*26600*/  @!P0 BRA `(.L_x_12) ;  /* 0x0000001000f48947 */ /* 0x001fea0003800000 */
.L_x_11:
[----:B------:R-:W2:Y:S01]  /*26610*/  LDL.LU R2, [R1+0xc2c] ;  /* 0x000c2c0001027983 */ /* 0x000ea20000300800 */
[----:B------:R-:W0:Y:S03]  /*26620*/  LDCU.128 UR12, c[0x0][0x390] ;  /* 0x00007200ff0c77ac */ /* 0x000e260008000c00 */
[----:B------:R-:W3:Y:S01]  /*26630*/  LDL.LU R40, [R1+0xc28] ;  /* 0x000c280001287983 */ /* 0x000ee20000300800 */
[----:B------:R-:W1:Y:S01]  /*26640*/  LDCU UR5, c[0x0][0x3b8] ;  /* 0x00007700ff0577ac */ /* 0x000e620008000800 */
[----:B------:R-:W-:Y:S06]  /*26650*/  BAR.SYNC.DEFER_BLOCKING 0x0 ;  /* 0x0000000000007b1d */ /* 0x000fec0000010000 */
[----:B------:R-:W4:Y:S01]  /*26660*/  S2R R41, SR_TID.X ;  /* 0x0000000000297919 */ /* 0x000f220000002100 */
[----:B------:R-:W5:Y:S01]  /*26670*/  S2R R38, SR_TID.X ;  /* 0x0000000000267919 */ /* 0x000f620000002100 */
[----:B------:R-:W0:Y:S02]  /*26680*/  @!P2 SYNCS.CCTL.IV [UR9+0x20000] ;  /* 0x02000000ff00a9b1 */ /* 0x000e240008000009 */
[----:B0-----:R-:W-:Y:S01]  /*26690*/  BAR.SYNC.DEFER_BLOCKING 0x0 ;  /* 0x0000000000007b1d */ /* 0x001fe20000010000 */
[----:B----4-:R-:W-:-:S02]  /*266a0*/  IMAD.SHL.U32 R0, R41, 0x10, RZ ;  /* 0x0000001029007824 */ /* 0x010fc400078e00ff */
[----:B------:R-:W-:-:S03]  /*266b0*/  IMAD.SHL.U32 R3, R41, 0x80, RZ ;  /* 0x0000008029037824 */ /* 0x000fc600078e00ff */
[----:B------:R-:W-:Y:S02]  /*266c0*/  LOP3.LUT R0, R0, 0xf0, RZ, 0xc0, !PT ;  /* 0x000000f000007812 */ /* 0x000fe400078ec0ff */
[----:B------:R-:W-:Y:S02]  /*266d0*/  LOP3.LUT R3, R3, 0x800, RZ, 0xc0, !PT ;  /* 0x0000080003037812 */ /* 0x000fe400078ec0ff */
[----:B-----5:R-:W-:Y:S01]  /*266e0*/  LOP3.LUT R42, R38, 0x7f, RZ, 0xc0, !PT ;  /* 0x0000007f262a7812 */ /* 0x020fe200078ec0ff */
[----:B------:R-:W0:Y:S01]  /*266f0*/  @!P2 SYNCS.CCTL.IV [UR9+0x20008] ;  /* 0x02000800ff00a9b1 */ /* 0x000e220008000009 */
[----:B------:R-:W-:Y:S02]  /*26700*/  IADD3 R3, PT, PT, R0, UR9, R3 ;  /* 0x0000000900037c10 */ /* 0x000fe4000fffe003 */
[----:B--2---:R-:W-:-:S13]  /*26710*/  R2UR UR4, R2 ;  /* 0x00000000020472ca */ /* 0x004fda00000e0000 */
[----:B------:R-:W-:Y:S01]  /*26720*/  LDTM.16dp32bit_t0_t15.x32 R4, tmem[UR4] ;  /* 0x00000004000479ee */ /* 0x000fe20008a80000 */
[----:B------:R-:W2:Y:S01]  /*26730*/  LDTM.16dp32bit_t16_t31.x32 R4, tmem[UR4+0x20] ;  /* 0x00002004000479ee */ /* 0x000ea20008aa0000 */
[----:B------:R-:W-:Y:S01]  /*26740*/  IMAD.SHL.U32 R2, R41, 0x8, RZ ;  /* 0x0000000829027824 */ /* 0x000fe200078e00ff */
[----:B------:R-:W3:Y:S01]  /*26750*/  LDCU UR4, c[0x0][0x3b4] ;  /* 0x00007680ff0477ac */ /* 0x000ee20008000800 */
[----:B------:R-:W-:-:S03]  /*26760*/  NOP ;  /* 0x0000000000007918 */ /* 0x000fc60000000000 */
[----:B------:R-:W-:-:S05]  /*26770*/  LOP3.LUT R2, R2, 0x300, RZ, 0xc0, !PT ;  /* 0x0000030002027812 */ /* 0x000fca00078ec0ff */
[----:B------:R-:W-:Y:S01]  /*26780*/  IMAD.IADD R0, R2, 0x1, R3 ;  /* 0x0000000102007824 */ /* 0x000fe200078e0203 */
[----:B--2---:R-:W-:Y:S02]  /*26790*/  F2FP.F16.F32.PACK_AB R4, R6, R4 ;  /* 0x000000040604723e */ /* 0x004fe400000000ff */
[----:B------:R-:W-:Y:S02]  /*267a0*/  F2FP.F16.F32.PACK_AB R36, R7, R5 ;  /* 0x000000050724723e */ /* 0x000fe400000000ff */
[----:B------:R-:W-:Y:S02]  /*267b0*/  F2FP.F16.F32.PACK_AB R5, R10, R8 ;  /* 0x000000080a05723e */ /* 0x000fe400000000ff */
[----:B------:R-:W-:Y:S02]  /*267c0*/  F2FP.F16.F32.PACK_AB R37, R11, R9 ;  /* 0x000000090b25723e */ /* 0x000fe400000000ff */
[----:B------:R-:W-:Y:S02]  /*267d0*/  F2FP.F16.F32.PACK_AB R6, R14, R12 ;  /* 0x0000000c0e06723e */ /* 0x000fe400000000ff */
[----:B------:R-:W-:-:S02]  /*267e0*/  F2FP.F16.F32.PACK_AB R38, R15, R13 ;  /* 0x0000000d0f26723e */ /* 0x000fc400000000ff */
[----:B------:R-:W-:Y:S02]  /*267f0*/  F2FP.F16.F32.PACK_AB R7, R18, R16 ;  /* 0x000000101207723e */ /* 0x000fe400000000ff */
[----:B------:R-:W-:-:S03]  /*26800*/  F2FP.F16.F32.PACK_AB R39, R19, R17 ;  /* 0x000000111327723e */ /* 0x000fc600000000ff */
[----:B0-----:R0:W-:Y:S01]  /*26810*/  STS.128 [R0], R4 ;  /* 0x0000000400007388 */ /* 0x0011e20000000c00 */
[----:B------:R-:W-:-:S03]  /*26820*/  SHF.R.U32.HI R16, RZ, 0x6, R41 ;  /* 0x00000006ff107819 */ /* 0x000fc60000011629 */
[----:B------:R-:W-:Y:S01]  /*26830*/  STS.128 [R0+0x400], R36 ;  /* 0x0004002400007388 */ /* 0x000fe20000000c00 */
[----:B------:R-:W-:Y:S01]  /*26840*/  SGXT.U32 R16, R16, 0x1 ;  /* 0x000000011010781a */ /* 0x000fe20000000000 */
[C---:B---3--:R-:W-:Y:S01]  /*26850*/  IMAD R3, R40.reuse, UR4, RZ ;  /* 0x0000000428037c24 */ /* 0x048fe2000f8e02ff */
[----:B------:R-:W-:Y:S02]  /*26860*/  ISETP.GE.AND P0, PT, R40, UR14, PT ;  /* 0x0000000e28007c0c */ /* 0x000fe4000bf06270 */
[----:B0-----:R-:W-:Y:S02]  /*26870*/  LOP3.LUT R4, R53, R16, RZ, 0xfc, !PT ;  /* 0x0000001035047212 */ /* 0x001fe400078efcff */
[C---:B------:R-:W-:Y:S02]  /*26880*/  LEA R17, P1, R3.reuse, UR12, 0x1 ;  /* 0x0000000c03117c11 */ /* 0x040fe4000f8208ff */
[C---:B------:R-:W-:Y:S01]  /*26890*/  ISETP.LT.AND P3, PT, R4.reuse, UR15, !P0 ;  /* 0x0000000f04007c0c */ /* 0x040fe2000c761270 */
[----:B-1----:R-:W-:Y:S01]  /*268a0*/  IMAD R4, R4, UR5, RZ ;  /* 0x0000000504047c24 */ /* 0x002fe2000f8e02ff */
[----:B------:R-:W-:Y:S01]  /*268b0*/  LEA R2, R42, UR9, 0x4 ;  /* 0x000000092a027c11 */ /* 0x000fe2000f8e20ff */
[----:B------:R-:W-:Y:S01]  /*268c0*/  BAR.SYNC.DEFER_BLOCKING 0x0 ;  /* 0x0000000000007b1d */ /* 0x000fe20000010000 */
[----:B------:R-:W-:-:S02]  /*268d0*/  LEA.HI.X.SX32 R3, R3, UR13, 0x1, P1 ;  /* 0x0000000d03037c11 */ /* 0x000fc400088f0eff */
[----:B------:R-:W-:-:S04]  /*268e0*/  LEA R18, P4, R4, R17, 0x1 ;  /* 0x0000001104127211 */ /* 0x000fc800078808ff */
[----:B------:R-:W-:Y:S01]  /*268f0*/  LEA.HI.X.SX32 R19, R4, R3, 0x1, P4 ;  /* 0x0000000304137211 */ /* 0x000fe200020f0eff */
[----:B------:R-:W0:Y:S04]  /*26900*/  LDS.128 R8, [R2] ;  /* 0x0000000002087984 */ /* 0x000e280000000c00 */
[----:B------:R-:W-:Y:S01]  /*26910*/  LDS.128 R4, [R2+0x800] ;  /* 0x0008000002047984 */ /* 0x000fe20000000c00 */
[----:B------:R-:W-:Y:S02]  /*26920*/  F2FP.F16.F32.PACK_AB R20, R22, R20 ;  /* 0x000000141614723e */ /* 0x000fe400000000ff */
[----:B------:R-:W-:Y:S02]  /*26930*/  F2FP.F16.F32.PACK_AB R12, R23, R21 ;  /* 0x00000015170c723e */ /* 0x000fe400000000ff */
[----:B------:R-:W-:-:S02]  /*26940*/  F2FP.F16.F32.PACK_AB R21, R26, R24 ;  /* 0x000000181a15723e */ /* 0x000fc400000000ff */
[----:B------:R-:W-:Y:S02]  /*26950*/  F2FP.F16.F32.PACK_AB R13, R27, R25 ;  /* 0x000000191b0d723e */ /* 0x000fe400000000ff */
[----:B------:R-:W-:Y:S02]  /*26960*/  F2FP.F16.F32.PACK_AB R22, R30, R28 ;  /* 0x0000001c1e16723e */ /* 0x000fe400000000ff */
[----:B------:R-:W-:Y:S02]  /*26970*/  F2FP.F16.F32.PACK_AB R14, R31, R29 ;  /* 0x0000001d1f0e723e */ /* 0x000fe400000000ff */
[----:B------:R-:W-:Y:S01]  /*26980*/  F2FP.F16.F32.PACK_AB R23, R34, R32 ;  /* 0x000000202217723e */ /* 0x000fe200000000ff */
[----:B------:R-:W-:Y:S01]  /*26990*/  BAR.SYNC.DEFER_BLOCKING 0x0 ;  /* 0x0000000000007b1d */ /* 0x000fe20000010000 */
[----:B------:R-:W-:Y:S02]  /*269a0*/  F2FP.F16.F32.PACK_AB R15, R35, R33 ;  /* 0x00000021230f723e */ /* 0x000fe400000000ff */
[----:B------:R-:W-:-:S02]  /*269b0*/  LOP3.LUT R28, R53, 0x2, R16, 0xfe, !PT ;  /* 0x00000002351c7812 */ /* 0x000fc400078efe10 */
[C-C-:B------:R-:W-:Y:S02]  /*269c0*/  LOP3.LUT R30, R53.reuse, 0x4, R16.reuse, 0xfe, !PT ;  /* 0x00000004351e7812 */ /* 0x140fe400078efe10 */
[C---:B------:R-:W-:Y:S01]  /*269d0*/  ISETP.LT.AND P2, PT, R28.reuse, UR15, !P0 ;  /* 0x0000000f1c007c0c */ /* 0x040fe2000c741270 */
[----:B------:R-:W-:Y:S01]  /*269e0*/  IMAD R28, R28, UR5, RZ ;  /* 0x000000051c1c7c24 */ /* 0x000fe2000f8e02ff */
[C---:B------:R-:W-:Y:S01]  /*269f0*/  ISETP.LT.AND P1, PT, R30.reuse, UR15, !P0 ;  /* 0x0000000f1e007c0c */ /* 0x040fe2000c721270 */
[----:B------:R-:W-:Y:S04]  /*26a00*/  STS.128 [R0], R20 ;  /* 0x0000001400007388 */ /* 0x000fe80000000c00 */
[----:B------:R1:W-:Y:S01]  /*26a10*/  STS.128 [R0+0x400], R12 ;  /* 0x0004000c00007388 */ /* 0x0003e20000000c00 */
[----:B------:R-:W-:Y:S01]  /*26a20*/  BAR.SYNC.DEFER_BLOCKING 0x0 ;  /* 0x0000000000007b1d */ /* 0x000fe20000010000 */
[----:B------:R-:W-:Y:S01]  /*26a30*/  IMAD R30, R30, UR5, RZ ;  /* 0x000000051e1e7c24 */ /* 0x000fe2000f8e02ff */
[----:B------:R-:W-:-:S02]  /*26a40*/  LOP3.LUT R29, R53, 0x6, R16, 0xfe, !PT ;  /* 0x00000006351d7812 */ /* 0x000fc400078efe10 */
[-C--:B------:R-:W-:Y:S02]  /*26a50*/  LEA R24, P5, R28, R17.reuse, 0x1 ;  /* 0x000000111c187211 */ /* 0x080fe400078a08ff */
[----:B------:R-:W-:Y:S02]  /*26a60*/  LEA R26, P4, R30, R17, 0x1 ;  /* 0x000000111e1a7211 */ /* 0x000fe400078808ff */
[-C--:B------:R-:W-:Y:S01]  /*26a70*/  LEA.HI.X.SX32 R25, R28, R3.reuse, 0x1, P5 ;  /* 0x000000031c197211 */ /* 0x080fe200028f0eff */
[----:B-1----:R-:W-:Y:S01]  /*26a80*/  IMAD R0, R29, UR5, RZ ;  /* 0x000000051d007c24 */ /* 0x002fe2000f8e02ff */
[----:B0-----:R-:W-:Y:S02]  /*26a90*/  PRMT R31, R8, 0x7632, R31 ;  /* 0x00007632081f7816 */ /* 0x001fe4000000001f */
[----:B------:R-:W-:Y:S02]  /*26aa0*/  LEA.HI.X.SX32 R27, R30, R3, 0x1, P4 ;  /* 0x000000031e1b7211 */ /* 0x000fe400020f0eff */
[----:B------:R-:W-:-:S02]  /*26ab0*/  LOP3.LUT R12, R53, 0xc, R16, 0xfe, !PT ;  /* 0x0000000c350c7812 */ /* 0x000fc400078efe10 */
[----:B------:R-:W-:Y:S01]  /*26ac0*/  LOP3.LUT R13, R53, 0xa, R16, 0xfe, !PT ;  /* 0x0000000a350d7812 */ /* 0x000fe200078efe10 */
[----:B------:R0:W-:Y:S04]  /*26ad0*/  @P3 STG.E.U16 desc[UR10][R18.64], R8 ;  /* 0x0000000812003986 */ /* 0x0001e8000c10150a */
[----:B------:R1:W-:Y:S01]  /*26ae0*/  @P2 STG.E.U16 desc[UR10][R24.64], R31 ;  /* 0x0000001f18002986 */ /* 0x0003e2000c10150a */
[----:B------:R-:W-:-:S03]  /*26af0*/  ISETP.LT.AND P2, PT, R29, UR15, !P0 ;  /* 0x0000000f1d007c0c */ /* 0x000fc6000c741270 */
[----:B------:R2:W-:Y:S01]  /*26b00*/  @P1 STG.E.U16 desc[UR10][R26.64], R9 ;  /* 0x000000091a001986 */ /* 0x0005e2000c10150a */
[C---:B0-----:R-:W-:Y:S02]  /*26b10*/  LEA R18, P4, R0.reuse, R17, 0x1 ;  /* 0x0000001100127211 */ /* 0x041fe400078808ff */
[C---:B------:R-:W-:Y:S02]  /*26b20*/  ISETP.LT.AND P1, PT, R13.reuse, UR15, !P0 ;  /* 0x0000000f0d007c0c */ /* 0x040fe4000c721270 */
[----:B------:R-:W-:Y:S01]  /*26b30*/  LEA.HI.X.SX32 R19, R0, R3, 0x1, P4 ;  /* 0x0000000300137211 */ /* 0x000fe200020f0eff */
[----:B-1----:R-:W-:Y:S01]  /*26b40*/  IMAD R24, R13, UR5, RZ ;  /* 0x000000050d187c24 */ /* 0x002fe2000f8e02ff */
[C---:B------:R-:W-:Y:S01]  /*26b50*/  ISETP.LT.AND P4, PT, R12.reuse, UR15, !P0 ;  /* 0x0000000f0c007c0c */ /* 0x040fe2000c781270 */
[----:B------:R-:W-:Y:S02]  /*26b60*/  IMAD R0, R12, UR5, RZ ;  /* 0x000000050c007c24 */ /* 0x000fe4000f8e02ff */
[----:B------:R-:W0:Y:S01]  /*26b70*/  LDS.128 R12, [R2] ;  /* 0x00000000020c7984 */ /* 0x000e220000000c00 */
[----:B------:R-:W-:-:S02]  /*26b80*/  LOP3.LUT R28, R53, 0x8, R16, 0xfe, !PT ;  /* 0x00000008351c7812 */ /* 0x000fc400078efe10 */
[----:B------:R-:W-:Y:S02]  /*26b90*/  PRMT R21, R9, 0x7632, R21 ;  /* 0x0000763209157816 */ /* 0x000fe40000000015 */
[C---:B------:R-:W-:Y:S01]  /*26ba0*/  ISETP.LT.AND P3, PT, R28.reuse, UR15, !P0 ;  /* 0x0000000f1c007c0c */ /* 0x040fe2000c761270 */
[----:B------:R-:W-:Y:S01]  /*26bb0*/  IMAD R28, R28, UR5, RZ ;  /* 0x000000051c1c7c24 */ /* 0x000fe2000f8e02ff */
[-C--:B------:R-:W-:Y:S01]  /*26bc0*/  LEA R22, P6, R0, R17.reuse, 0x1 ;  /* 0x0000001100167211 */ /* 0x080fe200078c08ff */
[----:B------:R1:W-:Y:S01]  /*26bd0*/  @P2 STG.E.U16 desc[UR10][R18.64], R21 ;  /* 0x0000001512002986 */ /* 0x0003e2000c10150a */
[-C--:B------:R-:W-:Y:S02]  /*26be0*/  LEA R20, P2, R24, R17.reuse, 0x1 ;  /* 0x0000001118147211 */ /* 0x080fe400078408ff */
[----:B------:R-:W-:Y:S02]  /*26bf0*/  LEA R8, P5, R28, R17, 0x1 ;  /* 0x000000111c087211 */ /* 0x000fe400078a08ff */
[----:B------:R-:W-:-:S02]  /*26c00*/  LEA.HI.X.SX32 R23, R0, R3, 0x1, P6 ;  /* 0x0000000300177211 */ /* 0x000fc400030f0eff */
[C-C-:B------:R-:W-:Y:S02]  /*26c10*/  LOP3.LUT R0, R53.reuse, 0xe, R16.reuse, 0xfe, !PT ;  /* 0x0000000e35007812 */ /* 0x140fe400078efe10 */
[-C--:B--2---:R-:W-:Y:S02]  /*26c20*/  LEA.HI.X.SX32 R9, R28, R3.reuse, 0x1, P5 ;  /* 0x000000031c097211 */ /* 0x084fe400028f0eff */
[----:B-1----:R-:W-:Y:S02]  /*26c30*/  LEA.HI.X.SX32 R21, R24, R3, 0x1, P2 ;  /* 0x0000000318157211 */ /* 0x002fe400010f0eff */
[----:B------:R-:W-:Y:S02]  /*26c40*/  PRMT R19, R10, 0x7632, R19 ;  /* 0x000076320a137816 */ /* 0x000fe40000000013 */
[C---:B------:R-:W-:Y:S01]  /*26c50*/  ISETP.LT.AND P2, PT, R0.reuse, UR15, !P0 ;  /* 0x0000000f00007c0c */ /* 0x040fe2000c741270 */
[----:B------:R-:W-:Y:S01]  /*26c60*/  IMAD R0, R0, UR5, RZ ;  /* 0x0000000500007c24 */ /* 0x000fe2000f8e02ff */
[----:B------:R1:W-:Y:S01]  /*26c70*/  @P3 STG.E.U16 desc[UR10][R8.64], R10 ;  /* 0x0000000a08003986 */ /* 0x0003e2000c10150a */
[----:B------:R-:W-:-:S02]  /*26c80*/  LOP3.LUT R24, R53, 0x10, R16, 0xfe, !PT ;  /* 0x0000001035187812 */ /* 0x000fc400078efe10 */
[C-C-:B------:R-:W-:Y:S01]  /*26c90*/  LOP3.LUT R26, R53.reuse, 0x12, R16.reuse, 0xfe, !PT ;  /* 0x00000012351a7812 */ /* 0x140fe200078efe10 */
[----:B------:R2:W-:Y:S01]  /*26ca0*/  @P1 STG.E.U16 desc[UR10][R20.64], R19 ;  /* 0x0000001314001986 */ /* 0x0005e2000c10150a */
[----:B------:R-:W-:Y:S02]  /*26cb0*/  LOP3.LUT R18, R53, 0x14, R16, 0xfe, !PT ;  /* 0x0000001435127812 */ /* 0x000fe400078efe10 */
[----:B------:R-:W-:Y:S01]  /*26cc0*/  ISETP.LT.AND P3, PT, R24, UR15, !P0 ;  /* 0x0000000f18007c0c */ /* 0x000fe2000c761270 */
[----:B------:R3:W-:Y:S01]  /*26cd0*/  @P4 STG.E.U16 desc[UR10][R22.64], R11 ;  /* 0x0000000b16004986 */ /* 0x0007e2000c10150a */
[----:B-1----:R-:W-:Y:S01]  /*26ce0*/  LEA R8, P1, R0, R17, 0x1 ;  /* 0x0000001100087211 */ /* 0x002fe200078208ff */
[----:B------:R-:W-:Y:S01]  /*26cf0*/  IMAD R24, R24, UR5, RZ ;  /* 0x0000000518187c24 */ /* 0x000fe2000f8e02ff */
[----:B------:R-:W-:Y:S02]  /*26d00*/  PRMT R25, R11, 0x7632, R25 ;  /* 0x000076320b197816 */ /* 0x000fe40000000019 */
[C---:B------:R-:W-:Y:S01]  /*26d10*/  ISETP.LT.AND P4, PT, R26.reuse, UR15, !P0 ;  /* 0x0000000f1a007c0c */ /* 0x040fe2000c781270 */
[----:B------:R-:W-:Y:S01]  /*26d20*/  IMAD R26, R26, UR5, RZ ;  /* 0x000000051a1a7c24 */ /* 0x000fe2000f8e02ff */
[----:B------:R-:W-:Y:S01]  /*26d30*/  LEA.HI.X.SX32 R9, R0, R3, 0x1, P1 ;  /* 0x0000000300097211 */ /* 0x000fe200008f0eff */
[----:B------:R-:W-:Y:S01]  /*26d40*/  IMAD R0, R18, UR5, RZ ;  /* 0x0000000512007c24 */ /* 0x000fe2000f8e02ff */
[----:B------:R-:W-:-:S02]  /*26d50*/  LEA R10, P5, R24, R17, 0x1 ;  /* 0x00000011180a7211 */ /* 0x000fc400078a08ff */
[----:B------:R-:W-:Y:S01]  /*26d60*/  ISETP.LT.AND P1, PT, R18, UR15, !P0 ;  /* 0x0000000f12007c0c */ /* 0x000fe2000c721270 */
[----:B------:R0:W-:Y:S01]  /*26d70*/  @P2 STG.E.U16 desc[UR10][R8.64], R25 ;  /* 0x0000001908002986 */ /* 0x0001e2000c10150a */
[-C--:B------:R-:W-:Y:S02]  /*26d80*/  LEA R18, P6, R26, R17.reuse, 0x1 ;  /* 0x000000111a127211 */ /* 0x080fe400078c08ff */
[----:B--2---:R-:W-:Y:S02]  /*26d90*/  LEA R20, P2, R0, R17, 0x1 ;  /* 0x0000001100147211 */ /* 0x004fe400078408ff */
[----:B---3--:R-:W-:Y:S02]  /*26da0*/  LOP3.LUT R22, R53, 0x16, R16, 0xfe, !PT ;  /* 0x0000001635167812 */ /* 0x008fe400078efe10 */
[-C--:B------:R-:W-:Y:S02]  /*26db0*/  LEA.HI.X.SX32 R11, R24, R3.reuse, 0x1, P5 ;  /* 0x00000003180b7211 */ /* 0x080fe400028f0eff */
[----:B------:R-:W-:-:S02]  /*26dc0*/  LEA.HI.X.SX32 R19, R26, R3, 0x1, P6 ;  /* 0x000000031a137211 */ /* 0x000fc400030f0eff */
[----:B------:R-:W-:Y:S01]  /*26dd0*/  LEA.HI.X.SX32 R21, R0, R3, 0x1, P2 ;  /* 0x0000000300157211 */ /* 0x000fe200010f0eff */
[----:B------:R-:W-:Y:S01]  /*26de0*/  IMAD R0, R22, UR5, RZ ;  /* 0x0000000516007c24 */ /* 0x000fe2000f8e02ff */
[----:B0-----:R-:W-:Y:S02]  /*26df0*/  PRMT R9, R12, 0x7632, R9 ;  /* 0x000076320c097816 */ /* 0x001fe40000000009 */
[----:B------:R-:W-:Y:S01]  /*26e00*/  ISETP.LT.AND P2, PT, R22, UR15, !P0 ;  /* 0x0000000f16007c0c */ /* 0x000fe2000c741270 */
[----:B------:R0:W-:Y:S01]  /*26e10*/  @P3 STG.E.U16 desc[UR10][R10.64], R12 ;  /* 0x0000000c0a003986 */ /* 0x0001e2000c10150a */
[----:B------:R-:W-:-:S03]  /*26e20*/  LOP3.LUT R24, R53, 0x1a, R16, 0xfe, !PT ;  /* 0x0000001a35187812 */ /* 0x000fc600078efe10 */
[----:B------:R1:W-:Y:S01]  /*26e30*/  @P4 STG.E.U16 desc[UR10][R18.64], R9 ;  /* 0x0000000912004986 */ /* 0x0003e2000c10150a */
[C---:B------:R-:W-:Y:S02]  /*26e40*/  LEA R8, P4, R0.reuse, R17, 0x1 ;  /* 0x0000001100087211 */ /* 0x040fe400078808ff */
[--C-:B------:R-:W-:Y:S01]  /*26e50*/  LOP3.LUT R22, R53, 0x18, R16.reuse, 0xfe, !PT ;  /* 0x0000001835167812 */ /* 0x100fe200078efe10 */
[----:B------:R2:W-:Y:S01]  /*26e60*/  @P1 STG.E.U16 desc[UR10][R20.64], R13 ;  /* 0x0000000d14001986 */ /* 0x0005e2000c10150a */
[----:B0-----:R-:W-:Y:S02]  /*26e70*/  PRMT R11, R13, 0x7632, R11 ;  /* 0x000076320d0b7816 */ /* 0x001fe4000000000b */
[----:B-1----:R-:W-:Y:S01]  /*26e80*/  LEA.HI.X.SX32 R9, R0, R3, 0x1, P4 ;  /* 0x0000000300097211 */ /* 0x002fe200020f0eff */
[----:B------:R-:W-:Y:S01]  /*26e90*/  IMAD R0, R24, UR5, RZ ;  /* 0x0000000518007c24 */ /* 0x000fe2000f8e02ff */
[C---:B------:R-:W-:Y:S01]  /*26ea0*/  ISETP.LT.AND P3, PT, R22.reuse, UR15, !P0 ;  /* 0x0000000f16007c0c */ /* 0x040fe2000c761270 */
[----:B------:R-:W-:Y:S01]  /*26eb0*/  IMAD R22, R22, UR5, RZ ;  /* 0x0000000516167c24 */ /* 0x000fe2000f8e02ff */
[----:B------:R-:W-:Y:S01]  /*26ec0*/  LOP3.LUT R23, R53, 0x1c, R16, 0xfe, !PT ;  /* 0x0000001c35177812 */ /* 0x000fe200078efe10 */
[----:B------:R0:W-:Y:S01]  /*26ed0*/  @P2 STG.E.U16 desc[UR10][R8.64], R11 ;  /* 0x0000000b08002986 */ /* 0x0001e2000c10150a */
[----:B------:R-:W-:-:S02]  /*26ee0*/  LEA R12, P2, R0, R17, 0x1 ;  /* 0x00000011000c7211 */ /* 0x000fc400078408ff */
[----:B------:R-:W-:Y:S01]  /*26ef0*/  ISETP.LT.AND P1, PT, R24, UR15, !P0 ;  /* 0x0000000f18007c0c */ /* 0x000fe2000c721270 */
[C---:B--2---:R-:W-:Y:S01]  /*26f00*/  IMAD R20, R23.reuse, UR5, RZ ;  /* 0x0000000517147c24 */ /* 0x044fe2000f8e02ff */
[----:B------:R-:W-:Y:S02]  /*26f10*/  LEA R10, P5, R22, R17, 0x1 ;  /* 0x00000011160a7211 */ /* 0x000fe400078a08ff */
[-C--:B------:R-:W-:Y:S02]  /*26f20*/  LEA.HI.X.SX32 R13, R0, R3.reuse, 0x1, P2 ;  /* 0x00000003000d7211 */ /* 0x080fe400010f0eff */
[----:B------:R-:W-:Y:S02]  /*26f30*/  ISETP.LT.AND P4, PT, R23, UR15, !P0 ;  /* 0x0000000f17007c0c */ /* 0x000fe4000c781270 */
[----:B------:R-:W-:Y:S02]  /*26f40*/  LOP3.LUT R0, R53, 0x1e, R16, 0xfe, !PT ;  /* 0x0000001e35007812 */ /* 0x000fe400078efe10 */
[----:B0-----:R-:W-:-:S02]  /*26f50*/  LEA.HI.X.SX32 R11, R22, R3, 0x1, P5 ;  /* 0x00000003160b7211 */ /* 0x001fc400028f0eff */
[----:B------:R-:W-:Y:S02]  /*26f60*/  LEA R18, P6, R20, R17, 0x1 ;  /* 0x0000001114127211 */ /* 0x000fe400078c08ff */
[----:B------:R-:W-:Y:S02]  /*26f70*/  PRMT R9, R14, 0x7632, R9 ;  /* 0x000076320e097816 */ /* 0x000fe40000000009 */
[C---:B------:R-:W-:Y:S01]  /*26f80*/  ISETP.LT.AND P2, PT, R0.reuse, UR15, !P0 ;  /* 0x0000000f00007c0c */ /* 0x040fe2000c741270 */
[----:B------:R-:W-:Y:S01]  /*26f90*/  IMAD R0, R0, UR5, RZ ;  /* 0x0000000500007c24 */ /* 0x000fe2000f8e02ff */
[----:B------:R-:W-:Y:S01]  /*26fa0*/  LEA.HI.X.SX32 R19, R20, R3, 0x1, P6 ;  /* 0x0000000314137211 */ /* 0x000fe200030f0eff */
[----:B------:R0:W-:Y:S01]  /*26fb0*/  @P3 STG.E.U16 desc[UR10][R10.64], R14 ;  /* 0x0000000e0a003986 */ /* 0x0001e2000c10150a */
[C-C-:B------:R-:W-:Y:S02]  /*26fc0*/  LOP3.LUT R20, R53.reuse, 0x20, R16.reuse, 0xfe, !PT ;  /* 0x0000002035147812 */ /* 0x140fe400078efe10 */
[----:B------:R-:W-:Y:S01]  /*26fd0*/  LOP3.LUT R22, R53, 0x22, R16, 0xfe, !PT ;  /* 0x0000002235167812 */ /* 0x000fe200078efe10 */
[----:B------:R1:W-:Y:S01]  /*26fe0*/  @P1 STG.E.U16 desc[UR10][R12.64], R9 ;  /* 0x000000090c001986 */ /* 0x0003e2000c10150a */
[----:B------:R-:W-:-:S02]  /*26ff0*/  LEA R8, P1, R0, R17, 0x1 ;  /* 0x0000001100087211 */ /* 0x000fc400078208ff */
[C---:B------:R-:W-:Y:S01]  /*27000*/  ISETP.LT.AND P3, PT, R20.reuse, UR15, !P0 ;  /* 0x0000000f14007c0c */ /* 0x040fe2000c761270 */
[----:B------:R2:W-:Y:S01]  /*27010*/  @P4 STG.E.U16 desc[UR10][R18.64], R15 ;  /* 0x0000000f12004986 */ /* 0x0005e2000c10150a */
[----:B0-----:R-:W-:Y:S01]  /*27020*/  LOP3.LUT R11, R53, 0x24, R16, 0xfe, !PT ;  /* 0x00000024350b7812 */ /* 0x001fe200078efe10 */
[----:B------:R-:W-:Y:S01]  /*27030*/  IMAD R20, R20, UR5, RZ ;  /* 0x0000000514147c24 */ /* 0x000fe2000f8e02ff */
[C---:B------:R-:W-:Y:S01]  /*27040*/  ISETP.LT.AND P4, PT, R22.reuse, UR15, !P0 ;  /* 0x0000000f16007c0c */ /* 0x040fe2000c781270 */
[----:B------:R-:W-:Y:S01]  /*27050*/  IMAD R22, R22, UR5, RZ ;  /* 0x0000000516167c24 */ /* 0x000fe2000f8e02ff */
[----:B-1----:R-:W-:Y:S02]  /*27060*/  PRMT R13, R15, 0x7632, R13 ;  /* 0x000076320f0d7816 */ /* 0x002fe4000000000d */
[----:B------:R-:W-:Y:S01]  /*27070*/  LEA.HI.X.SX32 R9, R0, R3, 0x1, P1 ;  /* 0x0000000300097211 */ /* 0x000fe200008f0eff */
[----:B------:R-:W-:Y:S01]  /*27080*/  IMAD R0, R11, UR5, RZ ;  /* 0x000000050b007c24 */ /* 0x000fe2000f8e02ff */
[----:B------:R-:W-:-:S02]  /*27090*/  LEA R10, P5, R20, R17, 0x1 ;  /* 0x00000011140a7211 */ /* 0x000fc400078a08ff */
[-C--:B------:R-:W-:Y:S01]  /*270a0*/  LEA R12, P6, R22, R17.reuse, 0x1 ;  /* 0x00000011160c7211 */ /* 0x080fe200078c08ff */
[----:B------:R0:W-:Y:S01]  /*270b0*/  @P2 STG.E.U16 desc[UR10][R8.64], R13 ;  /* 0x0000000d08002986 */ /* 0x0001e2000c10150a */
[----:B------:R-:W-:Y:S02]  /*270c0*/  LEA R14, P2, R0, R17, 0x1 ;  /* 0x00000011000e7211 */ /* 0x000fe400078408ff */
[----:B--2---:R-:W-:Y:S02]  /*270d0*/  LOP3.LUT R18, R53, 0x26, R16, 0xfe, !PT ;  /* 0x0000002635127812 */ /* 0x004fe400078efe10 */
[----:B------:R-:W-:Y:S02]  /*270e0*/  ISETP.LT.AND P1, PT, R11, UR15, !P0 ;  /* 0x0000000f0b007c0c */ /* 0x000fe4000c721270 */
[-C--:B------:R-:W-:Y:S02]  /*270f0*/  LEA.HI.X.SX32 R11, R20, R3.reuse, 0x1, P5 ;  /* 0x00000003140b7211 */ /* 0x080fe400028f0eff */
[-C--:B------:R-:W-:Y:S01]  /*27100*/  LEA.HI.X.SX32 R15, R0, R3.reuse, 0x1, P2 ;  /* 0x00000003000f7211 */ /* 0x080fe200010f0eff */
[----:B------:R-:W-:Y:S01]  /*27110*/  IMAD R0, R18, UR5, RZ ;  /* 0x0000000512007c24 */ /* 0x000fe2000f8e02ff */
[----:B0-----:R-:W-:-:S02]  /*27120*/  LEA.HI.X.SX32 R13, R22, R3, 0x1, P6 ;  /* 0x00000003160d7211 */ /* 0x001fc400030f0eff */
[----:B------:R-:W-:Y:S01]  /*27130*/  PRMT R9, R4, 0x7632, R9 ;  /* 0x0000763204097816 */ /* 0x000fe20000000009 */
[----:B------:R-:W-:Y:S01]  /*27140*/  @P3 STG.E.U16 desc[UR10][R10.64], R4 ;  /* 0x000000040a003986 */ /* 0x000fe2000c10150a */
[----:B------:R-:W-:Y:S02]  /*27150*/  ISETP.LT.AND P2, PT, R18, UR15, !P0 ;  /* 0x0000000f12007c0c */ /* 0x000fe4000c741270 */
[C-C-:B------:R-:W-:Y:S01]  /*27160*/  LOP3.LUT R8, R53.reuse, 0x2c, R16.reuse, 0xfe, !PT ;  /* 0x0000002c35087812 */ /* 0x140fe200078efe10 */
[----:B------:R0:W-:Y:S01]  /*27170*/  @P4 STG.E.U16 desc[UR10][R12.64], R9 ;  /* 0x000000090c004986 */ /* 0x0001e2000c10150a */
[C---:B------:R-:W-:Y:S02]  /*27180*/  LEA R18, P4, R0.reuse, R17, 0x1 ;  /* 0x0000001100127211 */ /* 0x040fe400078808ff */
[----:B------:R-:W-:Y:S02]  /*27190*/  LOP3.LUT R20, R53, 0x28, R16, 0xfe, !PT ;  /* 0x0000002835147812 */ /* 0x000fe400078efe10 */
[----:B------:R-:W-:Y:S01]  /*271a0*/  LEA.HI.X.SX32 R19, R0, R3, 0x1, P4 ;  /* 0x0000000300137211 */ /* 0x000fe200020f0eff */
[C---:B------:R-:W-:Y:S01]  /*271b0*/  IMAD R0, R8.reuse, UR5, RZ ;  /* 0x0000000508007c24 */ /* 0x040fe2000f8e02ff */
[----:B------:R-:W-:-:S02]  /*271c0*/  ISETP.LT.AND P4, PT, R8, UR15, !P0 ;  /* 0x0000000f08007c0c */ /* 0x000fc4000c781270 */
[----:B------:R-:W1:Y:S01]  /*271d0*/  LDS.128 R8, [R2+0x800] ;  /* 0x0008000002087984 */ /* 0x000e620000000c00 */
[----:B------:R-:W-:Y:S02]  /*271e0*/  LOP3.LUT R22, R53, 0x2a, R16, 0xfe, !PT ;  /* 0x0000002a35167812 */ /* 0x000fe400078efe10 */
[C---:B------:R-:W-:Y:S01]  /*271f0*/  ISETP.LT.AND P3, PT, R20.reuse, UR15, !P0 ;  /* 0x0000000f14007c0c */ /* 0x040fe2000c761270 */
[----:B------:R2:W-:Y:S01]  /*27200*/  @P1 STG.E.U16 desc[UR10][R14.64], R5 ;  /* 0x000000050e001986 */ /* 0x0005e2000c10150a */
[----:B0-----:R-:W-:Y:S01]  /*27210*/  PRMT R13, R5, 0x7632, R13 ;  /* 0x00007632050d7816 */ /* 0x001fe2000000000d */
[----:B------:R-:W-:Y:S01]  /*27220*/  IMAD R20, R20, UR5, RZ ;  /* 0x0000000514147c24 */ /* 0x000fe2000f8e02ff */
[C---:B------:R-:W-:Y:S01]  /*27230*/  ISETP.LT.AND P1, PT, R22.reuse, UR15, !P0 ;  /* 0x0000000f16007c0c */ /* 0x040fe2000c721270 */
[----:B------:R-:W-:Y:S02]  /*27240*/  IMAD R22, R22, UR5, RZ ;  /* 0x0000000516167c24 */ /* 0x000fe4000f8e02ff */
[----:B------:R0:W-:Y:S01]  /*27250*/  @P2 STG.E.U16 desc[UR10][R18.64], R13 ;  /* 0x0000000d12002986 */ /* 0x0001e2000c10150a */
[----:B------:R-:W-:-:S02]  /*27260*/  LEA R4, P5, R20, R17, 0x1 ;  /* 0x0000001114047211 */ /* 0x000fc400078a08ff */
[-C--:B------:R-:W-:Y:S02]  /*27270*/  LEA R12, P2, R22, R17.reuse, 0x1 ;  /* 0x00000011160c7211 */ /* 0x080fe400078408ff */
[----:B--2---:R-:W-:Y:S02]  /*27280*/  LEA R14, P6, R0, R17, 0x1 ;  /* 0x00000011000e7211 */ /* 0x004fe400078c08ff */
[-C--:B------:R-:W-:Y:S02]  /*27290*/  LEA.HI.X.SX32 R5, R20, R3.reuse, 0x1, P5 ;  /* 0x0000000314057211 */ /* 0x080fe400028f0eff */
[----:B------:R-:W-:Y:S02]  /*272a0*/  PRMT R20, R6, 0x7632, R20 ;  /* 0x0000763206147816 */ /* 0x000fe40000000014 */
[-C--:B0-----:R-:W-:Y:S02]  /*272b0*/  LEA.HI.X.SX32 R13, R22, R3.reuse, 0x1, P2 ;  /* 0x00000003160d7211 */ /* 0x081fe400010f0eff */
[----:B------:R-:W-:Y:S01]  /*272c0*/  LEA.HI.X.SX32 R15, R0, R3, 0x1, P6 ;  /* 0x00000003000f7211 */ /* 0x000fe200030f0eff */
[----:B------:R0:W-:Y:S01]  /*272d0*/  @P3 STG.E.U16 desc[UR10][R4.64], R6 ;  /* 0x0000000604003986 */ /* 0x0001e2000c10150a */
[----:B------:R-:W-:-:S02]  /*272e0*/  LOP3.LUT R0, R53, 0x2e, R16, 0xfe, !PT ;  /* 0x0000002e35007812 */ /* 0x000fc400078efe10 */
[C-C-:B------:R-:W-:Y:S01]  /*272f0*/  LOP3.LUT R2, R53.reuse, 0x30, R16.reuse, 0xfe, !PT ;  /* 0x0000003035027812 */ /* 0x140fe200078efe10 */
[----:B------:R-:W-:Y:S04]  /*27300*/  @P1 STG.E.U16 desc[UR10][R12.64], R20 ;  /* 0x000000140c001986 */ /* 0x000fe8000c10150a */
[----:B------:R2:W-:Y:S01]  /*27310*/  @P4 STG.E.U16 desc[UR10][R14.64], R7 ;  /* 0x000000070e004986 */ /* 0x0005e2000c10150a */
[C---:B------:R-:W-:Y:S01]  /*27320*/  ISETP.LT.AND P4, PT, R0.reuse, UR15, !P0 ;  /* 0x0000000f00007c0c */ /* 0x040fe2000c781270 */
[----:B------:R-:W-:Y:S01]  /*27330*/  IMAD R0, R0, UR5, RZ ;  /* 0x0000000500007c24 */ /* 0x000fe2000f8e02ff */
[C---:B------:R-:W-:Y:S01]  /*27340*/  ISETP.LT.AND P5, PT, R2.reuse, UR15, !P0 ;  /* 0x0000000f02007c0c */ /* 0x040fe2000c7a1270 */
[----:B------:R-:W-:Y:S01]  /*27350*/  IMAD R2, R2, UR5, RZ ;  /* 0x0000000502027c24 */ /* 0x000fe2000f8e02ff */
[----:B------:R-:W-:-:S02]  /*27360*/  LOP3.LUT R18, R53, 0x32, R16, 0xfe, !PT ;  /* 0x0000003235127812 */ /* 0x000fc400078efe10 */
[-C--:B0-----:R-:W-:Y:S02]  /*27370*/  LEA R4, P1, R0, R17.reuse, 0x1 ;  /* 0x0000001100047211 */ /* 0x081fe400078208ff */
[----:B------:R-:W-:Y:S02]  /*27380*/  LEA R6, P2, R2, R17, 0x1 ;  /* 0x0000001102067211 */ /* 0x000fe400078408ff */
[C---:B------:R-:W-:Y:S01]  /*27390*/  ISETP.LT.AND P6, PT, R18.reuse, UR15, !P0 ;  /* 0x0000000f12007c0c */ /* 0x040fe2000c7c1270 */
[----:B--2---:R-:W-:Y:S01]  /*273a0*/  IMAD R14, R18, UR5, RZ ;  /* 0x00000005120e7c24 */ /* 0x004fe2000f8e02ff */
[----:B------:R-:W-:Y:S02]  /*273b0*/  LEA.HI.X.SX32 R5, R0, R3, 0x1, P1 ;  /* 0x0000000300057211 */ /* 0x000fe400008f0eff */
[C-C-:B------:R-:W-:Y:S02]  /*273c0*/  LOP3.LUT R21, R53.reuse, 0x3e, R16.reuse, 0xfe, !PT ;  /* 0x0000003e35157812 */ /* 0x140fe400078efe10 */
[----:B------:R-:W-:-:S02]  /*273d0*/  LOP3.LUT R19, R53, 0x3c, R16, 0xfe, !PT ;  /* 0x0000003c35137812 */ /* 0x000fc400078efe10 */
[C-C-:B------:R-:W-:Y:S02]  /*273e0*/  LOP3.LUT R23, R53.reuse, 0x3a, R16.reuse, 0xfe, !PT ;  /* 0x0000003a35177812 */ /* 0x140fe400078efe10 */
[C-C-:B------:R-:W-:Y:S02]  /*273f0*/  LOP3.LUT R18, R53.reuse, 0x38, R16.reuse, 0xfe, !PT ;  /* 0x0000003835127812 */ /* 0x140fe400078efe10 */
[C-C-:B------:R-:W-:Y:S02]  /*27400*/  LOP3.LUT R15, R53.reuse, 0x36, R16.reuse, 0xfe, !PT ;  /* 0x00000036350f7812 */ /* 0x140fe400078efe10 */
[--C-:B------:R-:W-:Y:S02]  /*27410*/  LOP3.LUT R0, R53, 0x34, R16.reuse, 0xfe, !PT ;  /* 0x0000003435007812 */ /* 0x100fe400078efe10 */
[----:B------:R-:W-:Y:S02]  /*27420*/  PRMT R16, R7, 0x7632, R16 ;  /* 0x0000763207107816 */ /* 0x000fe40000000010 */
[----:B------:R-:W-:-:S02]  /*27430*/  LEA.HI.X.SX32 R7, R2, R3, 0x1, P2 ;  /* 0x0000000302077211 */ /* 0x000fc400010f0eff */
[C---:B------:R-:W-:Y:S01]  /*27440*/  LEA R12, P3, R14.reuse, R17, 0x1 ;  /* 0x000000110e0c7211 */ /* 0x040fe200078608ff */
[----:B------:R0:W-:Y:S03]  /*27450*/  @P4 STG.E.U16 desc[UR10][R4.64], R16 ;  /* 0x0000001004004986 */ /* 0x0001e6000c10150a */
[----:B------:R-:W-:Y:S01]  /*27460*/  LEA.HI.X.SX32 R13, R14, R3, 0x1, P3 ;  /* 0x000000030e0d7211 */ /* 0x000fe200018f0eff */
[----:B-1----:R1:W-:Y:S01]  /*27470*/  @P5 STG.E.U16 desc[UR10][R6.64], R8 ;  /* 0x0000000806005986 */ /* 0x0023e2000c10150a */
[----:B------:R-:W-:Y:S02]  /*27480*/  PRMT R14, R8, 0x7632, R14 ;  /* 0x00007632080e7816 */ /* 0x000fe4000000000e */
[C---:B------:R-:W-:Y:S01]  /*27490*/  ISETP.LT.AND P5, PT, R0.reuse, UR15, !P0 ;  /* 0x0000000f00007c0c */ /* 0x040fe2000c7a1270 */
[----:B------:R-:W-:Y:S02]  /*274a0*/  IMAD R0, R0, UR5, RZ ;  /* 0x0000000500007c24 */ /* 0x000fe4000f8e02ff */
[----:B------:R-:W-:Y:S01]  /*274b0*/  IMAD R2, R15, UR5, RZ ;  /* 0x000000050f027c24 */ /* 0x000fe2000f8e02ff */
[----:B------:R2:W-:Y:S01]  /*274c0*/  @P6 STG.E.U16 desc[UR10][R12.64], R14 ;  /* 0x0000000e0c006986 */ /* 0x0005e2000c10150a */
[----:B------:R-:W-:Y:S01]  /*274d0*/  ISETP.LT.AND P3, PT, R18, UR15, !P0 ;  /* 0x0000000f12007c0c */ /* 0x000fe2000c761270 */
[----:B------:R-:W-:Y:S01]  /*274e0*/  IMAD R20, R23, UR5, RZ ;  /* 0x0000000517147c24 */ /* 0x000fe2000f8e02ff */
[-C--:B0-----:R-:W-:Y:S01]  /*274f0*/  LEA R4, P6, R0, R17.reuse, 0x1 ;  /* 0x0000001100047211 */ /* 0x081fe200078c08ff */
[----:B------:R-:W-:Y:S01]  /*27500*/  IMAD R18, R18, UR5, RZ ;  /* 0x0000000512127c24 */ /* 0x000fe2000f8e02ff */
[----:B-1----:R-:W-:Y:S01]  /*27510*/  LEA R6, P1, R2, R17, 0x1 ;  /* 0x0000001102067211 */ /* 0x002fe200078208ff */
[----:B------:R-:W-:Y:S01]  /*27520*/  IMAD R22, R19, UR5, RZ ;  /* 0x0000000513167c24 */ /* 0x000fe2000f8e02ff */
[----:B------:R-:W-:Y:S01]  /*27530*/  LEA.HI.X.SX32 R5, R0, R3, 0x1, P6 ;  /* 0x0000000300057211 */ /* 0x000fe200030f0eff */
[----:B------:R-:W-:Y:S01]  /*27540*/  IMAD R8, R21, UR5, RZ ;  /* 0x0000000515087c24 */ /* 0x000fe2000f8e02ff */
[----:B------:R-:W-:-:S02]  /*27550*/  ISETP.LT.AND P4, PT, R15, UR15, !P0 ;  /* 0x0000000f0f007c0c */ /* 0x000fc4000c781270 */
[----:B------:R-:W-:Y:S02]  /*27560*/  LEA.HI.X.SX32 R7, R2, R3, 0x1, P1 ;  /* 0x0000000302077211 */ /* 0x000fe400008f0eff */
[-C--:B--2---:R-:W-:Y:S02]  /*27570*/  LEA R14, P6, R20, R17.reuse, 0x1 ;  /* 0x00000011140e7211 */ /* 0x084fe400078c08ff */
[-C--:B------:R-:W-:Y:S02]  /*27580*/  LEA R12, P2, R18, R17.reuse, 0x1 ;  /* 0x00000011120c7211 */ /* 0x080fe400078408ff */
[----:B------:R-:W-:Y:S02]  /*27590*/  LEA R16, P1, R22, R17, 0x1 ;  /* 0x0000001116107211 */ /* 0x000fe400078208ff */
[-C--:B------:R-:W-:Y:S02]  /*275a0*/  LEA.HI.X.SX32 R15, R20, R3.reuse, 0x1, P6 ;  /* 0x00000003140f7211 */ /* 0x080fe400030f0eff */
[----:B------:R-:W-:-:S02]  /*275b0*/  LEA.HI.X.SX32 R13, R18, R3, 0x1, P2 ;  /* 0x00000003120d7211 */ /* 0x000fc400010f0eff */
[----:B------:R-:W-:Y:S02]  /*275c0*/  LEA R2, P6, R8, R17, 0x1 ;  /* 0x0000001108027211 */ /* 0x000fe400078c08ff */
[----:B------:R-:W-:Y:S02]  /*275d0*/  ISETP.LT.AND P2, PT, R23, UR15, !P0 ;  /* 0x0000000f17007c0c */ /* 0x000fe4000c741270 */
[-C--:B------:R-:W-:Y:S02]  /*275e0*/  LEA.HI.X.SX32 R17, R22, R3.reuse, 0x1, P1 ;  /* 0x0000000316117211 */ /* 0x080fe400008f0eff */
[----:B------:R-:W-:Y:S02]  /*275f0*/  ISETP.LT.AND P1, PT, R19, UR15, !P0 ;  /* 0x0000000f13007c0c */ /* 0x000fe4000c721270 */
[----:B------:R-:W-:Y:S02]  /*27600*/  ISETP.LT.AND P0, PT, R21, UR15, !P0 ;  /* 0x0000000f15007c0c */ /* 0x000fe4000c701270 */
[----:B------:R-:W-:Y:S01]  /*27610*/  PRMT R0, R9, 0x7632, R0 ;  /* 0x0000763209007816 */ /* 0x000fe20000000000 */
[----:B------:R0:W-:Y:S01]  /*27620*/  @P5 STG.E.U16 desc[UR10][R4.64], R9 ;  /* 0x0000000904005986 */ /* 0x0001e2000c10150a */
[----:B------:R-:W-:-:S03]  /*27630*/  LEA.HI.X.SX32 R3, R8, R3, 0x1, P6 ;  /* 0x0000000308037211 */ /* 0x000fc600030f0eff */
[----:B------:R1:W-:Y:S04]  /*27640*/  @P4 STG.E.U16 desc[UR10][R6.64], R0 ;  /* 0x0000000006004986 */ /* 0x0003e8000c10150a */
[----:B------:R2:W-:Y:S01]  /*27650*/  @P3 STG.E.U16 desc[UR10][R12.64], R10 ;  /* 0x0000000a0c003986 */ /* 0x0005e2000c10150a */
[----:B0-----:R-:W-:Y:S02]  /*27660*/  PRMT R5, R11, 0x7632, R5 ;  /* 0x000076320b057816 */ /* 0x001fe40000000005 */
[----:B-1----:R-:W-:-:S05]  /*27670*/  PRMT R7, R10, 0x7632, R7 ;  /* 0x000076320a077816 */ /* 0x002fca0000000007 */
[----:B------:R2:W-:Y:S04]  /*27680*/  @P2 STG.E.U16 desc[UR10][R14.64], R7 ;  /* 0x000000070e002986 */ /* 0x0005e8000c10150a */
[----:B------:R2:W-:Y:S04]  /*27690*/  @P1 STG.E.U16 desc[UR10][R16.64], R11 ;  /* 0x0000000b10001986 */ /* 0x0005e8000c10150a */
[----:B------:R2:W-:Y:S01]  /*276a0*/  @P0 STG.E.U16 desc[UR10][R2.64], R5 ;  /* 0x0000000502000986 */ /* 0x0005e2000c10150a */
[----:B------:R-:W-:Y:S06]  /*276b0*/  BAR.SYNC.DEFER_BLOCKING 0x0 ;  /* 0x0000000000007b1d */ /* 0x000fec0000010000 */
[----:B------:R-:W-:Y:S05]  /*276c0*/  BRA.U UP0, `(.L_x_13) ;  /* 0x0000000100a07547 */ /* 0x000fea000b800000 */
[----:B------:R-:W0:Y:S01]  /*276d0*/  S2UR UR5, SR_CgaCtaId ;  /* 0x00000000000579c3 */ /* 0x000e220000008800 */
[----:B------:R-:W-:Y:S01]  /*276e0*/  NOP ;  /* 0x0000000000007918 */ /* 0x000fe20000000000 */
[----:B------:R-:W-:Y:S01]  /*276f0*/  UMOV UR4, 0x50 ;  /* 0x0000005000047882 */ /* 0x000fe20000000000 */
[----:B------:R-:W-:Y:S02]  /*27700*/  IMAD.U32 R0, RZ, RZ, UR8 ;  /* 0x00000008ff007e24 */ /* 0x000fe4000f8e00ff */
[----:B--2---:R-:W-:Y:S02]  /*27710*/  IMAD.MOV.U32 R3, RZ, RZ, 0x3 ;  /* 0x00000003ff037424 */ /* 0x004fe400078e00ff */
[----:B------:R-:W-:Y:S01]  /*27720*/  IMAD.MOV.U32 R7, RZ, RZ, 0x1 ;  /* 0x00000001ff077424 */ /* 0x000fe200078e00ff */
[----:B------:R-:W-:-:S04]  /*27730*/  LOP3.LUT R0, R0, 0xffff, RZ, 0xc0, !PT ;  /* 0x0000ffff00007812 */ /* 0x000fc800078ec0ff */
[----:B------:R-:W-:-:S05]  /*27740*/  SHF.R.U32.HI R0, RZ, 0x5, R0 ;  /* 0x00000005ff007819 */ /* 0x000fca0000011600 */
[----:B------:R-:W-:Y:S01]  /*27750*/  VIADD R2, R0, 0x10 ;  /* 0x0000001000027836 */ /* 0x000fe20000000000 */
[----:B------:R-:W-:Y:S01]  /*27760*/  SHF.L.U32 R0, R3, R0, RZ ;  /* 0x0000000003007219 */ /* 0x000fe200000006ff */
[----:B0-----:R-:W-:-:S03]  /*27770*/  ULEA UR6, UR5, UR4, 0x18 ;  /* 0x0000000405067291 */ /* 0x001fc6000f8ec0ff */
[----:B------:R-:W-:-:S04]  /*27780*/  SHF.L.U32 R3, R7, R2, RZ ;  /* 0x0000000207037219 */ /* 0x000fc800000006ff */
[----:B------:R-:W-:Y:S02]  /*27790*/  LOP3.LUT R0, R3, R0, RZ, 0xfc, !PT ;  /* 0x0000000003007212 */ /* 0x000fe400078efcff */
[----:B------:R-:W0:Y:S02]  /*277a0*/  LDS R5, [UR6] ;  /* 0x00000006ff057984 */ /* 0x000e240008000800 */
[C---:B------:R-:W-:Y:S02]  /*277b0*/  LOP3.LUT R2, R0.reuse, 0xffff, RZ, 0xc0, !PT ;  /* 0x0000ffff00027812 */ /* 0x040fe400078ec0ff */
[----:B0-----:R-:W-:-:S04]  /*277c0*/  LOP3.LUT R3, R0, 0xffff, R5, 0x80, !PT ;  /* 0x0000ffff00037812 */ /* 0x001fc800078e8005 */
[----:B------:R-:W-:-:S13]  /*277d0*/  ISETP.NE.AND P0, PT, R3, R2, PT ;  /* 0x000000020300720c */ /* 0x000fda0003f05270 */
[----:B------:R-:W-:Y:S05]  /*277e0*/  @P0 BRA `(.L_x_14) ;  /* 0x0000000000500947 */ /* 0x000fea0003800000 */
[----:B------:R-:W-:Y:S02]  /*277f0*/  SHF.R.U32.HI R5, RZ, 0x10, R5 ;  /* 0x00000010ff057819 */ /* 0x000fe40000011605 */
[----:B------:R-:W-:-:S04]  /*27800*/  SHF.R.U32.HI R2, RZ, 0x10, R0 ;  /* 0x00000010ff027819 */ /* 0x000fc80000011600 */
[----:B------:R-:W-:-:S04]  /*27810*/  LOP3.LUT R5, R5, R2, RZ, 0xc0, !PT ;  /* 0x0000000205057212 */ /* 0x000fc800078ec0ff */
[----:B------:R-:W-:-:S13]  /*27820*/  ISETP.NE.AND P0, PT, R5, R2, PT ;  /* 0x000000020500720c */ /* 0x000fda0003f05270 */
[----:B------:R-:W-:Y:S05]  /*27830*/  @P0 BRA `(.L_x_15) ;  /* 0x0000000000300947 */ /* 0x000fea0003800000 */
[----:B------:R-:W-:Y:S01]  /*27840*/  R2UR UR4, R0 ;  /* 0x00000000000472ca */ /* 0x000fe200000e0000 */
[----:B------:R-:W-:Y:S01]  /*27850*/  VOTEU.ANY UR5, UPT, PT ;  /* 0x0000000000057886 */ /* 0x000fe200038e0100 */
[----:B------:R-:W0:Y:S01]  /*27860*/  S2R R0, SR_LANEID ;  /* 0x0000000000007919 */ /* 0x000e220000000000 */
[----:B------:R-:W-:-:S10]  /*27870*/  UFLO.U32 UR5, UR5 ;  /* 0x00000005000572bd */ /* 0x000fd400080e0000 */
[----:B------:R-:W-:-:S06]  /*27880*/  ULOP3.LUT UR4, URZ, UR4, URZ, 0x33, !UPT ;  /* 0x00000004ff047292 */ /* 0x000fcc000f8e33ff */
[----:B------:R-:W-:-:S04]  /*27890*/  IMAD.U32 R2, RZ, RZ, UR4 ;  /* 0x00000004ff027e24 */ /* 0x000fc8000f8e00ff */
[----:B------:R-:W1:Y:S02]  /*278a0*/  REDUX UR7, R2 ;  /* 0x00000000020773c4 */ /* 0x000e640000000000 */
[----:B------:R3:W-:Y:S01]  /*278b0*/  UTCATOMSWS.AND URZ, UR4 ;  /* 0x0000000400ff79e3 */ /* 0x0007e20008000000 */
[----:B0-----:R-:W-:Y:S01]  /*278c0*/  ISETP.EQ.U32.AND P0, PT, R0, UR5, PT ;  /* 0x0000000500007c0c */ /* 0x001fe2000bf02070 */
[----:B-1----:R-:W-:-:S12]  /*278d0*/  IMAD.U32 R0, RZ, RZ, UR7 ;  /* 0x00000007ff007e24 */ /* 0x002fd8000f8e00ff */
[----:B------:R3:W-:Y:S01]  /*278e0*/  @P0 ATOMS.AND RZ, [UR6], R0 ;  /* 0x00000000ffff098c */ /* 0x0007e2000a800006 */
[----:B------:R-:W-:Y:S05]  /*278f0*/  BRA `(.L_x_13) ;  /* 0x0000000000147947 */ /* 0x000fea0003800000 */
.L_x_15:
[----:B------:R-:W-:-:S07]  /*27900*/  MOV R2, 0x27920 ;  /* 0x0002792000027802 */ /* 0x000fce0000000f00 */
[----:B------:R-:W-:Y:S05]  /*27910*/  CALL.REL.NOINC `($__internal_0_$__cuda_sm10x_tcgen05_guardrail_trap_col_being_dealloced_not_returned_by_alloc) ;  /* 0x00000000003c7944 */ /* 0x000fea0003c00000 */
[----:B------:R-:W-:Y:S05]  /*27920*/  BRA `(.L_x_13) ;  /* 0x0000000000087947 */ /* 0x000fea0003800000 */
.L_x_14:
[----:B------:R-:W-:-:S07]  /*27930*/  MOV R2, 0x27950 ;  /* 0x0002795000027802 */ /* 0x000fce0000000f00 */
[----:B------:R-:W-:Y:S05]  /*27940*/  CALL.REL.NOINC `($__internal_2_$__cuda_sm10x_tcgen05_guardrail_trap_unallocated_columns_being_dealloced) ;  /* 0x0000000000487944 */ /* 0x000fea0003c00000 */
.L_x_13:
[----:B------:R-:W-:Y:S01]  /*27950*/  NOP ;  /* 0x0000000000007918 */ /* 0x000fe20000000000 */
[----:B---3--:R-:W-:Y:S05]  /*27960*/  EXIT ;  /* 0x000000000000794d */ /* 0x008fea0003800000 */
.L_x_8:
[----:B------:R-:W2:Y:S02]  /*27970*/  LDL R50, [R1+0x348] ;  /* 0x0003480001327983 */ /* 0x000ea40000100800 */
[----:B--2---:R0:W1:Y:S02]  /*27980*/  SYNCS.PHASECHK.TRANS64.TRYWAIT P4, [UR4], R50 ;  /* 0x00000032ff0075a7 */ /* 0x0040640008081104 */
[----:B0-----:R-:W0:Y:S02]  /*27990*/  LDC R50, c[0x0][0x3ac] ;  /* 0x0000eb00ff327b82 */ /* 0x001e240000000800 */
[----:B0-----:R-:W-:-:S04]  /*279a0*/  IMAD.SHL.U32 R50, R50, 0x100, RZ ;  /* 0x0000010032327824 */ /* 0x001fc800078e00ff */
[----:B------:R-:W-:Y:S01]  /*279b0*/  IMAD.SHL.U32 R50, R50, 0x2, RZ ;  /* 0x0000000232327824 */ /* 0x000fe200078e00ff */
[----:B-1----:R-:W-:Y:S06]  /*279c0*/  @!P4 BRA `(.L_x_8) ;  /* 0xfffffffc00e8c947 */ /* 0x002fec000383ffff */
[----:B------:R-:W-:Y:S05]  /*279d0*/  BRA `(.L_x_16) ;  /* 0xfffffee400347947 */ /* 0x000fea000383ffff */
.L_x_12:
[----:B------:R-:W0:Y:S02]  /*279e0*/  SYNCS.PHASECHK.TRANS64.TRYWAIT P0, [UR4], R0 ;  /* 0x00000000ff0075a7 */ /* 0x000e240008001104 */
[----:B0-----:R-:W-:Y:S05]  /*279f0*/  @!P0 BRA `(.L_x_12) ;  /* 0xfffffffc00f88947 */ /* 0x001fea000383ffff */
[----:B------:R-:W-:Y:S05]  /*27a00*/  BRA `(.L_x_11) ;  /* 0xffffffec00007947 */ /* 0x000fea000383ffff */
        .weak           $__internal_0_$__cuda_sm10x_tcgen05_guardrail_trap_col_being_dealloced_not_returned_by_alloc
        .type           $__internal_0_$__cuda_sm10x_tcgen05_guardrail_trap_col_being_dealloced_not_returned_by_alloc,@function
        .size           $__internal_0_$__cuda_sm10x_tcgen05_guardrail_trap_col_being_dealloced_not_returned_by_alloc,($__internal_1_$__cuda_sm10x_tcgen05_guardrail_trap_phase_invalid_during_alloc - $__internal_0_$__cuda_sm10x_tcgen05_guardrail_trap_col_being_dealloced_not_returned_by_alloc)
$__internal_0_$__cuda_sm10x_tcgen05_guardrail_trap_col_being_dealloced_not_returned_by_alloc:
[----:B------:R-:W-:Y:S05]  /*27a10*/  BPT.TRAP 0x1 ;  /* 0x000000040000795c */ /* 0x000fea0000300000 */
[----:B------:R-:W-:-:S04]  /*27a20*/  IMAD.MOV.U32 R3, RZ, RZ, 0x0 ;  /* 0x00000000ff037424 */ /* 0x000fc800078e00ff */
[----:B------:R-:W-:Y:S05]  /*27a30*/  RET.REL.NODEC R2 `(matmul_kernel) ;  /* 0xfffffd8402707950 */ /* 0x000fea0003c3ffff */
        .weak           $__internal_1_$__cuda_sm10x_tcgen05_guardrail_trap_phase_invalid_during_alloc
        .type           $__internal_1_$__cuda_sm10x_tcgen05_guardrail_trap_phase_invalid_during_alloc,@function
        .size           $__internal_1_$__cuda_sm10x_tcgen05_guardrail_trap_phase_invalid_during_alloc,($__internal_2_$__cuda_sm10x_tcgen05_guardrail_trap_unallocated_columns_being_dealloced - $__internal_1_$__cuda_sm10x_tcgen05_guardrail_trap_phase_invalid_during_alloc)
$__internal_1_$__cuda_sm10x_tcgen05_guardrail_trap_phase_invalid_during_alloc:
[----:B------:R-:W-:Y:S05]  /*27a40*/  BPT.TRAP 0x1 ;  /* 0x000000040000795c */ /* 0x000fea0000300000 */
[----:B------:R-:W-:-:S04]  /*27a50*/  IMAD.MOV.U32 R3, RZ, RZ, 0x0 ;  /* 0x00000000ff037424 */ /* 0x000fc800078e00ff */
[----:B------:R-:W-:Y:S05]  /*27a60*/  RET.REL.NODEC R2 `(matmul_kernel) ;  /* 0xfffffd8402647950 */ /* 0x000fea0003c3ffff */
        .weak           $__internal_2_$__cuda_sm10x_tcgen05_guardrail_trap_unallocated_columns_being_dealloced
        .type           $__internal_2_$__cuda_sm10x_tcgen05_guardrail_trap_unallocated_columns_being_dealloced,@function
        .size           $__internal_2_$__cuda_sm10x_tcgen05_guardrail_trap_unallocated_columns_being_dealloced,(.L_x_20 - $__internal_2_$__cuda_sm10x_tcgen05_guardrail_trap_unallocated_columns_being_dealloced)
$__internal_2_$__cuda_sm10x_tcgen05_guardrail_trap_unallocated_columns_being_dealloced:
[----:B------:R-:W-:Y:S05]  /*27a70*/  BPT.TRAP 0x1 ;  /* 0x000000040000795c */ /* 0x000fea0000300000 */
[----:B------:R-:W-:-:S04]  /*27a80*/  IMAD.MOV.U32 R3, RZ, RZ, 0x0 ;  /* 0x00000000ff037424 */ /* 0x000fc800078e00ff */
[----:B------:R-:W-:Y:S05]  /*27a90*/  RET.REL.NODEC R2 `(matmul_kernel) ;  /* 0xfffffd8402587950 */ /* 0x000fea0003c3ffff */
.L_x_17:
[----:B------:R-:W-:-:S00]  /*27aa0*/  BRA `(.L_x_17) ;  /* 0xfffffffc00fc7947 */ /* 0x000fc0000383ffff */
[----:B------:R-:W-:-:S00]  /*27ab0*/  NOP ;  /* 0x0000000000007918 */ /* 0x000fc00000000000 */
        /* <DEDUP_REMOVED lines=12> */
.L_x_20:


//--------------------- .nv.shared.matmul_kernel  --------------------------
	.section	.nv.shared.matmul_kernel,"aw",@nobits
	.sectionflags	@""
	.align	16
	.zero		1024


//--------------------- .nv.shared.reserved.0     --------------------------
	.section	.nv.shared.reserved.0,"aw",@nobits
	.align	8
	.weak		__nv_reservedSMEM_offset_0_alias
	.size		__nv_reservedSMEM_offset_0_alias, 0, 64
	.other		__nv_reservedSMEM_offset_0_alias,@"STO_CUDA_RESERVED_SHARED STV_DEFAULT"
__nv_reservedSMEM_offset_0_alias:
	.zero		0
.nv.shared.reserved.0:
	.zero		64
	.weak		__nv_reservedSMEM_allocation_phase
	.type		__nv_reservedSMEM_allocation_phase,@object
	.size		__nv_reservedSMEM_allocation_phase,(.L_0 - __nv_reservedSMEM_allocation_phase)
__nv_reservedSMEM_allocation_phase:
	.zero		1
.L_0:
	.zero		7
	.weak		__nv_reservedSMEM_devtool_atexit_pc
	.type		__nv_reservedSMEM_devtool_atexit_pc,@object
	.size		__nv_reservedSMEM_devtool_atexit_pc,(__nv_reservedSMEM_allocation_mask - __nv_reservedSMEM_devtool_atexit_pc)
__nv_reservedSMEM_devtool_atexit_pc:
	.zero		8
	.weak		__nv_reservedSMEM_allocation_mask
	.type		__nv_reservedSMEM_allocation_mask,@object
	.size		__nv_reservedSMEM_allocation_mask,(.L_2 - __nv_reservedSMEM_allocation_mask)
__nv_reservedSMEM_allocation_mask:
	.zero		4
.L_2:


//--------------------- .nv.constant0.matmul_kernel --------------------------
	.section	.nv.constant0.matmul_kernel,"a",@progbits
	.sectionflags	@""
	.align	4
.nv.constant0.matmul_kernel:
	.zero		976


//--------------------- SYMBOLS --------------------------

	.type		.nv.reservedSmem.offset0,@object
	.size		.nv.reservedSmem.offset0,0x4
	.type		.nv.reservedSmem.cap,@object
	.size		.nv.reservedSmem.cap,0x4
